//
// Generated by NVIDIA NVVM Compiler
//
// Compiler Build ID: CL-36424714
// Cuda compilation tools, release 13.0, V13.0.88
// Based on NVVM 20.0.0
//

.version 9.0
.target sm_100
.address_size 64

	// .globl	_Z8prepareWv
.global .align 1 .b8 W_mat[150994944];
.global .align 2 .b8 W_map[30179328];
.global .align 2 .b8 W_map_negative[30179328];

.visible .entry _Z8prepareWv()
{
	.reg .pred 	%p<21>;
	.reg .b16 	%rs<39>;
	.reg .b32 	%r<5>;
	.reg .b64 	%rd<25>;

	mov.u32 	%r2, %ctaid.x;
	mov.u32 	%r3, %ntid.x;
	mov.u32 	%r4, %tid.x;
	mad.lo.s32 	%r1, %r2, %r3, %r4;
	setp.gt.s32 	%p1, %r1, 12287;
	@%p1 bra 	$L__BB0_47;
	mul.wide.s32 	%rd1, %r1, 2456;
	mov.u64 	%rd13, W_map;
	add.s64 	%rd2, %rd13, %rd1;
	mov.b64 	%rd22, 0;
	mov.b16 	%rs37, 0;
$L__BB0_2:
	add.s64 	%rd14, %rd2, %rd22;
	st.global.u16 	[%rd14], %rs37;
	add.s16 	%rs6, %rs37, 1;
	st.global.u16 	[%rd14+2], %rs6;
	add.s16 	%rs7, %rs37, 2;
	st.global.u16 	[%rd14+4], %rs7;
	add.s16 	%rs8, %rs37, 3;
	st.global.u16 	[%rd14+6], %rs8;
	add.s64 	%rd22, %rd22, 8;
	add.s16 	%rs37, %rs37, 4;
	setp.ne.s64 	%p2, %rd22, 2456;
	@%p2 bra 	$L__BB0_2;
	mov.u64 	%rd16, W_map_negative;
	add.s64 	%rd5, %rd16, %rd1;
	mov.b64 	%rd23, 0;
	mov.b16 	%rs38, 0;
$L__BB0_4:
	add.s64 	%rd17, %rd5, %rd23;
	st.global.u16 	[%rd17], %rs38;
	add.s16 	%rs10, %rs38, 1;
	st.global.u16 	[%rd17+2], %rs10;
	add.s16 	%rs11, %rs38, 2;
	st.global.u16 	[%rd17+4], %rs11;
	add.s16 	%rs12, %rs38, 3;
	st.global.u16 	[%rd17+6], %rs12;
	add.s64 	%rd23, %rd23, 8;
	add.s16 	%rs38, %rs38, 4;
	setp.ne.s64 	%p3, %rd23, 2456;
	@%p3 bra 	$L__BB0_4;
	mul.wide.s32 	%rd19, %r1, 12288;
	mov.u64 	%rd20, W_mat;
	add.s64 	%rd21, %rd19, %rd20;
	add.s64 	%rd8, %rd21, 3;
	mov.b64 	%rd24, 0;
$L__BB0_6:
	setp.gt.u64 	%p4, %rd24, 1227;
	add.s64 	%rd10, %rd8, %rd24;
	@%p4 bra 	$L__BB0_8;
	mov.b16 	%rs15, 1;
	st.global.u8 	[%rd10+-3], %rs15;
	bra.uni 	$L__BB0_11;
$L__BB0_8:
	setp.gt.u64 	%p5, %rd24, 2455;
	@%p5 bra 	$L__BB0_10;
	mov.b16 	%rs14, 255;
	st.global.u8 	[%rd10+-3], %rs14;
	bra.uni 	$L__BB0_11;
$L__BB0_10:
	mov.b16 	%rs13, 0;
	st.global.u8 	[%rd10+-3], %rs13;
$L__BB0_11:
	setp.lt.u64 	%p6, %rd24, 1227;
	@%p6 bra 	$L__BB0_15;
	setp.lt.u64 	%p7, %rd24, 2455;
	@%p7 bra 	$L__BB0_14;
	mov.b16 	%rs16, 0;
	st.global.u8 	[%rd10+-2], %rs16;
	bra.uni 	$L__BB0_16;
$L__BB0_14:
	mov.b16 	%rs17, 255;
	st.global.u8 	[%rd10+-2], %rs17;
	bra.uni 	$L__BB0_16;
$L__BB0_15:
	mov.b16 	%rs18, 1;
	st.global.u8 	[%rd10+-2], %rs18;
$L__BB0_16:
	setp.lt.u64 	%p8, %rd24, 1226;
	@%p8 bra 	$L__BB0_20;
	setp.lt.u64 	%p9, %rd24, 2454;
	@%p9 bra 	$L__BB0_19;
	mov.b16 	%rs19, 0;
	st.global.u8 	[%rd10+-1], %rs19;
	bra.uni 	$L__BB0_21;
$L__BB0_19:
	mov.b16 	%rs20, 255;
	st.global.u8 	[%rd10+-1], %rs20;
	bra.uni 	$L__BB0_21;
$L__BB0_20:
	mov.b16 	%rs21, 1;
	st.global.u8 	[%rd10+-1], %rs21;
$L__BB0_21:
	setp.lt.u64 	%p10, %rd24, 1225;
	@%p10 bra 	$L__BB0_25;
	setp.lt.u64 	%p11, %rd24, 2453;
	@%p11 bra 	$L__BB0_24;
	mov.b16 	%rs22, 0;
	st.global.u8 	[%rd10], %rs22;
	bra.uni 	$L__BB0_26;
$L__BB0_24:
	mov.b16 	%rs23, 255;
	st.global.u8 	[%rd10], %rs23;
	bra.uni 	$L__BB0_26;
$L__BB0_25:
	mov.b16 	%rs24, 1;
	st.global.u8 	[%rd10], %rs24;
$L__BB0_26:
	setp.lt.u64 	%p12, %rd24, 1224;
	@%p12 bra 	$L__BB0_30;
	setp.lt.u64 	%p13, %rd24, 2452;
	@%p13 bra 	$L__BB0_29;
	mov.b16 	%rs25, 0;
	st.global.u8 	[%rd10+1], %rs25;
	bra.uni 	$L__BB0_31;
$L__BB0_29:
	mov.b16 	%rs26, 255;
	st.global.u8 	[%rd10+1], %rs26;
	bra.uni 	$L__BB0_31;
$L__BB0_30:
	mov.b16 	%rs27, 1;
	st.global.u8 	[%rd10+1], %rs27;
$L__BB0_31:
	setp.lt.u64 	%p14, %rd24, 1223;
	@%p14 bra 	$L__BB0_35;
	setp.lt.u64 	%p15, %rd24, 2451;
	@%p15 bra 	$L__BB0_34;
	mov.b16 	%rs28, 0;
	st.global.u8 	[%rd10+2], %rs28;
	bra.uni 	$L__BB0_36;
$L__BB0_34:
	mov.b16 	%rs29, 255;
	st.global.u8 	[%rd10+2], %rs29;
	bra.uni 	$L__BB0_36;
$L__BB0_35:
	mov.b16 	%rs30, 1;
	st.global.u8 	[%rd10+2], %rs30;
$L__BB0_36:
	setp.lt.u64 	%p16, %rd24, 1222;
	@%p16 bra 	$L__BB0_40;
	setp.lt.u64 	%p17, %rd24, 2450;
	@%p17 bra 	$L__BB0_39;
	mov.b16 	%rs31, 0;
	st.global.u8 	[%rd10+3], %rs31;
	bra.uni 	$L__BB0_41;
$L__BB0_39:
	mov.b16 	%rs32, 255;
	st.global.u8 	[%rd10+3], %rs32;
	bra.uni 	$L__BB0_41;
$L__BB0_40:
	mov.b16 	%rs33, 1;
	st.global.u8 	[%rd10+3], %rs33;
$L__BB0_41:
	setp.lt.u64 	%p18, %rd24, 1221;
	@%p18 bra 	$L__BB0_45;
	setp.lt.u64 	%p19, %rd24, 2449;
	@%p19 bra 	$L__BB0_44;
	mov.b16 	%rs34, 0;
	st.global.u8 	[%rd10+4], %rs34;
	bra.uni 	$L__BB0_46;
$L__BB0_44:
	mov.b16 	%rs35, 255;
	st.global.u8 	[%rd10+4], %rs35;
	bra.uni 	$L__BB0_46;
$L__BB0_45:
	mov.b16 	%rs36, 1;
	st.global.u8 	[%rd10+4], %rs36;
$L__BB0_46:
	add.s64 	%rd24, %rd24, 8;
	setp.ne.s64 	%p20, %rd24, 12288;
	@%p20 bra 	$L__BB0_6;
$L__BB0_47:
	ret;

}
	// .globl	_Z8tcMatMulPKaPi
.visible .entry _Z8tcMatMulPKaPi(
	.param .u64 .ptr .align 1 _Z8tcMatMulPKaPi_param_0,
	.param .u64 .ptr .align 1 _Z8tcMatMulPKaPi_param_1
)
{
	.reg .pred 	%p<2>;
	.reg .b32 	%r<122>;
	.reg .b64 	%rd<40>;

	ld.param.u64 	%rd12, [_Z8tcMatMulPKaPi_param_0];
	ld.param.u64 	%rd10, [_Z8tcMatMulPKaPi_param_1];
	cvta.to.global.u64 	%rd13, %rd12;
	mov.u32 	%r1, %ctaid.y;
	mul.lo.s32 	%r19, %r1, 12288;
	mul.wide.u32 	%rd14, %r19, 16;
	mov.u32 	%r20, %ctaid.x;
	shl.b32 	%r21, %r20, 4;
	cvt.u64.u32 	%rd1, %r21;
	add.s64 	%rd15, %rd1, %rd13;
	add.s64 	%rd38, %rd15, 3145728;
	mov.u64 	%rd16, W_mat;
	add.s64 	%rd17, %rd14, %rd16;
	add.s64 	%rd37, %rd17, 64;
	mov.b32 	%r114, 0;
	mov.b64 	%rd39, -128;
	mov.u32 	%r115, %r114;
	mov.u32 	%r116, %r114;
	mov.u32 	%r117, %r114;
	mov.u32 	%r118, %r114;
	mov.u32 	%r119, %r114;
	mov.u32 	%r120, %r114;
	mov.u32 	%r121, %r114;
$L__BB1_1:
	add.s64 	%rd18, %rd37, -64;
	mov.b32 	%r22, 12288;
	wmma.load.a.sync.aligned.row.m16n16k16.global.s8 	{%r23, %r24}, [%rd18], %r22;
	add.s64 	%rd19, %rd38, -3145728;
	mov.b32 	%r25, 49152;
	wmma.load.b.sync.aligned.row.m16n16k16.global.s8 	{%r26, %r27}, [%rd19], %r25;
	wmma.mma.sync.aligned.row.row.m16n16k16.s32.s8.s8.s32 {%r28, %r29, %r30, %r31, %r32, %r33, %r34, %r35}, {%r23, %r24}, {%r26, %r27}, {%r121, %r120, %r119, %r118, %r117, %r116, %r115, %r114};
	add.s64 	%rd20, %rd37, -48;
	wmma.load.a.sync.aligned.row.m16n16k16.global.s8 	{%r36, %r37}, [%rd20], %r22;
	add.s64 	%rd21, %rd38, -2359296;
	wmma.load.b.sync.aligned.row.m16n16k16.global.s8 	{%r38, %r39}, [%rd21], %r25;
	wmma.mma.sync.aligned.row.row.m16n16k16.s32.s8.s8.s32 {%r40, %r41, %r42, %r43, %r44, %r45, %r46, %r47}, {%r36, %r37}, {%r38, %r39}, {%r28, %r29, %r30, %r31, %r32, %r33, %r34, %r35};
	add.s64 	%rd22, %rd37, -32;
	wmma.load.a.sync.aligned.row.m16n16k16.global.s8 	{%r48, %r49}, [%rd22], %r22;
	add.s64 	%rd23, %rd38, -1572864;
	wmma.load.b.sync.aligned.row.m16n16k16.global.s8 	{%r50, %r51}, [%rd23], %r25;
	wmma.mma.sync.aligned.row.row.m16n16k16.s32.s8.s8.s32 {%r52, %r53, %r54, %r55, %r56, %r57, %r58, %r59}, {%r48, %r49}, {%r50, %r51}, {%r40, %r41, %r42, %r43, %r44, %r45, %r46, %r47};
	add.s64 	%rd24, %rd37, -16;
	wmma.load.a.sync.aligned.row.m16n16k16.global.s8 	{%r60, %r61}, [%rd24], %r22;
	add.s64 	%rd25, %rd38, -786432;
	wmma.load.b.sync.aligned.row.m16n16k16.global.s8 	{%r62, %r63}, [%rd25], %r25;
	wmma.mma.sync.aligned.row.row.m16n16k16.s32.s8.s8.s32 {%r64, %r65, %r66, %r67, %r68, %r69, %r70, %r71}, {%r60, %r61}, {%r62, %r63}, {%r52, %r53, %r54, %r55, %r56, %r57, %r58, %r59};
	wmma.load.a.sync.aligned.row.m16n16k16.global.s8 	{%r72, %r73}, [%rd37], %r22;
	wmma.load.b.sync.aligned.row.m16n16k16.global.s8 	{%r74, %r75}, [%rd38], %r25;
	wmma.mma.sync.aligned.row.row.m16n16k16.s32.s8.s8.s32 {%r76, %r77, %r78, %r79, %r80, %r81, %r82, %r83}, {%r72, %r73}, {%r74, %r75}, {%r64, %r65, %r66, %r67, %r68, %r69, %r70, %r71};
	add.s64 	%rd26, %rd37, 16;
	wmma.load.a.sync.aligned.row.m16n16k16.global.s8 	{%r84, %r85}, [%rd26], %r22;
	add.s64 	%rd27, %rd38, 786432;
	wmma.load.b.sync.aligned.row.m16n16k16.global.s8 	{%r86, %r87}, [%rd27], %r25;
	wmma.mma.sync.aligned.row.row.m16n16k16.s32.s8.s8.s32 {%r88, %r89, %r90, %r91, %r92, %r93, %r94, %r95}, {%r84, %r85}, {%r86, %r87}, {%r76, %r77, %r78, %r79, %r80, %r81, %r82, %r83};
	add.s64 	%rd28, %rd37, 32;
	wmma.load.a.sync.aligned.row.m16n16k16.global.s8 	{%r96, %r97}, [%rd28], %r22;
	add.s64 	%rd29, %rd38, 1572864;
	wmma.load.b.sync.aligned.row.m16n16k16.global.s8 	{%r98, %r99}, [%rd29], %r25;
	wmma.mma.sync.aligned.row.row.m16n16k16.s32.s8.s8.s32 {%r100, %r101, %r102, %r103, %r104, %r105, %r106, %r107}, {%r96, %r97}, {%r98, %r99}, {%r88, %r89, %r90, %r91, %r92, %r93, %r94, %r95};
	add.s64 	%rd30, %rd37, 48;
	wmma.load.a.sync.aligned.row.m16n16k16.global.s8 	{%r108, %r109}, [%rd30], %r22;
	add.s64 	%rd31, %rd38, 2359296;
	wmma.load.b.sync.aligned.row.m16n16k16.global.s8 	{%r110, %r111}, [%rd31], %r25;
	wmma.mma.sync.aligned.row.row.m16n16k16.s32.s8.s8.s32 {%r121, %r120, %r119, %r118, %r117, %r116, %r115, %r114}, {%r108, %r109}, {%r110, %r111}, {%r100, %r101, %r102, %r103, %r104, %r105, %r106, %r107};
	add.s64 	%rd39, %rd39, 128;
	add.s64 	%rd38, %rd38, 6291456;
	add.s64 	%rd37, %rd37, 128;
	setp.lt.u64 	%p1, %rd39, 12160;
	@%p1 bra 	$L__BB1_1;
	cvta.to.global.u64 	%rd32, %rd10;
	mul.lo.s32 	%r112, %r1, 49152;
	mul.wide.u32 	%rd33, %r112, 16;
	add.s64 	%rd34, %rd33, %rd1;
	shl.b64 	%rd35, %rd34, 2;
	add.s64 	%rd36, %rd32, %rd35;
	mov.b32 	%r113, 49152;
	wmma.store.d.sync.aligned.row.m16n16k16.global.s32 	[%rd36], {%r121, %r120, %r119, %r118, %r117, %r116, %r115, %r114}, %r113;
	ret;

}
	// .globl	_Z9cuMatMul2PKcPi
.visible .entry _Z9cuMatMul2PKcPi(
	.param .u64 .ptr .align 1 _Z9cuMatMul2PKcPi_param_0,
	.param .u64 .ptr .align 1 _Z9cuMatMul2PKcPi_param_1
)
{
	.reg .pred 	%p<3>;
	.reg .b32 	%r<4925>;
	.reg .b64 	%rd<4931>;

	ld.param.u64 	%rd8, [_Z9cuMatMul2PKcPi_param_0];
	ld.param.u64 	%rd9, [_Z9cuMatMul2PKcPi_param_1];
	mov.u32 	%r2, %ctaid.x;
	mov.u32 	%r3, %ntid.x;
	mov.u32 	%r4, %tid.x;
	mad.lo.s32 	%r1, %r2, %r3, %r4;
	add.s32 	%r5, %r1, 98303;
	setp.lt.u32 	%p1, %r5, 49152;
	@%p1 bra 	$L__BB2_3;
	cvta.to.global.u64 	%rd1, %rd8;
	mul.hi.s32 	%r6, %r1, 715827883;
	shr.u32 	%r7, %r6, 31;
	shr.s32 	%r8, %r6, 13;
	add.s32 	%r9, %r8, %r7;
	shl.b32 	%r10, %r9, 3;
	cvt.s64.s32 	%rd4930, %r10;
	add.s32 	%r11, %r10, 8;
	cvt.s64.s32 	%rd3, %r11;
	mul.lo.s32 	%r12, %r9, 49152;
	sub.s32 	%r13, %r1, %r12;
	cvt.s64.s32 	%rd4, %r13;
	cvta.to.global.u64 	%rd5, %rd9;
	mov.u64 	%rd11, W_map;
$L__BB2_2:
	mul.lo.s64 	%rd10, %rd4930, 2456;
	add.s64 	%rd12, %rd11, %rd10;
	ld.global.s16 	%rd13, [%rd12];
	add.s64 	%rd14, %rd1, %rd13;
	ld.global.s8 	%r14, [%rd14];
	ld.global.s16 	%rd15, [%rd12+2];
	add.s64 	%rd16, %rd1, %rd15;
	ld.global.s8 	%r15, [%rd16];
	add.s32 	%r16, %r14, %r15;
	ld.global.s16 	%rd17, [%rd12+4];
	add.s64 	%rd18, %rd1, %rd17;
	ld.global.s8 	%r17, [%rd18];
	add.s32 	%r18, %r16, %r17;
	ld.global.s16 	%rd19, [%rd12+6];
	add.s64 	%rd20, %rd1, %rd19;
	ld.global.s8 	%r19, [%rd20];
	add.s32 	%r20, %r18, %r19;
	ld.global.s16 	%rd21, [%rd12+8];
	add.s64 	%rd22, %rd1, %rd21;
	ld.global.s8 	%r21, [%rd22];
	add.s32 	%r22, %r20, %r21;
	ld.global.s16 	%rd23, [%rd12+10];
	add.s64 	%rd24, %rd1, %rd23;
	ld.global.s8 	%r23, [%rd24];
	add.s32 	%r24, %r22, %r23;
	ld.global.s16 	%rd25, [%rd12+12];
	add.s64 	%rd26, %rd1, %rd25;
	ld.global.s8 	%r25, [%rd26];
	add.s32 	%r26, %r24, %r25;
	ld.global.s16 	%rd27, [%rd12+14];
	add.s64 	%rd28, %rd1, %rd27;
	ld.global.s8 	%r27, [%rd28];
	add.s32 	%r28, %r26, %r27;
	ld.global.s16 	%rd29, [%rd12+16];
	add.s64 	%rd30, %rd1, %rd29;
	ld.global.s8 	%r29, [%rd30];
	add.s32 	%r30, %r28, %r29;
	ld.global.s16 	%rd31, [%rd12+18];
	add.s64 	%rd32, %rd1, %rd31;
	ld.global.s8 	%r31, [%rd32];
	add.s32 	%r32, %r30, %r31;
	ld.global.s16 	%rd33, [%rd12+20];
	add.s64 	%rd34, %rd1, %rd33;
	ld.global.s8 	%r33, [%rd34];
	add.s32 	%r34, %r32, %r33;
	ld.global.s16 	%rd35, [%rd12+22];
	add.s64 	%rd36, %rd1, %rd35;
	ld.global.s8 	%r35, [%rd36];
	add.s32 	%r36, %r34, %r35;
	ld.global.s16 	%rd37, [%rd12+24];
	add.s64 	%rd38, %rd1, %rd37;
	ld.global.s8 	%r37, [%rd38];
	add.s32 	%r38, %r36, %r37;
	ld.global.s16 	%rd39, [%rd12+26];
	add.s64 	%rd40, %rd1, %rd39;
	ld.global.s8 	%r39, [%rd40];
	add.s32 	%r40, %r38, %r39;
	ld.global.s16 	%rd41, [%rd12+28];
	add.s64 	%rd42, %rd1, %rd41;
	ld.global.s8 	%r41, [%rd42];
	add.s32 	%r42, %r40, %r41;
	ld.global.s16 	%rd43, [%rd12+30];
	add.s64 	%rd44, %rd1, %rd43;
	ld.global.s8 	%r43, [%rd44];
	add.s32 	%r44, %r42, %r43;
	ld.global.s16 	%rd45, [%rd12+32];
	add.s64 	%rd46, %rd1, %rd45;
	ld.global.s8 	%r45, [%rd46];
	add.s32 	%r46, %r44, %r45;
	ld.global.s16 	%rd47, [%rd12+34];
	add.s64 	%rd48, %rd1, %rd47;
	ld.global.s8 	%r47, [%rd48];
	add.s32 	%r48, %r46, %r47;
	ld.global.s16 	%rd49, [%rd12+36];
	add.s64 	%rd50, %rd1, %rd49;
	ld.global.s8 	%r49, [%rd50];
	add.s32 	%r50, %r48, %r49;
	ld.global.s16 	%rd51, [%rd12+38];
	add.s64 	%rd52, %rd1, %rd51;
	ld.global.s8 	%r51, [%rd52];
	add.s32 	%r52, %r50, %r51;
	ld.global.s16 	%rd53, [%rd12+40];
	add.s64 	%rd54, %rd1, %rd53;
	ld.global.s8 	%r53, [%rd54];
	add.s32 	%r54, %r52, %r53;
	ld.global.s16 	%rd55, [%rd12+42];
	add.s64 	%rd56, %rd1, %rd55;
	ld.global.s8 	%r55, [%rd56];
	add.s32 	%r56, %r54, %r55;
	ld.global.s16 	%rd57, [%rd12+44];
	add.s64 	%rd58, %rd1, %rd57;
	ld.global.s8 	%r57, [%rd58];
	add.s32 	%r58, %r56, %r57;
	ld.global.s16 	%rd59, [%rd12+46];
	add.s64 	%rd60, %rd1, %rd59;
	ld.global.s8 	%r59, [%rd60];
	add.s32 	%r60, %r58, %r59;
	ld.global.s16 	%rd61, [%rd12+48];
	add.s64 	%rd62, %rd1, %rd61;
	ld.global.s8 	%r61, [%rd62];
	add.s32 	%r62, %r60, %r61;
	ld.global.s16 	%rd63, [%rd12+50];
	add.s64 	%rd64, %rd1, %rd63;
	ld.global.s8 	%r63, [%rd64];
	add.s32 	%r64, %r62, %r63;
	ld.global.s16 	%rd65, [%rd12+52];
	add.s64 	%rd66, %rd1, %rd65;
	ld.global.s8 	%r65, [%rd66];
	add.s32 	%r66, %r64, %r65;
	ld.global.s16 	%rd67, [%rd12+54];
	add.s64 	%rd68, %rd1, %rd67;
	ld.global.s8 	%r67, [%rd68];
	add.s32 	%r68, %r66, %r67;
	ld.global.s16 	%rd69, [%rd12+56];
	add.s64 	%rd70, %rd1, %rd69;
	ld.global.s8 	%r69, [%rd70];
	add.s32 	%r70, %r68, %r69;
	ld.global.s16 	%rd71, [%rd12+58];
	add.s64 	%rd72, %rd1, %rd71;
	ld.global.s8 	%r71, [%rd72];
	add.s32 	%r72, %r70, %r71;
	ld.global.s16 	%rd73, [%rd12+60];
	add.s64 	%rd74, %rd1, %rd73;
	ld.global.s8 	%r73, [%rd74];
	add.s32 	%r74, %r72, %r73;
	ld.global.s16 	%rd75, [%rd12+62];
	add.s64 	%rd76, %rd1, %rd75;
	ld.global.s8 	%r75, [%rd76];
	add.s32 	%r76, %r74, %r75;
	ld.global.s16 	%rd77, [%rd12+64];
	add.s64 	%rd78, %rd1, %rd77;
	ld.global.s8 	%r77, [%rd78];
	add.s32 	%r78, %r76, %r77;
	ld.global.s16 	%rd79, [%rd12+66];
	add.s64 	%rd80, %rd1, %rd79;
	ld.global.s8 	%r79, [%rd80];
	add.s32 	%r80, %r78, %r79;
	ld.global.s16 	%rd81, [%rd12+68];
	add.s64 	%rd82, %rd1, %rd81;
	ld.global.s8 	%r81, [%rd82];
	add.s32 	%r82, %r80, %r81;
	ld.global.s16 	%rd83, [%rd12+70];
	add.s64 	%rd84, %rd1, %rd83;
	ld.global.s8 	%r83, [%rd84];
	add.s32 	%r84, %r82, %r83;
	ld.global.s16 	%rd85, [%rd12+72];
	add.s64 	%rd86, %rd1, %rd85;
	ld.global.s8 	%r85, [%rd86];
	add.s32 	%r86, %r84, %r85;
	ld.global.s16 	%rd87, [%rd12+74];
	add.s64 	%rd88, %rd1, %rd87;
	ld.global.s8 	%r87, [%rd88];
	add.s32 	%r88, %r86, %r87;
	ld.global.s16 	%rd89, [%rd12+76];
	add.s64 	%rd90, %rd1, %rd89;
	ld.global.s8 	%r89, [%rd90];
	add.s32 	%r90, %r88, %r89;
	ld.global.s16 	%rd91, [%rd12+78];
	add.s64 	%rd92, %rd1, %rd91;
	ld.global.s8 	%r91, [%rd92];
	add.s32 	%r92, %r90, %r91;
	ld.global.s16 	%rd93, [%rd12+80];
	add.s64 	%rd94, %rd1, %rd93;
	ld.global.s8 	%r93, [%rd94];
	add.s32 	%r94, %r92, %r93;
	ld.global.s16 	%rd95, [%rd12+82];
	add.s64 	%rd96, %rd1, %rd95;
	ld.global.s8 	%r95, [%rd96];
	add.s32 	%r96, %r94, %r95;
	ld.global.s16 	%rd97, [%rd12+84];
	add.s64 	%rd98, %rd1, %rd97;
	ld.global.s8 	%r97, [%rd98];
	add.s32 	%r98, %r96, %r97;
	ld.global.s16 	%rd99, [%rd12+86];
	add.s64 	%rd100, %rd1, %rd99;
	ld.global.s8 	%r99, [%rd100];
	add.s32 	%r100, %r98, %r99;
	ld.global.s16 	%rd101, [%rd12+88];
	add.s64 	%rd102, %rd1, %rd101;
	ld.global.s8 	%r101, [%rd102];
	add.s32 	%r102, %r100, %r101;
	ld.global.s16 	%rd103, [%rd12+90];
	add.s64 	%rd104, %rd1, %rd103;
	ld.global.s8 	%r103, [%rd104];
	add.s32 	%r104, %r102, %r103;
	ld.global.s16 	%rd105, [%rd12+92];
	add.s64 	%rd106, %rd1, %rd105;
	ld.global.s8 	%r105, [%rd106];
	add.s32 	%r106, %r104, %r105;
	ld.global.s16 	%rd107, [%rd12+94];
	add.s64 	%rd108, %rd1, %rd107;
	ld.global.s8 	%r107, [%rd108];
	add.s32 	%r108, %r106, %r107;
	ld.global.s16 	%rd109, [%rd12+96];
	add.s64 	%rd110, %rd1, %rd109;
	ld.global.s8 	%r109, [%rd110];
	add.s32 	%r110, %r108, %r109;
	ld.global.s16 	%rd111, [%rd12+98];
	add.s64 	%rd112, %rd1, %rd111;
	ld.global.s8 	%r111, [%rd112];
	add.s32 	%r112, %r110, %r111;
	ld.global.s16 	%rd113, [%rd12+100];
	add.s64 	%rd114, %rd1, %rd113;
	ld.global.s8 	%r113, [%rd114];
	add.s32 	%r114, %r112, %r113;
	ld.global.s16 	%rd115, [%rd12+102];
	add.s64 	%rd116, %rd1, %rd115;
	ld.global.s8 	%r115, [%rd116];
	add.s32 	%r116, %r114, %r115;
	ld.global.s16 	%rd117, [%rd12+104];
	add.s64 	%rd118, %rd1, %rd117;
	ld.global.s8 	%r117, [%rd118];
	add.s32 	%r118, %r116, %r117;
	ld.global.s16 	%rd119, [%rd12+106];
	add.s64 	%rd120, %rd1, %rd119;
	ld.global.s8 	%r119, [%rd120];
	add.s32 	%r120, %r118, %r119;
	ld.global.s16 	%rd121, [%rd12+108];
	add.s64 	%rd122, %rd1, %rd121;
	ld.global.s8 	%r121, [%rd122];
	add.s32 	%r122, %r120, %r121;
	ld.global.s16 	%rd123, [%rd12+110];
	add.s64 	%rd124, %rd1, %rd123;
	ld.global.s8 	%r123, [%rd124];
	add.s32 	%r124, %r122, %r123;
	ld.global.s16 	%rd125, [%rd12+112];
	add.s64 	%rd126, %rd1, %rd125;
	ld.global.s8 	%r125, [%rd126];
	add.s32 	%r126, %r124, %r125;
	ld.global.s16 	%rd127, [%rd12+114];
	add.s64 	%rd128, %rd1, %rd127;
	ld.global.s8 	%r127, [%rd128];
	add.s32 	%r128, %r126, %r127;
	ld.global.s16 	%rd129, [%rd12+116];
	add.s64 	%rd130, %rd1, %rd129;
	ld.global.s8 	%r129, [%rd130];
	add.s32 	%r130, %r128, %r129;
	ld.global.s16 	%rd131, [%rd12+118];
	add.s64 	%rd132, %rd1, %rd131;
	ld.global.s8 	%r131, [%rd132];
	add.s32 	%r132, %r130, %r131;
	ld.global.s16 	%rd133, [%rd12+120];
	add.s64 	%rd134, %rd1, %rd133;
	ld.global.s8 	%r133, [%rd134];
	add.s32 	%r134, %r132, %r133;
	ld.global.s16 	%rd135, [%rd12+122];
	add.s64 	%rd136, %rd1, %rd135;
	ld.global.s8 	%r135, [%rd136];
	add.s32 	%r136, %r134, %r135;
	ld.global.s16 	%rd137, [%rd12+124];
	add.s64 	%rd138, %rd1, %rd137;
	ld.global.s8 	%r137, [%rd138];
	add.s32 	%r138, %r136, %r137;
	ld.global.s16 	%rd139, [%rd12+126];
	add.s64 	%rd140, %rd1, %rd139;
	ld.global.s8 	%r139, [%rd140];
	add.s32 	%r140, %r138, %r139;
	ld.global.s16 	%rd141, [%rd12+128];
	add.s64 	%rd142, %rd1, %rd141;
	ld.global.s8 	%r141, [%rd142];
	add.s32 	%r142, %r140, %r141;
	ld.global.s16 	%rd143, [%rd12+130];
	add.s64 	%rd144, %rd1, %rd143;
	ld.global.s8 	%r143, [%rd144];
	add.s32 	%r144, %r142, %r143;
	ld.global.s16 	%rd145, [%rd12+132];
	add.s64 	%rd146, %rd1, %rd145;
	ld.global.s8 	%r145, [%rd146];
	add.s32 	%r146, %r144, %r145;
	ld.global.s16 	%rd147, [%rd12+134];
	add.s64 	%rd148, %rd1, %rd147;
	ld.global.s8 	%r147, [%rd148];
	add.s32 	%r148, %r146, %r147;
	ld.global.s16 	%rd149, [%rd12+136];
	add.s64 	%rd150, %rd1, %rd149;
	ld.global.s8 	%r149, [%rd150];
	add.s32 	%r150, %r148, %r149;
	ld.global.s16 	%rd151, [%rd12+138];
	add.s64 	%rd152, %rd1, %rd151;
	ld.global.s8 	%r151, [%rd152];
	add.s32 	%r152, %r150, %r151;
	ld.global.s16 	%rd153, [%rd12+140];
	add.s64 	%rd154, %rd1, %rd153;
	ld.global.s8 	%r153, [%rd154];
	add.s32 	%r154, %r152, %r153;
	ld.global.s16 	%rd155, [%rd12+142];
	add.s64 	%rd156, %rd1, %rd155;
	ld.global.s8 	%r155, [%rd156];
	add.s32 	%r156, %r154, %r155;
	ld.global.s16 	%rd157, [%rd12+144];
	add.s64 	%rd158, %rd1, %rd157;
	ld.global.s8 	%r157, [%rd158];
	add.s32 	%r158, %r156, %r157;
	ld.global.s16 	%rd159, [%rd12+146];
	add.s64 	%rd160, %rd1, %rd159;
	ld.global.s8 	%r159, [%rd160];
	add.s32 	%r160, %r158, %r159;
	ld.global.s16 	%rd161, [%rd12+148];
	add.s64 	%rd162, %rd1, %rd161;
	ld.global.s8 	%r161, [%rd162];
	add.s32 	%r162, %r160, %r161;
	ld.global.s16 	%rd163, [%rd12+150];
	add.s64 	%rd164, %rd1, %rd163;
	ld.global.s8 	%r163, [%rd164];
	add.s32 	%r164, %r162, %r163;
	ld.global.s16 	%rd165, [%rd12+152];
	add.s64 	%rd166, %rd1, %rd165;
	ld.global.s8 	%r165, [%rd166];
	add.s32 	%r166, %r164, %r165;
	ld.global.s16 	%rd167, [%rd12+154];
	add.s64 	%rd168, %rd1, %rd167;
	ld.global.s8 	%r167, [%rd168];
	add.s32 	%r168, %r166, %r167;
	ld.global.s16 	%rd169, [%rd12+156];
	add.s64 	%rd170, %rd1, %rd169;
	ld.global.s8 	%r169, [%rd170];
	add.s32 	%r170, %r168, %r169;
	ld.global.s16 	%rd171, [%rd12+158];
	add.s64 	%rd172, %rd1, %rd171;
	ld.global.s8 	%r171, [%rd172];
	add.s32 	%r172, %r170, %r171;
	ld.global.s16 	%rd173, [%rd12+160];
	add.s64 	%rd174, %rd1, %rd173;
	ld.global.s8 	%r173, [%rd174];
	add.s32 	%r174, %r172, %r173;
	ld.global.s16 	%rd175, [%rd12+162];
	add.s64 	%rd176, %rd1, %rd175;
	ld.global.s8 	%r175, [%rd176];
	add.s32 	%r176, %r174, %r175;
	ld.global.s16 	%rd177, [%rd12+164];
	add.s64 	%rd178, %rd1, %rd177;
	ld.global.s8 	%r177, [%rd178];
	add.s32 	%r178, %r176, %r177;
	ld.global.s16 	%rd179, [%rd12+166];
	add.s64 	%rd180, %rd1, %rd179;
	ld.global.s8 	%r179, [%rd180];
	add.s32 	%r180, %r178, %r179;
	ld.global.s16 	%rd181, [%rd12+168];
	add.s64 	%rd182, %rd1, %rd181;
	ld.global.s8 	%r181, [%rd182];
	add.s32 	%r182, %r180, %r181;
	ld.global.s16 	%rd183, [%rd12+170];
	add.s64 	%rd184, %rd1, %rd183;
	ld.global.s8 	%r183, [%rd184];
	add.s32 	%r184, %r182, %r183;
	ld.global.s16 	%rd185, [%rd12+172];
	add.s64 	%rd186, %rd1, %rd185;
	ld.global.s8 	%r185, [%rd186];
	add.s32 	%r186, %r184, %r185;
	ld.global.s16 	%rd187, [%rd12+174];
	add.s64 	%rd188, %rd1, %rd187;
	ld.global.s8 	%r187, [%rd188];
	add.s32 	%r188, %r186, %r187;
	ld.global.s16 	%rd189, [%rd12+176];
	add.s64 	%rd190, %rd1, %rd189;
	ld.global.s8 	%r189, [%rd190];
	add.s32 	%r190, %r188, %r189;
	ld.global.s16 	%rd191, [%rd12+178];
	add.s64 	%rd192, %rd1, %rd191;
	ld.global.s8 	%r191, [%rd192];
	add.s32 	%r192, %r190, %r191;
	ld.global.s16 	%rd193, [%rd12+180];
	add.s64 	%rd194, %rd1, %rd193;
	ld.global.s8 	%r193, [%rd194];
	add.s32 	%r194, %r192, %r193;
	ld.global.s16 	%rd195, [%rd12+182];
	add.s64 	%rd196, %rd1, %rd195;
	ld.global.s8 	%r195, [%rd196];
	add.s32 	%r196, %r194, %r195;
	ld.global.s16 	%rd197, [%rd12+184];
	add.s64 	%rd198, %rd1, %rd197;
	ld.global.s8 	%r197, [%rd198];
	add.s32 	%r198, %r196, %r197;
	ld.global.s16 	%rd199, [%rd12+186];
	add.s64 	%rd200, %rd1, %rd199;
	ld.global.s8 	%r199, [%rd200];
	add.s32 	%r200, %r198, %r199;
	ld.global.s16 	%rd201, [%rd12+188];
	add.s64 	%rd202, %rd1, %rd201;
	ld.global.s8 	%r201, [%rd202];
	add.s32 	%r202, %r200, %r201;
	ld.global.s16 	%rd203, [%rd12+190];
	add.s64 	%rd204, %rd1, %rd203;
	ld.global.s8 	%r203, [%rd204];
	add.s32 	%r204, %r202, %r203;
	ld.global.s16 	%rd205, [%rd12+192];
	add.s64 	%rd206, %rd1, %rd205;
	ld.global.s8 	%r205, [%rd206];
	add.s32 	%r206, %r204, %r205;
	ld.global.s16 	%rd207, [%rd12+194];
	add.s64 	%rd208, %rd1, %rd207;
	ld.global.s8 	%r207, [%rd208];
	add.s32 	%r208, %r206, %r207;
	ld.global.s16 	%rd209, [%rd12+196];
	add.s64 	%rd210, %rd1, %rd209;
	ld.global.s8 	%r209, [%rd210];
	add.s32 	%r210, %r208, %r209;
	ld.global.s16 	%rd211, [%rd12+198];
	add.s64 	%rd212, %rd1, %rd211;
	ld.global.s8 	%r211, [%rd212];
	add.s32 	%r212, %r210, %r211;
	ld.global.s16 	%rd213, [%rd12+200];
	add.s64 	%rd214, %rd1, %rd213;
	ld.global.s8 	%r213, [%rd214];
	add.s32 	%r214, %r212, %r213;
	ld.global.s16 	%rd215, [%rd12+202];
	add.s64 	%rd216, %rd1, %rd215;
	ld.global.s8 	%r215, [%rd216];
	add.s32 	%r216, %r214, %r215;
	ld.global.s16 	%rd217, [%rd12+204];
	add.s64 	%rd218, %rd1, %rd217;
	ld.global.s8 	%r217, [%rd218];
	add.s32 	%r218, %r216, %r217;
	ld.global.s16 	%rd219, [%rd12+206];
	add.s64 	%rd220, %rd1, %rd219;
	ld.global.s8 	%r219, [%rd220];
	add.s32 	%r220, %r218, %r219;
	ld.global.s16 	%rd221, [%rd12+208];
	add.s64 	%rd222, %rd1, %rd221;
	ld.global.s8 	%r221, [%rd222];
	add.s32 	%r222, %r220, %r221;
	ld.global.s16 	%rd223, [%rd12+210];
	add.s64 	%rd224, %rd1, %rd223;
	ld.global.s8 	%r223, [%rd224];
	add.s32 	%r224, %r222, %r223;
	ld.global.s16 	%rd225, [%rd12+212];
	add.s64 	%rd226, %rd1, %rd225;
	ld.global.s8 	%r225, [%rd226];
	add.s32 	%r226, %r224, %r225;
	ld.global.s16 	%rd227, [%rd12+214];
	add.s64 	%rd228, %rd1, %rd227;
	ld.global.s8 	%r227, [%rd228];
	add.s32 	%r228, %r226, %r227;
	ld.global.s16 	%rd229, [%rd12+216];
	add.s64 	%rd230, %rd1, %rd229;
	ld.global.s8 	%r229, [%rd230];
	add.s32 	%r230, %r228, %r229;
	ld.global.s16 	%rd231, [%rd12+218];
	add.s64 	%rd232, %rd1, %rd231;
	ld.global.s8 	%r231, [%rd232];
	add.s32 	%r232, %r230, %r231;
	ld.global.s16 	%rd233, [%rd12+220];
	add.s64 	%rd234, %rd1, %rd233;
	ld.global.s8 	%r233, [%rd234];
	add.s32 	%r234, %r232, %r233;
	ld.global.s16 	%rd235, [%rd12+222];
	add.s64 	%rd236, %rd1, %rd235;
	ld.global.s8 	%r235, [%rd236];
	add.s32 	%r236, %r234, %r235;
	ld.global.s16 	%rd237, [%rd12+224];
	add.s64 	%rd238, %rd1, %rd237;
	ld.global.s8 	%r237, [%rd238];
	add.s32 	%r238, %r236, %r237;
	ld.global.s16 	%rd239, [%rd12+226];
	add.s64 	%rd240, %rd1, %rd239;
	ld.global.s8 	%r239, [%rd240];
	add.s32 	%r240, %r238, %r239;
	ld.global.s16 	%rd241, [%rd12+228];
	add.s64 	%rd242, %rd1, %rd241;
	ld.global.s8 	%r241, [%rd242];
	add.s32 	%r242, %r240, %r241;
	ld.global.s16 	%rd243, [%rd12+230];
	add.s64 	%rd244, %rd1, %rd243;
	ld.global.s8 	%r243, [%rd244];
	add.s32 	%r244, %r242, %r243;
	ld.global.s16 	%rd245, [%rd12+232];
	add.s64 	%rd246, %rd1, %rd245;
	ld.global.s8 	%r245, [%rd246];
	add.s32 	%r246, %r244, %r245;
	ld.global.s16 	%rd247, [%rd12+234];
	add.s64 	%rd248, %rd1, %rd247;
	ld.global.s8 	%r247, [%rd248];
	add.s32 	%r248, %r246, %r247;
	ld.global.s16 	%rd249, [%rd12+236];
	add.s64 	%rd250, %rd1, %rd249;
	ld.global.s8 	%r249, [%rd250];
	add.s32 	%r250, %r248, %r249;
	ld.global.s16 	%rd251, [%rd12+238];
	add.s64 	%rd252, %rd1, %rd251;
	ld.global.s8 	%r251, [%rd252];
	add.s32 	%r252, %r250, %r251;
	ld.global.s16 	%rd253, [%rd12+240];
	add.s64 	%rd254, %rd1, %rd253;
	ld.global.s8 	%r253, [%rd254];
	add.s32 	%r254, %r252, %r253;
	ld.global.s16 	%rd255, [%rd12+242];
	add.s64 	%rd256, %rd1, %rd255;
	ld.global.s8 	%r255, [%rd256];
	add.s32 	%r256, %r254, %r255;
	ld.global.s16 	%rd257, [%rd12+244];
	add.s64 	%rd258, %rd1, %rd257;
	ld.global.s8 	%r257, [%rd258];
	add.s32 	%r258, %r256, %r257;
	ld.global.s16 	%rd259, [%rd12+246];
	add.s64 	%rd260, %rd1, %rd259;
	ld.global.s8 	%r259, [%rd260];
	add.s32 	%r260, %r258, %r259;
	ld.global.s16 	%rd261, [%rd12+248];
	add.s64 	%rd262, %rd1, %rd261;
	ld.global.s8 	%r261, [%rd262];
	add.s32 	%r262, %r260, %r261;
	ld.global.s16 	%rd263, [%rd12+250];
	add.s64 	%rd264, %rd1, %rd263;
	ld.global.s8 	%r263, [%rd264];
	add.s32 	%r264, %r262, %r263;
	ld.global.s16 	%rd265, [%rd12+252];
	add.s64 	%rd266, %rd1, %rd265;
	ld.global.s8 	%r265, [%rd266];
	add.s32 	%r266, %r264, %r265;
	ld.global.s16 	%rd267, [%rd12+254];
	add.s64 	%rd268, %rd1, %rd267;
	ld.global.s8 	%r267, [%rd268];
	add.s32 	%r268, %r266, %r267;
	ld.global.s16 	%rd269, [%rd12+256];
	add.s64 	%rd270, %rd1, %rd269;
	ld.global.s8 	%r269, [%rd270];
	add.s32 	%r270, %r268, %r269;
	ld.global.s16 	%rd271, [%rd12+258];
	add.s64 	%rd272, %rd1, %rd271;
	ld.global.s8 	%r271, [%rd272];
	add.s32 	%r272, %r270, %r271;
	ld.global.s16 	%rd273, [%rd12+260];
	add.s64 	%rd274, %rd1, %rd273;
	ld.global.s8 	%r273, [%rd274];
	add.s32 	%r274, %r272, %r273;
	ld.global.s16 	%rd275, [%rd12+262];
	add.s64 	%rd276, %rd1, %rd275;
	ld.global.s8 	%r275, [%rd276];
	add.s32 	%r276, %r274, %r275;
	ld.global.s16 	%rd277, [%rd12+264];
	add.s64 	%rd278, %rd1, %rd277;
	ld.global.s8 	%r277, [%rd278];
	add.s32 	%r278, %r276, %r277;
	ld.global.s16 	%rd279, [%rd12+266];
	add.s64 	%rd280, %rd1, %rd279;
	ld.global.s8 	%r279, [%rd280];
	add.s32 	%r280, %r278, %r279;
	ld.global.s16 	%rd281, [%rd12+268];
	add.s64 	%rd282, %rd1, %rd281;
	ld.global.s8 	%r281, [%rd282];
	add.s32 	%r282, %r280, %r281;
	ld.global.s16 	%rd283, [%rd12+270];
	add.s64 	%rd284, %rd1, %rd283;
	ld.global.s8 	%r283, [%rd284];
	add.s32 	%r284, %r282, %r283;
	ld.global.s16 	%rd285, [%rd12+272];
	add.s64 	%rd286, %rd1, %rd285;
	ld.global.s8 	%r285, [%rd286];
	add.s32 	%r286, %r284, %r285;
	ld.global.s16 	%rd287, [%rd12+274];
	add.s64 	%rd288, %rd1, %rd287;
	ld.global.s8 	%r287, [%rd288];
	add.s32 	%r288, %r286, %r287;
	ld.global.s16 	%rd289, [%rd12+276];
	add.s64 	%rd290, %rd1, %rd289;
	ld.global.s8 	%r289, [%rd290];
	add.s32 	%r290, %r288, %r289;
	ld.global.s16 	%rd291, [%rd12+278];
	add.s64 	%rd292, %rd1, %rd291;
	ld.global.s8 	%r291, [%rd292];
	add.s32 	%r292, %r290, %r291;
	ld.global.s16 	%rd293, [%rd12+280];
	add.s64 	%rd294, %rd1, %rd293;
	ld.global.s8 	%r293, [%rd294];
	add.s32 	%r294, %r292, %r293;
	ld.global.s16 	%rd295, [%rd12+282];
	add.s64 	%rd296, %rd1, %rd295;
	ld.global.s8 	%r295, [%rd296];
	add.s32 	%r296, %r294, %r295;
	ld.global.s16 	%rd297, [%rd12+284];
	add.s64 	%rd298, %rd1, %rd297;
	ld.global.s8 	%r297, [%rd298];
	add.s32 	%r298, %r296, %r297;
	ld.global.s16 	%rd299, [%rd12+286];
	add.s64 	%rd300, %rd1, %rd299;
	ld.global.s8 	%r299, [%rd300];
	add.s32 	%r300, %r298, %r299;
	ld.global.s16 	%rd301, [%rd12+288];
	add.s64 	%rd302, %rd1, %rd301;
	ld.global.s8 	%r301, [%rd302];
	add.s32 	%r302, %r300, %r301;
	ld.global.s16 	%rd303, [%rd12+290];
	add.s64 	%rd304, %rd1, %rd303;
	ld.global.s8 	%r303, [%rd304];
	add.s32 	%r304, %r302, %r303;
	ld.global.s16 	%rd305, [%rd12+292];
	add.s64 	%rd306, %rd1, %rd305;
	ld.global.s8 	%r305, [%rd306];
	add.s32 	%r306, %r304, %r305;
	ld.global.s16 	%rd307, [%rd12+294];
	add.s64 	%rd308, %rd1, %rd307;
	ld.global.s8 	%r307, [%rd308];
	add.s32 	%r308, %r306, %r307;
	ld.global.s16 	%rd309, [%rd12+296];
	add.s64 	%rd310, %rd1, %rd309;
	ld.global.s8 	%r309, [%rd310];
	add.s32 	%r310, %r308, %r309;
	ld.global.s16 	%rd311, [%rd12+298];
	add.s64 	%rd312, %rd1, %rd311;
	ld.global.s8 	%r311, [%rd312];
	add.s32 	%r312, %r310, %r311;
	ld.global.s16 	%rd313, [%rd12+300];
	add.s64 	%rd314, %rd1, %rd313;
	ld.global.s8 	%r313, [%rd314];
	add.s32 	%r314, %r312, %r313;
	ld.global.s16 	%rd315, [%rd12+302];
	add.s64 	%rd316, %rd1, %rd315;
	ld.global.s8 	%r315, [%rd316];
	add.s32 	%r316, %r314, %r315;
	ld.global.s16 	%rd317, [%rd12+304];
	add.s64 	%rd318, %rd1, %rd317;
	ld.global.s8 	%r317, [%rd318];
	add.s32 	%r318, %r316, %r317;
	ld.global.s16 	%rd319, [%rd12+306];
	add.s64 	%rd320, %rd1, %rd319;
	ld.global.s8 	%r319, [%rd320];
	add.s32 	%r320, %r318, %r319;
	ld.global.s16 	%rd321, [%rd12+308];
	add.s64 	%rd322, %rd1, %rd321;
	ld.global.s8 	%r321, [%rd322];
	add.s32 	%r322, %r320, %r321;
	ld.global.s16 	%rd323, [%rd12+310];
	add.s64 	%rd324, %rd1, %rd323;
	ld.global.s8 	%r323, [%rd324];
	add.s32 	%r324, %r322, %r323;
	ld.global.s16 	%rd325, [%rd12+312];
	add.s64 	%rd326, %rd1, %rd325;
	ld.global.s8 	%r325, [%rd326];
	add.s32 	%r326, %r324, %r325;
	ld.global.s16 	%rd327, [%rd12+314];
	add.s64 	%rd328, %rd1, %rd327;
	ld.global.s8 	%r327, [%rd328];
	add.s32 	%r328, %r326, %r327;
	ld.global.s16 	%rd329, [%rd12+316];
	add.s64 	%rd330, %rd1, %rd329;
	ld.global.s8 	%r329, [%rd330];
	add.s32 	%r330, %r328, %r329;
	ld.global.s16 	%rd331, [%rd12+318];
	add.s64 	%rd332, %rd1, %rd331;
	ld.global.s8 	%r331, [%rd332];
	add.s32 	%r332, %r330, %r331;
	ld.global.s16 	%rd333, [%rd12+320];
	add.s64 	%rd334, %rd1, %rd333;
	ld.global.s8 	%r333, [%rd334];
	add.s32 	%r334, %r332, %r333;
	ld.global.s16 	%rd335, [%rd12+322];
	add.s64 	%rd336, %rd1, %rd335;
	ld.global.s8 	%r335, [%rd336];
	add.s32 	%r336, %r334, %r335;
	ld.global.s16 	%rd337, [%rd12+324];
	add.s64 	%rd338, %rd1, %rd337;
	ld.global.s8 	%r337, [%rd338];
	add.s32 	%r338, %r336, %r337;
	ld.global.s16 	%rd339, [%rd12+326];
	add.s64 	%rd340, %rd1, %rd339;
	ld.global.s8 	%r339, [%rd340];
	add.s32 	%r340, %r338, %r339;
	ld.global.s16 	%rd341, [%rd12+328];
	add.s64 	%rd342, %rd1, %rd341;
	ld.global.s8 	%r341, [%rd342];
	add.s32 	%r342, %r340, %r341;
	ld.global.s16 	%rd343, [%rd12+330];
	add.s64 	%rd344, %rd1, %rd343;
	ld.global.s8 	%r343, [%rd344];
	add.s32 	%r344, %r342, %r343;
	ld.global.s16 	%rd345, [%rd12+332];
	add.s64 	%rd346, %rd1, %rd345;
	ld.global.s8 	%r345, [%rd346];
	add.s32 	%r346, %r344, %r345;
	ld.global.s16 	%rd347, [%rd12+334];
	add.s64 	%rd348, %rd1, %rd347;
	ld.global.s8 	%r347, [%rd348];
	add.s32 	%r348, %r346, %r347;
	ld.global.s16 	%rd349, [%rd12+336];
	add.s64 	%rd350, %rd1, %rd349;
	ld.global.s8 	%r349, [%rd350];
	add.s32 	%r350, %r348, %r349;
	ld.global.s16 	%rd351, [%rd12+338];
	add.s64 	%rd352, %rd1, %rd351;
	ld.global.s8 	%r351, [%rd352];
	add.s32 	%r352, %r350, %r351;
	ld.global.s16 	%rd353, [%rd12+340];
	add.s64 	%rd354, %rd1, %rd353;
	ld.global.s8 	%r353, [%rd354];
	add.s32 	%r354, %r352, %r353;
	ld.global.s16 	%rd355, [%rd12+342];
	add.s64 	%rd356, %rd1, %rd355;
	ld.global.s8 	%r355, [%rd356];
	add.s32 	%r356, %r354, %r355;
	ld.global.s16 	%rd357, [%rd12+344];
	add.s64 	%rd358, %rd1, %rd357;
	ld.global.s8 	%r357, [%rd358];
	add.s32 	%r358, %r356, %r357;
	ld.global.s16 	%rd359, [%rd12+346];
	add.s64 	%rd360, %rd1, %rd359;
	ld.global.s8 	%r359, [%rd360];
	add.s32 	%r360, %r358, %r359;
	ld.global.s16 	%rd361, [%rd12+348];
	add.s64 	%rd362, %rd1, %rd361;
	ld.global.s8 	%r361, [%rd362];
	add.s32 	%r362, %r360, %r361;
	ld.global.s16 	%rd363, [%rd12+350];
	add.s64 	%rd364, %rd1, %rd363;
	ld.global.s8 	%r363, [%rd364];
	add.s32 	%r364, %r362, %r363;
	ld.global.s16 	%rd365, [%rd12+352];
	add.s64 	%rd366, %rd1, %rd365;
	ld.global.s8 	%r365, [%rd366];
	add.s32 	%r366, %r364, %r365;
	ld.global.s16 	%rd367, [%rd12+354];
	add.s64 	%rd368, %rd1, %rd367;
	ld.global.s8 	%r367, [%rd368];
	add.s32 	%r368, %r366, %r367;
	ld.global.s16 	%rd369, [%rd12+356];
	add.s64 	%rd370, %rd1, %rd369;
	ld.global.s8 	%r369, [%rd370];
	add.s32 	%r370, %r368, %r369;
	ld.global.s16 	%rd371, [%rd12+358];
	add.s64 	%rd372, %rd1, %rd371;
	ld.global.s8 	%r371, [%rd372];
	add.s32 	%r372, %r370, %r371;
	ld.global.s16 	%rd373, [%rd12+360];
	add.s64 	%rd374, %rd1, %rd373;
	ld.global.s8 	%r373, [%rd374];
	add.s32 	%r374, %r372, %r373;
	ld.global.s16 	%rd375, [%rd12+362];
	add.s64 	%rd376, %rd1, %rd375;
	ld.global.s8 	%r375, [%rd376];
	add.s32 	%r376, %r374, %r375;
	ld.global.s16 	%rd377, [%rd12+364];
	add.s64 	%rd378, %rd1, %rd377;
	ld.global.s8 	%r377, [%rd378];
	add.s32 	%r378, %r376, %r377;
	ld.global.s16 	%rd379, [%rd12+366];
	add.s64 	%rd380, %rd1, %rd379;
	ld.global.s8 	%r379, [%rd380];
	add.s32 	%r380, %r378, %r379;
	ld.global.s16 	%rd381, [%rd12+368];
	add.s64 	%rd382, %rd1, %rd381;
	ld.global.s8 	%r381, [%rd382];
	add.s32 	%r382, %r380, %r381;
	ld.global.s16 	%rd383, [%rd12+370];
	add.s64 	%rd384, %rd1, %rd383;
	ld.global.s8 	%r383, [%rd384];
	add.s32 	%r384, %r382, %r383;
	ld.global.s16 	%rd385, [%rd12+372];
	add.s64 	%rd386, %rd1, %rd385;
	ld.global.s8 	%r385, [%rd386];
	add.s32 	%r386, %r384, %r385;
	ld.global.s16 	%rd387, [%rd12+374];
	add.s64 	%rd388, %rd1, %rd387;
	ld.global.s8 	%r387, [%rd388];
	add.s32 	%r388, %r386, %r387;
	ld.global.s16 	%rd389, [%rd12+376];
	add.s64 	%rd390, %rd1, %rd389;
	ld.global.s8 	%r389, [%rd390];
	add.s32 	%r390, %r388, %r389;
	ld.global.s16 	%rd391, [%rd12+378];
	add.s64 	%rd392, %rd1, %rd391;
	ld.global.s8 	%r391, [%rd392];
	add.s32 	%r392, %r390, %r391;
	ld.global.s16 	%rd393, [%rd12+380];
	add.s64 	%rd394, %rd1, %rd393;
	ld.global.s8 	%r393, [%rd394];
	add.s32 	%r394, %r392, %r393;
	ld.global.s16 	%rd395, [%rd12+382];
	add.s64 	%rd396, %rd1, %rd395;
	ld.global.s8 	%r395, [%rd396];
	add.s32 	%r396, %r394, %r395;
	ld.global.s16 	%rd397, [%rd12+384];
	add.s64 	%rd398, %rd1, %rd397;
	ld.global.s8 	%r397, [%rd398];
	add.s32 	%r398, %r396, %r397;
	ld.global.s16 	%rd399, [%rd12+386];
	add.s64 	%rd400, %rd1, %rd399;
	ld.global.s8 	%r399, [%rd400];
	add.s32 	%r400, %r398, %r399;
	ld.global.s16 	%rd401, [%rd12+388];
	add.s64 	%rd402, %rd1, %rd401;
	ld.global.s8 	%r401, [%rd402];
	add.s32 	%r402, %r400, %r401;
	ld.global.s16 	%rd403, [%rd12+390];
	add.s64 	%rd404, %rd1, %rd403;
	ld.global.s8 	%r403, [%rd404];
	add.s32 	%r404, %r402, %r403;
	ld.global.s16 	%rd405, [%rd12+392];
	add.s64 	%rd406, %rd1, %rd405;
	ld.global.s8 	%r405, [%rd406];
	add.s32 	%r406, %r404, %r405;
	ld.global.s16 	%rd407, [%rd12+394];
	add.s64 	%rd408, %rd1, %rd407;
	ld.global.s8 	%r407, [%rd408];
	add.s32 	%r408, %r406, %r407;
	ld.global.s16 	%rd409, [%rd12+396];
	add.s64 	%rd410, %rd1, %rd409;
	ld.global.s8 	%r409, [%rd410];
	add.s32 	%r410, %r408, %r409;
	ld.global.s16 	%rd411, [%rd12+398];
	add.s64 	%rd412, %rd1, %rd411;
	ld.global.s8 	%r411, [%rd412];
	add.s32 	%r412, %r410, %r411;
	ld.global.s16 	%rd413, [%rd12+400];
	add.s64 	%rd414, %rd1, %rd413;
	ld.global.s8 	%r413, [%rd414];
	add.s32 	%r414, %r412, %r413;
	ld.global.s16 	%rd415, [%rd12+402];
	add.s64 	%rd416, %rd1, %rd415;
	ld.global.s8 	%r415, [%rd416];
	add.s32 	%r416, %r414, %r415;
	ld.global.s16 	%rd417, [%rd12+404];
	add.s64 	%rd418, %rd1, %rd417;
	ld.global.s8 	%r417, [%rd418];
	add.s32 	%r418, %r416, %r417;
	ld.global.s16 	%rd419, [%rd12+406];
	add.s64 	%rd420, %rd1, %rd419;
	ld.global.s8 	%r419, [%rd420];
	add.s32 	%r420, %r418, %r419;
	ld.global.s16 	%rd421, [%rd12+408];
	add.s64 	%rd422, %rd1, %rd421;
	ld.global.s8 	%r421, [%rd422];
	add.s32 	%r422, %r420, %r421;
	ld.global.s16 	%rd423, [%rd12+410];
	add.s64 	%rd424, %rd1, %rd423;
	ld.global.s8 	%r423, [%rd424];
	add.s32 	%r424, %r422, %r423;
	ld.global.s16 	%rd425, [%rd12+412];
	add.s64 	%rd426, %rd1, %rd425;
	ld.global.s8 	%r425, [%rd426];
	add.s32 	%r426, %r424, %r425;
	ld.global.s16 	%rd427, [%rd12+414];
	add.s64 	%rd428, %rd1, %rd427;
	ld.global.s8 	%r427, [%rd428];
	add.s32 	%r428, %r426, %r427;
	ld.global.s16 	%rd429, [%rd12+416];
	add.s64 	%rd430, %rd1, %rd429;
	ld.global.s8 	%r429, [%rd430];
	add.s32 	%r430, %r428, %r429;
	ld.global.s16 	%rd431, [%rd12+418];
	add.s64 	%rd432, %rd1, %rd431;
	ld.global.s8 	%r431, [%rd432];
	add.s32 	%r432, %r430, %r431;
	ld.global.s16 	%rd433, [%rd12+420];
	add.s64 	%rd434, %rd1, %rd433;
	ld.global.s8 	%r433, [%rd434];
	add.s32 	%r434, %r432, %r433;
	ld.global.s16 	%rd435, [%rd12+422];
	add.s64 	%rd436, %rd1, %rd435;
	ld.global.s8 	%r435, [%rd436];
	add.s32 	%r436, %r434, %r435;
	ld.global.s16 	%rd437, [%rd12+424];
	add.s64 	%rd438, %rd1, %rd437;
	ld.global.s8 	%r437, [%rd438];
	add.s32 	%r438, %r436, %r437;
	ld.global.s16 	%rd439, [%rd12+426];
	add.s64 	%rd440, %rd1, %rd439;
	ld.global.s8 	%r439, [%rd440];
	add.s32 	%r440, %r438, %r439;
	ld.global.s16 	%rd441, [%rd12+428];
	add.s64 	%rd442, %rd1, %rd441;
	ld.global.s8 	%r441, [%rd442];
	add.s32 	%r442, %r440, %r441;
	ld.global.s16 	%rd443, [%rd12+430];
	add.s64 	%rd444, %rd1, %rd443;
	ld.global.s8 	%r443, [%rd444];
	add.s32 	%r444, %r442, %r443;
	ld.global.s16 	%rd445, [%rd12+432];
	add.s64 	%rd446, %rd1, %rd445;
	ld.global.s8 	%r445, [%rd446];
	add.s32 	%r446, %r444, %r445;
	ld.global.s16 	%rd447, [%rd12+434];
	add.s64 	%rd448, %rd1, %rd447;
	ld.global.s8 	%r447, [%rd448];
	add.s32 	%r448, %r446, %r447;
	ld.global.s16 	%rd449, [%rd12+436];
	add.s64 	%rd450, %rd1, %rd449;
	ld.global.s8 	%r449, [%rd450];
	add.s32 	%r450, %r448, %r449;
	ld.global.s16 	%rd451, [%rd12+438];
	add.s64 	%rd452, %rd1, %rd451;
	ld.global.s8 	%r451, [%rd452];
	add.s32 	%r452, %r450, %r451;
	ld.global.s16 	%rd453, [%rd12+440];
	add.s64 	%rd454, %rd1, %rd453;
	ld.global.s8 	%r453, [%rd454];
	add.s32 	%r454, %r452, %r453;
	ld.global.s16 	%rd455, [%rd12+442];
	add.s64 	%rd456, %rd1, %rd455;
	ld.global.s8 	%r455, [%rd456];
	add.s32 	%r456, %r454, %r455;
	ld.global.s16 	%rd457, [%rd12+444];
	add.s64 	%rd458, %rd1, %rd457;
	ld.global.s8 	%r457, [%rd458];
	add.s32 	%r458, %r456, %r457;
	ld.global.s16 	%rd459, [%rd12+446];
	add.s64 	%rd460, %rd1, %rd459;
	ld.global.s8 	%r459, [%rd460];
	add.s32 	%r460, %r458, %r459;
	ld.global.s16 	%rd461, [%rd12+448];
	add.s64 	%rd462, %rd1, %rd461;
	ld.global.s8 	%r461, [%rd462];
	add.s32 	%r462, %r460, %r461;
	ld.global.s16 	%rd463, [%rd12+450];
	add.s64 	%rd464, %rd1, %rd463;
	ld.global.s8 	%r463, [%rd464];
	add.s32 	%r464, %r462, %r463;
	ld.global.s16 	%rd465, [%rd12+452];
	add.s64 	%rd466, %rd1, %rd465;
	ld.global.s8 	%r465, [%rd466];
	add.s32 	%r466, %r464, %r465;
	ld.global.s16 	%rd467, [%rd12+454];
	add.s64 	%rd468, %rd1, %rd467;
	ld.global.s8 	%r467, [%rd468];
	add.s32 	%r468, %r466, %r467;
	ld.global.s16 	%rd469, [%rd12+456];
	add.s64 	%rd470, %rd1, %rd469;
	ld.global.s8 	%r469, [%rd470];
	add.s32 	%r470, %r468, %r469;
	ld.global.s16 	%rd471, [%rd12+458];
	add.s64 	%rd472, %rd1, %rd471;
	ld.global.s8 	%r471, [%rd472];
	add.s32 	%r472, %r470, %r471;
	ld.global.s16 	%rd473, [%rd12+460];
	add.s64 	%rd474, %rd1, %rd473;
	ld.global.s8 	%r473, [%rd474];
	add.s32 	%r474, %r472, %r473;
	ld.global.s16 	%rd475, [%rd12+462];
	add.s64 	%rd476, %rd1, %rd475;
	ld.global.s8 	%r475, [%rd476];
	add.s32 	%r476, %r474, %r475;
	ld.global.s16 	%rd477, [%rd12+464];
	add.s64 	%rd478, %rd1, %rd477;
	ld.global.s8 	%r477, [%rd478];
	add.s32 	%r478, %r476, %r477;
	ld.global.s16 	%rd479, [%rd12+466];
	add.s64 	%rd480, %rd1, %rd479;
	ld.global.s8 	%r479, [%rd480];
	add.s32 	%r480, %r478, %r479;
	ld.global.s16 	%rd481, [%rd12+468];
	add.s64 	%rd482, %rd1, %rd481;
	ld.global.s8 	%r481, [%rd482];
	add.s32 	%r482, %r480, %r481;
	ld.global.s16 	%rd483, [%rd12+470];
	add.s64 	%rd484, %rd1, %rd483;
	ld.global.s8 	%r483, [%rd484];
	add.s32 	%r484, %r482, %r483;
	ld.global.s16 	%rd485, [%rd12+472];
	add.s64 	%rd486, %rd1, %rd485;
	ld.global.s8 	%r485, [%rd486];
	add.s32 	%r486, %r484, %r485;
	ld.global.s16 	%rd487, [%rd12+474];
	add.s64 	%rd488, %rd1, %rd487;
	ld.global.s8 	%r487, [%rd488];
	add.s32 	%r488, %r486, %r487;
	ld.global.s16 	%rd489, [%rd12+476];
	add.s64 	%rd490, %rd1, %rd489;
	ld.global.s8 	%r489, [%rd490];
	add.s32 	%r490, %r488, %r489;
	ld.global.s16 	%rd491, [%rd12+478];
	add.s64 	%rd492, %rd1, %rd491;
	ld.global.s8 	%r491, [%rd492];
	add.s32 	%r492, %r490, %r491;
	ld.global.s16 	%rd493, [%rd12+480];
	add.s64 	%rd494, %rd1, %rd493;
	ld.global.s8 	%r493, [%rd494];
	add.s32 	%r494, %r492, %r493;
	ld.global.s16 	%rd495, [%rd12+482];
	add.s64 	%rd496, %rd1, %rd495;
	ld.global.s8 	%r495, [%rd496];
	add.s32 	%r496, %r494, %r495;
	ld.global.s16 	%rd497, [%rd12+484];
	add.s64 	%rd498, %rd1, %rd497;
	ld.global.s8 	%r497, [%rd498];
	add.s32 	%r498, %r496, %r497;
	ld.global.s16 	%rd499, [%rd12+486];
	add.s64 	%rd500, %rd1, %rd499;
	ld.global.s8 	%r499, [%rd500];
	add.s32 	%r500, %r498, %r499;
	ld.global.s16 	%rd501, [%rd12+488];
	add.s64 	%rd502, %rd1, %rd501;
	ld.global.s8 	%r501, [%rd502];
	add.s32 	%r502, %r500, %r501;
	ld.global.s16 	%rd503, [%rd12+490];
	add.s64 	%rd504, %rd1, %rd503;
	ld.global.s8 	%r503, [%rd504];
	add.s32 	%r504, %r502, %r503;
	ld.global.s16 	%rd505, [%rd12+492];
	add.s64 	%rd506, %rd1, %rd505;
	ld.global.s8 	%r505, [%rd506];
	add.s32 	%r506, %r504, %r505;
	ld.global.s16 	%rd507, [%rd12+494];
	add.s64 	%rd508, %rd1, %rd507;
	ld.global.s8 	%r507, [%rd508];
	add.s32 	%r508, %r506, %r507;
	ld.global.s16 	%rd509, [%rd12+496];
	add.s64 	%rd510, %rd1, %rd509;
	ld.global.s8 	%r509, [%rd510];
	add.s32 	%r510, %r508, %r509;
	ld.global.s16 	%rd511, [%rd12+498];
	add.s64 	%rd512, %rd1, %rd511;
	ld.global.s8 	%r511, [%rd512];
	add.s32 	%r512, %r510, %r511;
	ld.global.s16 	%rd513, [%rd12+500];
	add.s64 	%rd514, %rd1, %rd513;
	ld.global.s8 	%r513, [%rd514];
	add.s32 	%r514, %r512, %r513;
	ld.global.s16 	%rd515, [%rd12+502];
	add.s64 	%rd516, %rd1, %rd515;
	ld.global.s8 	%r515, [%rd516];
	add.s32 	%r516, %r514, %r515;
	ld.global.s16 	%rd517, [%rd12+504];
	add.s64 	%rd518, %rd1, %rd517;
	ld.global.s8 	%r517, [%rd518];
	add.s32 	%r518, %r516, %r517;
	ld.global.s16 	%rd519, [%rd12+506];
	add.s64 	%rd520, %rd1, %rd519;
	ld.global.s8 	%r519, [%rd520];
	add.s32 	%r520, %r518, %r519;
	ld.global.s16 	%rd521, [%rd12+508];
	add.s64 	%rd522, %rd1, %rd521;
	ld.global.s8 	%r521, [%rd522];
	add.s32 	%r522, %r520, %r521;
	ld.global.s16 	%rd523, [%rd12+510];
	add.s64 	%rd524, %rd1, %rd523;
	ld.global.s8 	%r523, [%rd524];
	add.s32 	%r524, %r522, %r523;
	ld.global.s16 	%rd525, [%rd12+512];
	add.s64 	%rd526, %rd1, %rd525;
	ld.global.s8 	%r525, [%rd526];
	add.s32 	%r526, %r524, %r525;
	ld.global.s16 	%rd527, [%rd12+514];
	add.s64 	%rd528, %rd1, %rd527;
	ld.global.s8 	%r527, [%rd528];
	add.s32 	%r528, %r526, %r527;
	ld.global.s16 	%rd529, [%rd12+516];
	add.s64 	%rd530, %rd1, %rd529;
	ld.global.s8 	%r529, [%rd530];
	add.s32 	%r530, %r528, %r529;
	ld.global.s16 	%rd531, [%rd12+518];
	add.s64 	%rd532, %rd1, %rd531;
	ld.global.s8 	%r531, [%rd532];
	add.s32 	%r532, %r530, %r531;
	ld.global.s16 	%rd533, [%rd12+520];
	add.s64 	%rd534, %rd1, %rd533;
	ld.global.s8 	%r533, [%rd534];
	add.s32 	%r534, %r532, %r533;
	ld.global.s16 	%rd535, [%rd12+522];
	add.s64 	%rd536, %rd1, %rd535;
	ld.global.s8 	%r535, [%rd536];
	add.s32 	%r536, %r534, %r535;
	ld.global.s16 	%rd537, [%rd12+524];
	add.s64 	%rd538, %rd1, %rd537;
	ld.global.s8 	%r537, [%rd538];
	add.s32 	%r538, %r536, %r537;
	ld.global.s16 	%rd539, [%rd12+526];
	add.s64 	%rd540, %rd1, %rd539;
	ld.global.s8 	%r539, [%rd540];
	add.s32 	%r540, %r538, %r539;
	ld.global.s16 	%rd541, [%rd12+528];
	add.s64 	%rd542, %rd1, %rd541;
	ld.global.s8 	%r541, [%rd542];
	add.s32 	%r542, %r540, %r541;
	ld.global.s16 	%rd543, [%rd12+530];
	add.s64 	%rd544, %rd1, %rd543;
	ld.global.s8 	%r543, [%rd544];
	add.s32 	%r544, %r542, %r543;
	ld.global.s16 	%rd545, [%rd12+532];
	add.s64 	%rd546, %rd1, %rd545;
	ld.global.s8 	%r545, [%rd546];
	add.s32 	%r546, %r544, %r545;
	ld.global.s16 	%rd547, [%rd12+534];
	add.s64 	%rd548, %rd1, %rd547;
	ld.global.s8 	%r547, [%rd548];
	add.s32 	%r548, %r546, %r547;
	ld.global.s16 	%rd549, [%rd12+536];
	add.s64 	%rd550, %rd1, %rd549;
	ld.global.s8 	%r549, [%rd550];
	add.s32 	%r550, %r548, %r549;
	ld.global.s16 	%rd551, [%rd12+538];
	add.s64 	%rd552, %rd1, %rd551;
	ld.global.s8 	%r551, [%rd552];
	add.s32 	%r552, %r550, %r551;
	ld.global.s16 	%rd553, [%rd12+540];
	add.s64 	%rd554, %rd1, %rd553;
	ld.global.s8 	%r553, [%rd554];
	add.s32 	%r554, %r552, %r553;
	ld.global.s16 	%rd555, [%rd12+542];
	add.s64 	%rd556, %rd1, %rd555;
	ld.global.s8 	%r555, [%rd556];
	add.s32 	%r556, %r554, %r555;
	ld.global.s16 	%rd557, [%rd12+544];
	add.s64 	%rd558, %rd1, %rd557;
	ld.global.s8 	%r557, [%rd558];
	add.s32 	%r558, %r556, %r557;
	ld.global.s16 	%rd559, [%rd12+546];
	add.s64 	%rd560, %rd1, %rd559;
	ld.global.s8 	%r559, [%rd560];
	add.s32 	%r560, %r558, %r559;
	ld.global.s16 	%rd561, [%rd12+548];
	add.s64 	%rd562, %rd1, %rd561;
	ld.global.s8 	%r561, [%rd562];
	add.s32 	%r562, %r560, %r561;
	ld.global.s16 	%rd563, [%rd12+550];
	add.s64 	%rd564, %rd1, %rd563;
	ld.global.s8 	%r563, [%rd564];
	add.s32 	%r564, %r562, %r563;
	ld.global.s16 	%rd565, [%rd12+552];
	add.s64 	%rd566, %rd1, %rd565;
	ld.global.s8 	%r565, [%rd566];
	add.s32 	%r566, %r564, %r565;
	ld.global.s16 	%rd567, [%rd12+554];
	add.s64 	%rd568, %rd1, %rd567;
	ld.global.s8 	%r567, [%rd568];
	add.s32 	%r568, %r566, %r567;
	ld.global.s16 	%rd569, [%rd12+556];
	add.s64 	%rd570, %rd1, %rd569;
	ld.global.s8 	%r569, [%rd570];
	add.s32 	%r570, %r568, %r569;
	ld.global.s16 	%rd571, [%rd12+558];
	add.s64 	%rd572, %rd1, %rd571;
	ld.global.s8 	%r571, [%rd572];
	add.s32 	%r572, %r570, %r571;
	ld.global.s16 	%rd573, [%rd12+560];
	add.s64 	%rd574, %rd1, %rd573;
	ld.global.s8 	%r573, [%rd574];
	add.s32 	%r574, %r572, %r573;
	ld.global.s16 	%rd575, [%rd12+562];
	add.s64 	%rd576, %rd1, %rd575;
	ld.global.s8 	%r575, [%rd576];
	add.s32 	%r576, %r574, %r575;
	ld.global.s16 	%rd577, [%rd12+564];
	add.s64 	%rd578, %rd1, %rd577;
	ld.global.s8 	%r577, [%rd578];
	add.s32 	%r578, %r576, %r577;
	ld.global.s16 	%rd579, [%rd12+566];
	add.s64 	%rd580, %rd1, %rd579;
	ld.global.s8 	%r579, [%rd580];
	add.s32 	%r580, %r578, %r579;
	ld.global.s16 	%rd581, [%rd12+568];
	add.s64 	%rd582, %rd1, %rd581;
	ld.global.s8 	%r581, [%rd582];
	add.s32 	%r582, %r580, %r581;
	ld.global.s16 	%rd583, [%rd12+570];
	add.s64 	%rd584, %rd1, %rd583;
	ld.global.s8 	%r583, [%rd584];
	add.s32 	%r584, %r582, %r583;
	ld.global.s16 	%rd585, [%rd12+572];
	add.s64 	%rd586, %rd1, %rd585;
	ld.global.s8 	%r585, [%rd586];
	add.s32 	%r586, %r584, %r585;
	ld.global.s16 	%rd587, [%rd12+574];
	add.s64 	%rd588, %rd1, %rd587;
	ld.global.s8 	%r587, [%rd588];
	add.s32 	%r588, %r586, %r587;
	ld.global.s16 	%rd589, [%rd12+576];
	add.s64 	%rd590, %rd1, %rd589;
	ld.global.s8 	%r589, [%rd590];
	add.s32 	%r590, %r588, %r589;
	ld.global.s16 	%rd591, [%rd12+578];
	add.s64 	%rd592, %rd1, %rd591;
	ld.global.s8 	%r591, [%rd592];
	add.s32 	%r592, %r590, %r591;
	ld.global.s16 	%rd593, [%rd12+580];
	add.s64 	%rd594, %rd1, %rd593;
	ld.global.s8 	%r593, [%rd594];
	add.s32 	%r594, %r592, %r593;
	ld.global.s16 	%rd595, [%rd12+582];
	add.s64 	%rd596, %rd1, %rd595;
	ld.global.s8 	%r595, [%rd596];
	add.s32 	%r596, %r594, %r595;
	ld.global.s16 	%rd597, [%rd12+584];
	add.s64 	%rd598, %rd1, %rd597;
	ld.global.s8 	%r597, [%rd598];
	add.s32 	%r598, %r596, %r597;
	ld.global.s16 	%rd599, [%rd12+586];
	add.s64 	%rd600, %rd1, %rd599;
	ld.global.s8 	%r599, [%rd600];
	add.s32 	%r600, %r598, %r599;
	ld.global.s16 	%rd601, [%rd12+588];
	add.s64 	%rd602, %rd1, %rd601;
	ld.global.s8 	%r601, [%rd602];
	add.s32 	%r602, %r600, %r601;
	ld.global.s16 	%rd603, [%rd12+590];
	add.s64 	%rd604, %rd1, %rd603;
	ld.global.s8 	%r603, [%rd604];
	add.s32 	%r604, %r602, %r603;
	ld.global.s16 	%rd605, [%rd12+592];
	add.s64 	%rd606, %rd1, %rd605;
	ld.global.s8 	%r605, [%rd606];
	add.s32 	%r606, %r604, %r605;
	ld.global.s16 	%rd607, [%rd12+594];
	add.s64 	%rd608, %rd1, %rd607;
	ld.global.s8 	%r607, [%rd608];
	add.s32 	%r608, %r606, %r607;
	ld.global.s16 	%rd609, [%rd12+596];
	add.s64 	%rd610, %rd1, %rd609;
	ld.global.s8 	%r609, [%rd610];
	add.s32 	%r610, %r608, %r609;
	ld.global.s16 	%rd611, [%rd12+598];
	add.s64 	%rd612, %rd1, %rd611;
	ld.global.s8 	%r611, [%rd612];
	add.s32 	%r612, %r610, %r611;
	ld.global.s16 	%rd613, [%rd12+600];
	add.s64 	%rd614, %rd1, %rd613;
	ld.global.s8 	%r613, [%rd614];
	add.s32 	%r614, %r612, %r613;
	ld.global.s16 	%rd615, [%rd12+602];
	add.s64 	%rd616, %rd1, %rd615;
	ld.global.s8 	%r615, [%rd616];
	add.s32 	%r616, %r614, %r615;
	ld.global.s16 	%rd617, [%rd12+604];
	add.s64 	%rd618, %rd1, %rd617;
	ld.global.s8 	%r617, [%rd618];
	add.s32 	%r618, %r616, %r617;
	ld.global.s16 	%rd619, [%rd12+606];
	add.s64 	%rd620, %rd1, %rd619;
	ld.global.s8 	%r619, [%rd620];
	add.s32 	%r620, %r618, %r619;
	ld.global.s16 	%rd621, [%rd12+608];
	add.s64 	%rd622, %rd1, %rd621;
	ld.global.s8 	%r621, [%rd622];
	add.s32 	%r622, %r620, %r621;
	ld.global.s16 	%rd623, [%rd12+610];
	add.s64 	%rd624, %rd1, %rd623;
	ld.global.s8 	%r623, [%rd624];
	add.s32 	%r624, %r622, %r623;
	ld.global.s16 	%rd625, [%rd12+612];
	add.s64 	%rd626, %rd1, %rd625;
	ld.global.s8 	%r625, [%rd626];
	add.s32 	%r626, %r624, %r625;
	ld.global.s16 	%rd627, [%rd12+614];
	add.s64 	%rd628, %rd1, %rd627;
	ld.global.s8 	%r627, [%rd628];
	add.s32 	%r628, %r626, %r627;
	ld.global.s16 	%rd629, [%rd12+616];
	add.s64 	%rd630, %rd1, %rd629;
	ld.global.s8 	%r629, [%rd630];
	add.s32 	%r630, %r628, %r629;
	ld.global.s16 	%rd631, [%rd12+618];
	add.s64 	%rd632, %rd1, %rd631;
	ld.global.s8 	%r631, [%rd632];
	add.s32 	%r632, %r630, %r631;
	ld.global.s16 	%rd633, [%rd12+620];
	add.s64 	%rd634, %rd1, %rd633;
	ld.global.s8 	%r633, [%rd634];
	add.s32 	%r634, %r632, %r633;
	ld.global.s16 	%rd635, [%rd12+622];
	add.s64 	%rd636, %rd1, %rd635;
	ld.global.s8 	%r635, [%rd636];
	add.s32 	%r636, %r634, %r635;
	ld.global.s16 	%rd637, [%rd12+624];
	add.s64 	%rd638, %rd1, %rd637;
	ld.global.s8 	%r637, [%rd638];
	add.s32 	%r638, %r636, %r637;
	ld.global.s16 	%rd639, [%rd12+626];
	add.s64 	%rd640, %rd1, %rd639;
	ld.global.s8 	%r639, [%rd640];
	add.s32 	%r640, %r638, %r639;
	ld.global.s16 	%rd641, [%rd12+628];
	add.s64 	%rd642, %rd1, %rd641;
	ld.global.s8 	%r641, [%rd642];
	add.s32 	%r642, %r640, %r641;
	ld.global.s16 	%rd643, [%rd12+630];
	add.s64 	%rd644, %rd1, %rd643;
	ld.global.s8 	%r643, [%rd644];
	add.s32 	%r644, %r642, %r643;
	ld.global.s16 	%rd645, [%rd12+632];
	add.s64 	%rd646, %rd1, %rd645;
	ld.global.s8 	%r645, [%rd646];
	add.s32 	%r646, %r644, %r645;
	ld.global.s16 	%rd647, [%rd12+634];
	add.s64 	%rd648, %rd1, %rd647;
	ld.global.s8 	%r647, [%rd648];
	add.s32 	%r648, %r646, %r647;
	ld.global.s16 	%rd649, [%rd12+636];
	add.s64 	%rd650, %rd1, %rd649;
	ld.global.s8 	%r649, [%rd650];
	add.s32 	%r650, %r648, %r649;
	ld.global.s16 	%rd651, [%rd12+638];
	add.s64 	%rd652, %rd1, %rd651;
	ld.global.s8 	%r651, [%rd652];
	add.s32 	%r652, %r650, %r651;
	ld.global.s16 	%rd653, [%rd12+640];
	add.s64 	%rd654, %rd1, %rd653;
	ld.global.s8 	%r653, [%rd654];
	add.s32 	%r654, %r652, %r653;
	ld.global.s16 	%rd655, [%rd12+642];
	add.s64 	%rd656, %rd1, %rd655;
	ld.global.s8 	%r655, [%rd656];
	add.s32 	%r656, %r654, %r655;
	ld.global.s16 	%rd657, [%rd12+644];
	add.s64 	%rd658, %rd1, %rd657;
	ld.global.s8 	%r657, [%rd658];
	add.s32 	%r658, %r656, %r657;
	ld.global.s16 	%rd659, [%rd12+646];
	add.s64 	%rd660, %rd1, %rd659;
	ld.global.s8 	%r659, [%rd660];
	add.s32 	%r660, %r658, %r659;
	ld.global.s16 	%rd661, [%rd12+648];
	add.s64 	%rd662, %rd1, %rd661;
	ld.global.s8 	%r661, [%rd662];
	add.s32 	%r662, %r660, %r661;
	ld.global.s16 	%rd663, [%rd12+650];
	add.s64 	%rd664, %rd1, %rd663;
	ld.global.s8 	%r663, [%rd664];
	add.s32 	%r664, %r662, %r663;
	ld.global.s16 	%rd665, [%rd12+652];
	add.s64 	%rd666, %rd1, %rd665;
	ld.global.s8 	%r665, [%rd666];
	add.s32 	%r666, %r664, %r665;
	ld.global.s16 	%rd667, [%rd12+654];
	add.s64 	%rd668, %rd1, %rd667;
	ld.global.s8 	%r667, [%rd668];
	add.s32 	%r668, %r666, %r667;
	ld.global.s16 	%rd669, [%rd12+656];
	add.s64 	%rd670, %rd1, %rd669;
	ld.global.s8 	%r669, [%rd670];
	add.s32 	%r670, %r668, %r669;
	ld.global.s16 	%rd671, [%rd12+658];
	add.s64 	%rd672, %rd1, %rd671;
	ld.global.s8 	%r671, [%rd672];
	add.s32 	%r672, %r670, %r671;
	ld.global.s16 	%rd673, [%rd12+660];
	add.s64 	%rd674, %rd1, %rd673;
	ld.global.s8 	%r673, [%rd674];
	add.s32 	%r674, %r672, %r673;
	ld.global.s16 	%rd675, [%rd12+662];
	add.s64 	%rd676, %rd1, %rd675;
	ld.global.s8 	%r675, [%rd676];
	add.s32 	%r676, %r674, %r675;
	ld.global.s16 	%rd677, [%rd12+664];
	add.s64 	%rd678, %rd1, %rd677;
	ld.global.s8 	%r677, [%rd678];
	add.s32 	%r678, %r676, %r677;
	ld.global.s16 	%rd679, [%rd12+666];
	add.s64 	%rd680, %rd1, %rd679;
	ld.global.s8 	%r679, [%rd680];
	add.s32 	%r680, %r678, %r679;
	ld.global.s16 	%rd681, [%rd12+668];
	add.s64 	%rd682, %rd1, %rd681;
	ld.global.s8 	%r681, [%rd682];
	add.s32 	%r682, %r680, %r681;
	ld.global.s16 	%rd683, [%rd12+670];
	add.s64 	%rd684, %rd1, %rd683;
	ld.global.s8 	%r683, [%rd684];
	add.s32 	%r684, %r682, %r683;
	ld.global.s16 	%rd685, [%rd12+672];
	add.s64 	%rd686, %rd1, %rd685;
	ld.global.s8 	%r685, [%rd686];
	add.s32 	%r686, %r684, %r685;
	ld.global.s16 	%rd687, [%rd12+674];
	add.s64 	%rd688, %rd1, %rd687;
	ld.global.s8 	%r687, [%rd688];
	add.s32 	%r688, %r686, %r687;
	ld.global.s16 	%rd689, [%rd12+676];
	add.s64 	%rd690, %rd1, %rd689;
	ld.global.s8 	%r689, [%rd690];
	add.s32 	%r690, %r688, %r689;
	ld.global.s16 	%rd691, [%rd12+678];
	add.s64 	%rd692, %rd1, %rd691;
	ld.global.s8 	%r691, [%rd692];
	add.s32 	%r692, %r690, %r691;
	ld.global.s16 	%rd693, [%rd12+680];
	add.s64 	%rd694, %rd1, %rd693;
	ld.global.s8 	%r693, [%rd694];
	add.s32 	%r694, %r692, %r693;
	ld.global.s16 	%rd695, [%rd12+682];
	add.s64 	%rd696, %rd1, %rd695;
	ld.global.s8 	%r695, [%rd696];
	add.s32 	%r696, %r694, %r695;
	ld.global.s16 	%rd697, [%rd12+684];
	add.s64 	%rd698, %rd1, %rd697;
	ld.global.s8 	%r697, [%rd698];
	add.s32 	%r698, %r696, %r697;
	ld.global.s16 	%rd699, [%rd12+686];
	add.s64 	%rd700, %rd1, %rd699;
	ld.global.s8 	%r699, [%rd700];
	add.s32 	%r700, %r698, %r699;
	ld.global.s16 	%rd701, [%rd12+688];
	add.s64 	%rd702, %rd1, %rd701;
	ld.global.s8 	%r701, [%rd702];
	add.s32 	%r702, %r700, %r701;
	ld.global.s16 	%rd703, [%rd12+690];
	add.s64 	%rd704, %rd1, %rd703;
	ld.global.s8 	%r703, [%rd704];
	add.s32 	%r704, %r702, %r703;
	ld.global.s16 	%rd705, [%rd12+692];
	add.s64 	%rd706, %rd1, %rd705;
	ld.global.s8 	%r705, [%rd706];
	add.s32 	%r706, %r704, %r705;
	ld.global.s16 	%rd707, [%rd12+694];
	add.s64 	%rd708, %rd1, %rd707;
	ld.global.s8 	%r707, [%rd708];
	add.s32 	%r708, %r706, %r707;
	ld.global.s16 	%rd709, [%rd12+696];
	add.s64 	%rd710, %rd1, %rd709;
	ld.global.s8 	%r709, [%rd710];
	add.s32 	%r710, %r708, %r709;
	ld.global.s16 	%rd711, [%rd12+698];
	add.s64 	%rd712, %rd1, %rd711;
	ld.global.s8 	%r711, [%rd712];
	add.s32 	%r712, %r710, %r711;
	ld.global.s16 	%rd713, [%rd12+700];
	add.s64 	%rd714, %rd1, %rd713;
	ld.global.s8 	%r713, [%rd714];
	add.s32 	%r714, %r712, %r713;
	ld.global.s16 	%rd715, [%rd12+702];
	add.s64 	%rd716, %rd1, %rd715;
	ld.global.s8 	%r715, [%rd716];
	add.s32 	%r716, %r714, %r715;
	ld.global.s16 	%rd717, [%rd12+704];
	add.s64 	%rd718, %rd1, %rd717;
	ld.global.s8 	%r717, [%rd718];
	add.s32 	%r718, %r716, %r717;
	ld.global.s16 	%rd719, [%rd12+706];
	add.s64 	%rd720, %rd1, %rd719;
	ld.global.s8 	%r719, [%rd720];
	add.s32 	%r720, %r718, %r719;
	ld.global.s16 	%rd721, [%rd12+708];
	add.s64 	%rd722, %rd1, %rd721;
	ld.global.s8 	%r721, [%rd722];
	add.s32 	%r722, %r720, %r721;
	ld.global.s16 	%rd723, [%rd12+710];
	add.s64 	%rd724, %rd1, %rd723;
	ld.global.s8 	%r723, [%rd724];
	add.s32 	%r724, %r722, %r723;
	ld.global.s16 	%rd725, [%rd12+712];
	add.s64 	%rd726, %rd1, %rd725;
	ld.global.s8 	%r725, [%rd726];
	add.s32 	%r726, %r724, %r725;
	ld.global.s16 	%rd727, [%rd12+714];
	add.s64 	%rd728, %rd1, %rd727;
	ld.global.s8 	%r727, [%rd728];
	add.s32 	%r728, %r726, %r727;
	ld.global.s16 	%rd729, [%rd12+716];
	add.s64 	%rd730, %rd1, %rd729;
	ld.global.s8 	%r729, [%rd730];
	add.s32 	%r730, %r728, %r729;
	ld.global.s16 	%rd731, [%rd12+718];
	add.s64 	%rd732, %rd1, %rd731;
	ld.global.s8 	%r731, [%rd732];
	add.s32 	%r732, %r730, %r731;
	ld.global.s16 	%rd733, [%rd12+720];
	add.s64 	%rd734, %rd1, %rd733;
	ld.global.s8 	%r733, [%rd734];
	add.s32 	%r734, %r732, %r733;
	ld.global.s16 	%rd735, [%rd12+722];
	add.s64 	%rd736, %rd1, %rd735;
	ld.global.s8 	%r735, [%rd736];
	add.s32 	%r736, %r734, %r735;
	ld.global.s16 	%rd737, [%rd12+724];
	add.s64 	%rd738, %rd1, %rd737;
	ld.global.s8 	%r737, [%rd738];
	add.s32 	%r738, %r736, %r737;
	ld.global.s16 	%rd739, [%rd12+726];
	add.s64 	%rd740, %rd1, %rd739;
	ld.global.s8 	%r739, [%rd740];
	add.s32 	%r740, %r738, %r739;
	ld.global.s16 	%rd741, [%rd12+728];
	add.s64 	%rd742, %rd1, %rd741;
	ld.global.s8 	%r741, [%rd742];
	add.s32 	%r742, %r740, %r741;
	ld.global.s16 	%rd743, [%rd12+730];
	add.s64 	%rd744, %rd1, %rd743;
	ld.global.s8 	%r743, [%rd744];
	add.s32 	%r744, %r742, %r743;
	ld.global.s16 	%rd745, [%rd12+732];
	add.s64 	%rd746, %rd1, %rd745;
	ld.global.s8 	%r745, [%rd746];
	add.s32 	%r746, %r744, %r745;
	ld.global.s16 	%rd747, [%rd12+734];
	add.s64 	%rd748, %rd1, %rd747;
	ld.global.s8 	%r747, [%rd748];
	add.s32 	%r748, %r746, %r747;
	ld.global.s16 	%rd749, [%rd12+736];
	add.s64 	%rd750, %rd1, %rd749;
	ld.global.s8 	%r749, [%rd750];
	add.s32 	%r750, %r748, %r749;
	ld.global.s16 	%rd751, [%rd12+738];
	add.s64 	%rd752, %rd1, %rd751;
	ld.global.s8 	%r751, [%rd752];
	add.s32 	%r752, %r750, %r751;
	ld.global.s16 	%rd753, [%rd12+740];
	add.s64 	%rd754, %rd1, %rd753;
	ld.global.s8 	%r753, [%rd754];
	add.s32 	%r754, %r752, %r753;
	ld.global.s16 	%rd755, [%rd12+742];
	add.s64 	%rd756, %rd1, %rd755;
	ld.global.s8 	%r755, [%rd756];
	add.s32 	%r756, %r754, %r755;
	ld.global.s16 	%rd757, [%rd12+744];
	add.s64 	%rd758, %rd1, %rd757;
	ld.global.s8 	%r757, [%rd758];
	add.s32 	%r758, %r756, %r757;
	ld.global.s16 	%rd759, [%rd12+746];
	add.s64 	%rd760, %rd1, %rd759;
	ld.global.s8 	%r759, [%rd760];
	add.s32 	%r760, %r758, %r759;
	ld.global.s16 	%rd761, [%rd12+748];
	add.s64 	%rd762, %rd1, %rd761;
	ld.global.s8 	%r761, [%rd762];
	add.s32 	%r762, %r760, %r761;
	ld.global.s16 	%rd763, [%rd12+750];
	add.s64 	%rd764, %rd1, %rd763;
	ld.global.s8 	%r763, [%rd764];
	add.s32 	%r764, %r762, %r763;
	ld.global.s16 	%rd765, [%rd12+752];
	add.s64 	%rd766, %rd1, %rd765;
	ld.global.s8 	%r765, [%rd766];
	add.s32 	%r766, %r764, %r765;
	ld.global.s16 	%rd767, [%rd12+754];
	add.s64 	%rd768, %rd1, %rd767;
	ld.global.s8 	%r767, [%rd768];
	add.s32 	%r768, %r766, %r767;
	ld.global.s16 	%rd769, [%rd12+756];
	add.s64 	%rd770, %rd1, %rd769;
	ld.global.s8 	%r769, [%rd770];
	add.s32 	%r770, %r768, %r769;
	ld.global.s16 	%rd771, [%rd12+758];
	add.s64 	%rd772, %rd1, %rd771;
	ld.global.s8 	%r771, [%rd772];
	add.s32 	%r772, %r770, %r771;
	ld.global.s16 	%rd773, [%rd12+760];
	add.s64 	%rd774, %rd1, %rd773;
	ld.global.s8 	%r773, [%rd774];
	add.s32 	%r774, %r772, %r773;
	ld.global.s16 	%rd775, [%rd12+762];
	add.s64 	%rd776, %rd1, %rd775;
	ld.global.s8 	%r775, [%rd776];
	add.s32 	%r776, %r774, %r775;
	ld.global.s16 	%rd777, [%rd12+764];
	add.s64 	%rd778, %rd1, %rd777;
	ld.global.s8 	%r777, [%rd778];
	add.s32 	%r778, %r776, %r777;
	ld.global.s16 	%rd779, [%rd12+766];
	add.s64 	%rd780, %rd1, %rd779;
	ld.global.s8 	%r779, [%rd780];
	add.s32 	%r780, %r778, %r779;
	ld.global.s16 	%rd781, [%rd12+768];
	add.s64 	%rd782, %rd1, %rd781;
	ld.global.s8 	%r781, [%rd782];
	add.s32 	%r782, %r780, %r781;
	ld.global.s16 	%rd783, [%rd12+770];
	add.s64 	%rd784, %rd1, %rd783;
	ld.global.s8 	%r783, [%rd784];
	add.s32 	%r784, %r782, %r783;
	ld.global.s16 	%rd785, [%rd12+772];
	add.s64 	%rd786, %rd1, %rd785;
	ld.global.s8 	%r785, [%rd786];
	add.s32 	%r786, %r784, %r785;
	ld.global.s16 	%rd787, [%rd12+774];
	add.s64 	%rd788, %rd1, %rd787;
	ld.global.s8 	%r787, [%rd788];
	add.s32 	%r788, %r786, %r787;
	ld.global.s16 	%rd789, [%rd12+776];
	add.s64 	%rd790, %rd1, %rd789;
	ld.global.s8 	%r789, [%rd790];
	add.s32 	%r790, %r788, %r789;
	ld.global.s16 	%rd791, [%rd12+778];
	add.s64 	%rd792, %rd1, %rd791;
	ld.global.s8 	%r791, [%rd792];
	add.s32 	%r792, %r790, %r791;
	ld.global.s16 	%rd793, [%rd12+780];
	add.s64 	%rd794, %rd1, %rd793;
	ld.global.s8 	%r793, [%rd794];
	add.s32 	%r794, %r792, %r793;
	ld.global.s16 	%rd795, [%rd12+782];
	add.s64 	%rd796, %rd1, %rd795;
	ld.global.s8 	%r795, [%rd796];
	add.s32 	%r796, %r794, %r795;
	ld.global.s16 	%rd797, [%rd12+784];
	add.s64 	%rd798, %rd1, %rd797;
	ld.global.s8 	%r797, [%rd798];
	add.s32 	%r798, %r796, %r797;
	ld.global.s16 	%rd799, [%rd12+786];
	add.s64 	%rd800, %rd1, %rd799;
	ld.global.s8 	%r799, [%rd800];
	add.s32 	%r800, %r798, %r799;
	ld.global.s16 	%rd801, [%rd12+788];
	add.s64 	%rd802, %rd1, %rd801;
	ld.global.s8 	%r801, [%rd802];
	add.s32 	%r802, %r800, %r801;
	ld.global.s16 	%rd803, [%rd12+790];
	add.s64 	%rd804, %rd1, %rd803;
	ld.global.s8 	%r803, [%rd804];
	add.s32 	%r804, %r802, %r803;
	ld.global.s16 	%rd805, [%rd12+792];
	add.s64 	%rd806, %rd1, %rd805;
	ld.global.s8 	%r805, [%rd806];
	add.s32 	%r806, %r804, %r805;
	ld.global.s16 	%rd807, [%rd12+794];
	add.s64 	%rd808, %rd1, %rd807;
	ld.global.s8 	%r807, [%rd808];
	add.s32 	%r808, %r806, %r807;
	ld.global.s16 	%rd809, [%rd12+796];
	add.s64 	%rd810, %rd1, %rd809;
	ld.global.s8 	%r809, [%rd810];
	add.s32 	%r810, %r808, %r809;
	ld.global.s16 	%rd811, [%rd12+798];
	add.s64 	%rd812, %rd1, %rd811;
	ld.global.s8 	%r811, [%rd812];
	add.s32 	%r812, %r810, %r811;
	ld.global.s16 	%rd813, [%rd12+800];
	add.s64 	%rd814, %rd1, %rd813;
	ld.global.s8 	%r813, [%rd814];
	add.s32 	%r814, %r812, %r813;
	ld.global.s16 	%rd815, [%rd12+802];
	add.s64 	%rd816, %rd1, %rd815;
	ld.global.s8 	%r815, [%rd816];
	add.s32 	%r816, %r814, %r815;
	ld.global.s16 	%rd817, [%rd12+804];
	add.s64 	%rd818, %rd1, %rd817;
	ld.global.s8 	%r817, [%rd818];
	add.s32 	%r818, %r816, %r817;
	ld.global.s16 	%rd819, [%rd12+806];
	add.s64 	%rd820, %rd1, %rd819;
	ld.global.s8 	%r819, [%rd820];
	add.s32 	%r820, %r818, %r819;
	ld.global.s16 	%rd821, [%rd12+808];
	add.s64 	%rd822, %rd1, %rd821;
	ld.global.s8 	%r821, [%rd822];
	add.s32 	%r822, %r820, %r821;
	ld.global.s16 	%rd823, [%rd12+810];
	add.s64 	%rd824, %rd1, %rd823;
	ld.global.s8 	%r823, [%rd824];
	add.s32 	%r824, %r822, %r823;
	ld.global.s16 	%rd825, [%rd12+812];
	add.s64 	%rd826, %rd1, %rd825;
	ld.global.s8 	%r825, [%rd826];
	add.s32 	%r826, %r824, %r825;
	ld.global.s16 	%rd827, [%rd12+814];
	add.s64 	%rd828, %rd1, %rd827;
	ld.global.s8 	%r827, [%rd828];
	add.s32 	%r828, %r826, %r827;
	ld.global.s16 	%rd829, [%rd12+816];
	add.s64 	%rd830, %rd1, %rd829;
	ld.global.s8 	%r829, [%rd830];
	add.s32 	%r830, %r828, %r829;
	ld.global.s16 	%rd831, [%rd12+818];
	add.s64 	%rd832, %rd1, %rd831;
	ld.global.s8 	%r831, [%rd832];
	add.s32 	%r832, %r830, %r831;
	ld.global.s16 	%rd833, [%rd12+820];
	add.s64 	%rd834, %rd1, %rd833;
	ld.global.s8 	%r833, [%rd834];
	add.s32 	%r834, %r832, %r833;
	ld.global.s16 	%rd835, [%rd12+822];
	add.s64 	%rd836, %rd1, %rd835;
	ld.global.s8 	%r835, [%rd836];
	add.s32 	%r836, %r834, %r835;
	ld.global.s16 	%rd837, [%rd12+824];
	add.s64 	%rd838, %rd1, %rd837;
	ld.global.s8 	%r837, [%rd838];
	add.s32 	%r838, %r836, %r837;
	ld.global.s16 	%rd839, [%rd12+826];
	add.s64 	%rd840, %rd1, %rd839;
	ld.global.s8 	%r839, [%rd840];
	add.s32 	%r840, %r838, %r839;
	ld.global.s16 	%rd841, [%rd12+828];
	add.s64 	%rd842, %rd1, %rd841;
	ld.global.s8 	%r841, [%rd842];
	add.s32 	%r842, %r840, %r841;
	ld.global.s16 	%rd843, [%rd12+830];
	add.s64 	%rd844, %rd1, %rd843;
	ld.global.s8 	%r843, [%rd844];
	add.s32 	%r844, %r842, %r843;
	ld.global.s16 	%rd845, [%rd12+832];
	add.s64 	%rd846, %rd1, %rd845;
	ld.global.s8 	%r845, [%rd846];
	add.s32 	%r846, %r844, %r845;
	ld.global.s16 	%rd847, [%rd12+834];
	add.s64 	%rd848, %rd1, %rd847;
	ld.global.s8 	%r847, [%rd848];
	add.s32 	%r848, %r846, %r847;
	ld.global.s16 	%rd849, [%rd12+836];
	add.s64 	%rd850, %rd1, %rd849;
	ld.global.s8 	%r849, [%rd850];
	add.s32 	%r850, %r848, %r849;
	ld.global.s16 	%rd851, [%rd12+838];
	add.s64 	%rd852, %rd1, %rd851;
	ld.global.s8 	%r851, [%rd852];
	add.s32 	%r852, %r850, %r851;
	ld.global.s16 	%rd853, [%rd12+840];
	add.s64 	%rd854, %rd1, %rd853;
	ld.global.s8 	%r853, [%rd854];
	add.s32 	%r854, %r852, %r853;
	ld.global.s16 	%rd855, [%rd12+842];
	add.s64 	%rd856, %rd1, %rd855;
	ld.global.s8 	%r855, [%rd856];
	add.s32 	%r856, %r854, %r855;
	ld.global.s16 	%rd857, [%rd12+844];
	add.s64 	%rd858, %rd1, %rd857;
	ld.global.s8 	%r857, [%rd858];
	add.s32 	%r858, %r856, %r857;
	ld.global.s16 	%rd859, [%rd12+846];
	add.s64 	%rd860, %rd1, %rd859;
	ld.global.s8 	%r859, [%rd860];
	add.s32 	%r860, %r858, %r859;
	ld.global.s16 	%rd861, [%rd12+848];
	add.s64 	%rd862, %rd1, %rd861;
	ld.global.s8 	%r861, [%rd862];
	add.s32 	%r862, %r860, %r861;
	ld.global.s16 	%rd863, [%rd12+850];
	add.s64 	%rd864, %rd1, %rd863;
	ld.global.s8 	%r863, [%rd864];
	add.s32 	%r864, %r862, %r863;
	ld.global.s16 	%rd865, [%rd12+852];
	add.s64 	%rd866, %rd1, %rd865;
	ld.global.s8 	%r865, [%rd866];
	add.s32 	%r866, %r864, %r865;
	ld.global.s16 	%rd867, [%rd12+854];
	add.s64 	%rd868, %rd1, %rd867;
	ld.global.s8 	%r867, [%rd868];
	add.s32 	%r868, %r866, %r867;
	ld.global.s16 	%rd869, [%rd12+856];
	add.s64 	%rd870, %rd1, %rd869;
	ld.global.s8 	%r869, [%rd870];
	add.s32 	%r870, %r868, %r869;
	ld.global.s16 	%rd871, [%rd12+858];
	add.s64 	%rd872, %rd1, %rd871;
	ld.global.s8 	%r871, [%rd872];
	add.s32 	%r872, %r870, %r871;
	ld.global.s16 	%rd873, [%rd12+860];
	add.s64 	%rd874, %rd1, %rd873;
	ld.global.s8 	%r873, [%rd874];
	add.s32 	%r874, %r872, %r873;
	ld.global.s16 	%rd875, [%rd12+862];
	add.s64 	%rd876, %rd1, %rd875;
	ld.global.s8 	%r875, [%rd876];
	add.s32 	%r876, %r874, %r875;
	ld.global.s16 	%rd877, [%rd12+864];
	add.s64 	%rd878, %rd1, %rd877;
	ld.global.s8 	%r877, [%rd878];
	add.s32 	%r878, %r876, %r877;
	ld.global.s16 	%rd879, [%rd12+866];
	add.s64 	%rd880, %rd1, %rd879;
	ld.global.s8 	%r879, [%rd880];
	add.s32 	%r880, %r878, %r879;
	ld.global.s16 	%rd881, [%rd12+868];
	add.s64 	%rd882, %rd1, %rd881;
	ld.global.s8 	%r881, [%rd882];
	add.s32 	%r882, %r880, %r881;
	ld.global.s16 	%rd883, [%rd12+870];
	add.s64 	%rd884, %rd1, %rd883;
	ld.global.s8 	%r883, [%rd884];
	add.s32 	%r884, %r882, %r883;
	ld.global.s16 	%rd885, [%rd12+872];
	add.s64 	%rd886, %rd1, %rd885;
	ld.global.s8 	%r885, [%rd886];
	add.s32 	%r886, %r884, %r885;
	ld.global.s16 	%rd887, [%rd12+874];
	add.s64 	%rd888, %rd1, %rd887;
	ld.global.s8 	%r887, [%rd888];
	add.s32 	%r888, %r886, %r887;
	ld.global.s16 	%rd889, [%rd12+876];
	add.s64 	%rd890, %rd1, %rd889;
	ld.global.s8 	%r889, [%rd890];
	add.s32 	%r890, %r888, %r889;
	ld.global.s16 	%rd891, [%rd12+878];
	add.s64 	%rd892, %rd1, %rd891;
	ld.global.s8 	%r891, [%rd892];
	add.s32 	%r892, %r890, %r891;
	ld.global.s16 	%rd893, [%rd12+880];
	add.s64 	%rd894, %rd1, %rd893;
	ld.global.s8 	%r893, [%rd894];
	add.s32 	%r894, %r892, %r893;
	ld.global.s16 	%rd895, [%rd12+882];
	add.s64 	%rd896, %rd1, %rd895;
	ld.global.s8 	%r895, [%rd896];
	add.s32 	%r896, %r894, %r895;
	ld.global.s16 	%rd897, [%rd12+884];
	add.s64 	%rd898, %rd1, %rd897;
	ld.global.s8 	%r897, [%rd898];
	add.s32 	%r898, %r896, %r897;
	ld.global.s16 	%rd899, [%rd12+886];
	add.s64 	%rd900, %rd1, %rd899;
	ld.global.s8 	%r899, [%rd900];
	add.s32 	%r900, %r898, %r899;
	ld.global.s16 	%rd901, [%rd12+888];
	add.s64 	%rd902, %rd1, %rd901;
	ld.global.s8 	%r901, [%rd902];
	add.s32 	%r902, %r900, %r901;
	ld.global.s16 	%rd903, [%rd12+890];
	add.s64 	%rd904, %rd1, %rd903;
	ld.global.s8 	%r903, [%rd904];
	add.s32 	%r904, %r902, %r903;
	ld.global.s16 	%rd905, [%rd12+892];
	add.s64 	%rd906, %rd1, %rd905;
	ld.global.s8 	%r905, [%rd906];
	add.s32 	%r906, %r904, %r905;
	ld.global.s16 	%rd907, [%rd12+894];
	add.s64 	%rd908, %rd1, %rd907;
	ld.global.s8 	%r907, [%rd908];
	add.s32 	%r908, %r906, %r907;
	ld.global.s16 	%rd909, [%rd12+896];
	add.s64 	%rd910, %rd1, %rd909;
	ld.global.s8 	%r909, [%rd910];
	add.s32 	%r910, %r908, %r909;
	ld.global.s16 	%rd911, [%rd12+898];
	add.s64 	%rd912, %rd1, %rd911;
	ld.global.s8 	%r911, [%rd912];
	add.s32 	%r912, %r910, %r911;
	ld.global.s16 	%rd913, [%rd12+900];
	add.s64 	%rd914, %rd1, %rd913;
	ld.global.s8 	%r913, [%rd914];
	add.s32 	%r914, %r912, %r913;
	ld.global.s16 	%rd915, [%rd12+902];
	add.s64 	%rd916, %rd1, %rd915;
	ld.global.s8 	%r915, [%rd916];
	add.s32 	%r916, %r914, %r915;
	ld.global.s16 	%rd917, [%rd12+904];
	add.s64 	%rd918, %rd1, %rd917;
	ld.global.s8 	%r917, [%rd918];
	add.s32 	%r918, %r916, %r917;
	ld.global.s16 	%rd919, [%rd12+906];
	add.s64 	%rd920, %rd1, %rd919;
	ld.global.s8 	%r919, [%rd920];
	add.s32 	%r920, %r918, %r919;
	ld.global.s16 	%rd921, [%rd12+908];
	add.s64 	%rd922, %rd1, %rd921;
	ld.global.s8 	%r921, [%rd922];
	add.s32 	%r922, %r920, %r921;
	ld.global.s16 	%rd923, [%rd12+910];
	add.s64 	%rd924, %rd1, %rd923;
	ld.global.s8 	%r923, [%rd924];
	add.s32 	%r924, %r922, %r923;
	ld.global.s16 	%rd925, [%rd12+912];
	add.s64 	%rd926, %rd1, %rd925;
	ld.global.s8 	%r925, [%rd926];
	add.s32 	%r926, %r924, %r925;
	ld.global.s16 	%rd927, [%rd12+914];
	add.s64 	%rd928, %rd1, %rd927;
	ld.global.s8 	%r927, [%rd928];
	add.s32 	%r928, %r926, %r927;
	ld.global.s16 	%rd929, [%rd12+916];
	add.s64 	%rd930, %rd1, %rd929;
	ld.global.s8 	%r929, [%rd930];
	add.s32 	%r930, %r928, %r929;
	ld.global.s16 	%rd931, [%rd12+918];
	add.s64 	%rd932, %rd1, %rd931;
	ld.global.s8 	%r931, [%rd932];
	add.s32 	%r932, %r930, %r931;
	ld.global.s16 	%rd933, [%rd12+920];
	add.s64 	%rd934, %rd1, %rd933;
	ld.global.s8 	%r933, [%rd934];
	add.s32 	%r934, %r932, %r933;
	ld.global.s16 	%rd935, [%rd12+922];
	add.s64 	%rd936, %rd1, %rd935;
	ld.global.s8 	%r935, [%rd936];
	add.s32 	%r936, %r934, %r935;
	ld.global.s16 	%rd937, [%rd12+924];
	add.s64 	%rd938, %rd1, %rd937;
	ld.global.s8 	%r937, [%rd938];
	add.s32 	%r938, %r936, %r937;
	ld.global.s16 	%rd939, [%rd12+926];
	add.s64 	%rd940, %rd1, %rd939;
	ld.global.s8 	%r939, [%rd940];
	add.s32 	%r940, %r938, %r939;
	ld.global.s16 	%rd941, [%rd12+928];
	add.s64 	%rd942, %rd1, %rd941;
	ld.global.s8 	%r941, [%rd942];
	add.s32 	%r942, %r940, %r941;
	ld.global.s16 	%rd943, [%rd12+930];
	add.s64 	%rd944, %rd1, %rd943;
	ld.global.s8 	%r943, [%rd944];
	add.s32 	%r944, %r942, %r943;
	ld.global.s16 	%rd945, [%rd12+932];
	add.s64 	%rd946, %rd1, %rd945;
	ld.global.s8 	%r945, [%rd946];
	add.s32 	%r946, %r944, %r945;
	ld.global.s16 	%rd947, [%rd12+934];
	add.s64 	%rd948, %rd1, %rd947;
	ld.global.s8 	%r947, [%rd948];
	add.s32 	%r948, %r946, %r947;
	ld.global.s16 	%rd949, [%rd12+936];
	add.s64 	%rd950, %rd1, %rd949;
	ld.global.s8 	%r949, [%rd950];
	add.s32 	%r950, %r948, %r949;
	ld.global.s16 	%rd951, [%rd12+938];
	add.s64 	%rd952, %rd1, %rd951;
	ld.global.s8 	%r951, [%rd952];
	add.s32 	%r952, %r950, %r951;
	ld.global.s16 	%rd953, [%rd12+940];
	add.s64 	%rd954, %rd1, %rd953;
	ld.global.s8 	%r953, [%rd954];
	add.s32 	%r954, %r952, %r953;
	ld.global.s16 	%rd955, [%rd12+942];
	add.s64 	%rd956, %rd1, %rd955;
	ld.global.s8 	%r955, [%rd956];
	add.s32 	%r956, %r954, %r955;
	ld.global.s16 	%rd957, [%rd12+944];
	add.s64 	%rd958, %rd1, %rd957;
	ld.global.s8 	%r957, [%rd958];
	add.s32 	%r958, %r956, %r957;
	ld.global.s16 	%rd959, [%rd12+946];
	add.s64 	%rd960, %rd1, %rd959;
	ld.global.s8 	%r959, [%rd960];
	add.s32 	%r960, %r958, %r959;
	ld.global.s16 	%rd961, [%rd12+948];
	add.s64 	%rd962, %rd1, %rd961;
	ld.global.s8 	%r961, [%rd962];
	add.s32 	%r962, %r960, %r961;
	ld.global.s16 	%rd963, [%rd12+950];
	add.s64 	%rd964, %rd1, %rd963;
	ld.global.s8 	%r963, [%rd964];
	add.s32 	%r964, %r962, %r963;
	ld.global.s16 	%rd965, [%rd12+952];
	add.s64 	%rd966, %rd1, %rd965;
	ld.global.s8 	%r965, [%rd966];
	add.s32 	%r966, %r964, %r965;
	ld.global.s16 	%rd967, [%rd12+954];
	add.s64 	%rd968, %rd1, %rd967;
	ld.global.s8 	%r967, [%rd968];
	add.s32 	%r968, %r966, %r967;
	ld.global.s16 	%rd969, [%rd12+956];
	add.s64 	%rd970, %rd1, %rd969;
	ld.global.s8 	%r969, [%rd970];
	add.s32 	%r970, %r968, %r969;
	ld.global.s16 	%rd971, [%rd12+958];
	add.s64 	%rd972, %rd1, %rd971;
	ld.global.s8 	%r971, [%rd972];
	add.s32 	%r972, %r970, %r971;
	ld.global.s16 	%rd973, [%rd12+960];
	add.s64 	%rd974, %rd1, %rd973;
	ld.global.s8 	%r973, [%rd974];
	add.s32 	%r974, %r972, %r973;
	ld.global.s16 	%rd975, [%rd12+962];
	add.s64 	%rd976, %rd1, %rd975;
	ld.global.s8 	%r975, [%rd976];
	add.s32 	%r976, %r974, %r975;
	ld.global.s16 	%rd977, [%rd12+964];
	add.s64 	%rd978, %rd1, %rd977;
	ld.global.s8 	%r977, [%rd978];
	add.s32 	%r978, %r976, %r977;
	ld.global.s16 	%rd979, [%rd12+966];
	add.s64 	%rd980, %rd1, %rd979;
	ld.global.s8 	%r979, [%rd980];
	add.s32 	%r980, %r978, %r979;
	ld.global.s16 	%rd981, [%rd12+968];
	add.s64 	%rd982, %rd1, %rd981;
	ld.global.s8 	%r981, [%rd982];
	add.s32 	%r982, %r980, %r981;
	ld.global.s16 	%rd983, [%rd12+970];
	add.s64 	%rd984, %rd1, %rd983;
	ld.global.s8 	%r983, [%rd984];
	add.s32 	%r984, %r982, %r983;
	ld.global.s16 	%rd985, [%rd12+972];
	add.s64 	%rd986, %rd1, %rd985;
	ld.global.s8 	%r985, [%rd986];
	add.s32 	%r986, %r984, %r985;
	ld.global.s16 	%rd987, [%rd12+974];
	add.s64 	%rd988, %rd1, %rd987;
	ld.global.s8 	%r987, [%rd988];
	add.s32 	%r988, %r986, %r987;
	ld.global.s16 	%rd989, [%rd12+976];
	add.s64 	%rd990, %rd1, %rd989;
	ld.global.s8 	%r989, [%rd990];
	add.s32 	%r990, %r988, %r989;
	ld.global.s16 	%rd991, [%rd12+978];
	add.s64 	%rd992, %rd1, %rd991;
	ld.global.s8 	%r991, [%rd992];
	add.s32 	%r992, %r990, %r991;
	ld.global.s16 	%rd993, [%rd12+980];
	add.s64 	%rd994, %rd1, %rd993;
	ld.global.s8 	%r993, [%rd994];
	add.s32 	%r994, %r992, %r993;
	ld.global.s16 	%rd995, [%rd12+982];
	add.s64 	%rd996, %rd1, %rd995;
	ld.global.s8 	%r995, [%rd996];
	add.s32 	%r996, %r994, %r995;
	ld.global.s16 	%rd997, [%rd12+984];
	add.s64 	%rd998, %rd1, %rd997;
	ld.global.s8 	%r997, [%rd998];
	add.s32 	%r998, %r996, %r997;
	ld.global.s16 	%rd999, [%rd12+986];
	add.s64 	%rd1000, %rd1, %rd999;
	ld.global.s8 	%r999, [%rd1000];
	add.s32 	%r1000, %r998, %r999;
	ld.global.s16 	%rd1001, [%rd12+988];
	add.s64 	%rd1002, %rd1, %rd1001;
	ld.global.s8 	%r1001, [%rd1002];
	add.s32 	%r1002, %r1000, %r1001;
	ld.global.s16 	%rd1003, [%rd12+990];
	add.s64 	%rd1004, %rd1, %rd1003;
	ld.global.s8 	%r1003, [%rd1004];
	add.s32 	%r1004, %r1002, %r1003;
	ld.global.s16 	%rd1005, [%rd12+992];
	add.s64 	%rd1006, %rd1, %rd1005;
	ld.global.s8 	%r1005, [%rd1006];
	add.s32 	%r1006, %r1004, %r1005;
	ld.global.s16 	%rd1007, [%rd12+994];
	add.s64 	%rd1008, %rd1, %rd1007;
	ld.global.s8 	%r1007, [%rd1008];
	add.s32 	%r1008, %r1006, %r1007;
	ld.global.s16 	%rd1009, [%rd12+996];
	add.s64 	%rd1010, %rd1, %rd1009;
	ld.global.s8 	%r1009, [%rd1010];
	add.s32 	%r1010, %r1008, %r1009;
	ld.global.s16 	%rd1011, [%rd12+998];
	add.s64 	%rd1012, %rd1, %rd1011;
	ld.global.s8 	%r1011, [%rd1012];
	add.s32 	%r1012, %r1010, %r1011;
	ld.global.s16 	%rd1013, [%rd12+1000];
	add.s64 	%rd1014, %rd1, %rd1013;
	ld.global.s8 	%r1013, [%rd1014];
	add.s32 	%r1014, %r1012, %r1013;
	ld.global.s16 	%rd1015, [%rd12+1002];
	add.s64 	%rd1016, %rd1, %rd1015;
	ld.global.s8 	%r1015, [%rd1016];
	add.s32 	%r1016, %r1014, %r1015;
	ld.global.s16 	%rd1017, [%rd12+1004];
	add.s64 	%rd1018, %rd1, %rd1017;
	ld.global.s8 	%r1017, [%rd1018];
	add.s32 	%r1018, %r1016, %r1017;
	ld.global.s16 	%rd1019, [%rd12+1006];
	add.s64 	%rd1020, %rd1, %rd1019;
	ld.global.s8 	%r1019, [%rd1020];
	add.s32 	%r1020, %r1018, %r1019;
	ld.global.s16 	%rd1021, [%rd12+1008];
	add.s64 	%rd1022, %rd1, %rd1021;
	ld.global.s8 	%r1021, [%rd1022];
	add.s32 	%r1022, %r1020, %r1021;
	ld.global.s16 	%rd1023, [%rd12+1010];
	add.s64 	%rd1024, %rd1, %rd1023;
	ld.global.s8 	%r1023, [%rd1024];
	add.s32 	%r1024, %r1022, %r1023;
	ld.global.s16 	%rd1025, [%rd12+1012];
	add.s64 	%rd1026, %rd1, %rd1025;
	ld.global.s8 	%r1025, [%rd1026];
	add.s32 	%r1026, %r1024, %r1025;
	ld.global.s16 	%rd1027, [%rd12+1014];
	add.s64 	%rd1028, %rd1, %rd1027;
	ld.global.s8 	%r1027, [%rd1028];
	add.s32 	%r1028, %r1026, %r1027;
	ld.global.s16 	%rd1029, [%rd12+1016];
	add.s64 	%rd1030, %rd1, %rd1029;
	ld.global.s8 	%r1029, [%rd1030];
	add.s32 	%r1030, %r1028, %r1029;
	ld.global.s16 	%rd1031, [%rd12+1018];
	add.s64 	%rd1032, %rd1, %rd1031;
	ld.global.s8 	%r1031, [%rd1032];
	add.s32 	%r1032, %r1030, %r1031;
	ld.global.s16 	%rd1033, [%rd12+1020];
	add.s64 	%rd1034, %rd1, %rd1033;
	ld.global.s8 	%r1033, [%rd1034];
	add.s32 	%r1034, %r1032, %r1033;
	ld.global.s16 	%rd1035, [%rd12+1022];
	add.s64 	%rd1036, %rd1, %rd1035;
	ld.global.s8 	%r1035, [%rd1036];
	add.s32 	%r1036, %r1034, %r1035;
	ld.global.s16 	%rd1037, [%rd12+1024];
	add.s64 	%rd1038, %rd1, %rd1037;
	ld.global.s8 	%r1037, [%rd1038];
	add.s32 	%r1038, %r1036, %r1037;
	ld.global.s16 	%rd1039, [%rd12+1026];
	add.s64 	%rd1040, %rd1, %rd1039;
	ld.global.s8 	%r1039, [%rd1040];
	add.s32 	%r1040, %r1038, %r1039;
	ld.global.s16 	%rd1041, [%rd12+1028];
	add.s64 	%rd1042, %rd1, %rd1041;
	ld.global.s8 	%r1041, [%rd1042];
	add.s32 	%r1042, %r1040, %r1041;
	ld.global.s16 	%rd1043, [%rd12+1030];
	add.s64 	%rd1044, %rd1, %rd1043;
	ld.global.s8 	%r1043, [%rd1044];
	add.s32 	%r1044, %r1042, %r1043;
	ld.global.s16 	%rd1045, [%rd12+1032];
	add.s64 	%rd1046, %rd1, %rd1045;
	ld.global.s8 	%r1045, [%rd1046];
	add.s32 	%r1046, %r1044, %r1045;
	ld.global.s16 	%rd1047, [%rd12+1034];
	add.s64 	%rd1048, %rd1, %rd1047;
	ld.global.s8 	%r1047, [%rd1048];
	add.s32 	%r1048, %r1046, %r1047;
	ld.global.s16 	%rd1049, [%rd12+1036];
	add.s64 	%rd1050, %rd1, %rd1049;
	ld.global.s8 	%r1049, [%rd1050];
	add.s32 	%r1050, %r1048, %r1049;
	ld.global.s16 	%rd1051, [%rd12+1038];
	add.s64 	%rd1052, %rd1, %rd1051;
	ld.global.s8 	%r1051, [%rd1052];
	add.s32 	%r1052, %r1050, %r1051;
	ld.global.s16 	%rd1053, [%rd12+1040];
	add.s64 	%rd1054, %rd1, %rd1053;
	ld.global.s8 	%r1053, [%rd1054];
	add.s32 	%r1054, %r1052, %r1053;
	ld.global.s16 	%rd1055, [%rd12+1042];
	add.s64 	%rd1056, %rd1, %rd1055;
	ld.global.s8 	%r1055, [%rd1056];
	add.s32 	%r1056, %r1054, %r1055;
	ld.global.s16 	%rd1057, [%rd12+1044];
	add.s64 	%rd1058, %rd1, %rd1057;
	ld.global.s8 	%r1057, [%rd1058];
	add.s32 	%r1058, %r1056, %r1057;
	ld.global.s16 	%rd1059, [%rd12+1046];
	add.s64 	%rd1060, %rd1, %rd1059;
	ld.global.s8 	%r1059, [%rd1060];
	add.s32 	%r1060, %r1058, %r1059;
	ld.global.s16 	%rd1061, [%rd12+1048];
	add.s64 	%rd1062, %rd1, %rd1061;
	ld.global.s8 	%r1061, [%rd1062];
	add.s32 	%r1062, %r1060, %r1061;
	ld.global.s16 	%rd1063, [%rd12+1050];
	add.s64 	%rd1064, %rd1, %rd1063;
	ld.global.s8 	%r1063, [%rd1064];
	add.s32 	%r1064, %r1062, %r1063;
	ld.global.s16 	%rd1065, [%rd12+1052];
	add.s64 	%rd1066, %rd1, %rd1065;
	ld.global.s8 	%r1065, [%rd1066];
	add.s32 	%r1066, %r1064, %r1065;
	ld.global.s16 	%rd1067, [%rd12+1054];
	add.s64 	%rd1068, %rd1, %rd1067;
	ld.global.s8 	%r1067, [%rd1068];
	add.s32 	%r1068, %r1066, %r1067;
	ld.global.s16 	%rd1069, [%rd12+1056];
	add.s64 	%rd1070, %rd1, %rd1069;
	ld.global.s8 	%r1069, [%rd1070];
	add.s32 	%r1070, %r1068, %r1069;
	ld.global.s16 	%rd1071, [%rd12+1058];
	add.s64 	%rd1072, %rd1, %rd1071;
	ld.global.s8 	%r1071, [%rd1072];
	add.s32 	%r1072, %r1070, %r1071;
	ld.global.s16 	%rd1073, [%rd12+1060];
	add.s64 	%rd1074, %rd1, %rd1073;
	ld.global.s8 	%r1073, [%rd1074];
	add.s32 	%r1074, %r1072, %r1073;
	ld.global.s16 	%rd1075, [%rd12+1062];
	add.s64 	%rd1076, %rd1, %rd1075;
	ld.global.s8 	%r1075, [%rd1076];
	add.s32 	%r1076, %r1074, %r1075;
	ld.global.s16 	%rd1077, [%rd12+1064];
	add.s64 	%rd1078, %rd1, %rd1077;
	ld.global.s8 	%r1077, [%rd1078];
	add.s32 	%r1078, %r1076, %r1077;
	ld.global.s16 	%rd1079, [%rd12+1066];
	add.s64 	%rd1080, %rd1, %rd1079;
	ld.global.s8 	%r1079, [%rd1080];
	add.s32 	%r1080, %r1078, %r1079;
	ld.global.s16 	%rd1081, [%rd12+1068];
	add.s64 	%rd1082, %rd1, %rd1081;
	ld.global.s8 	%r1081, [%rd1082];
	add.s32 	%r1082, %r1080, %r1081;
	ld.global.s16 	%rd1083, [%rd12+1070];
	add.s64 	%rd1084, %rd1, %rd1083;
	ld.global.s8 	%r1083, [%rd1084];
	add.s32 	%r1084, %r1082, %r1083;
	ld.global.s16 	%rd1085, [%rd12+1072];
	add.s64 	%rd1086, %rd1, %rd1085;
	ld.global.s8 	%r1085, [%rd1086];
	add.s32 	%r1086, %r1084, %r1085;
	ld.global.s16 	%rd1087, [%rd12+1074];
	add.s64 	%rd1088, %rd1, %rd1087;
	ld.global.s8 	%r1087, [%rd1088];
	add.s32 	%r1088, %r1086, %r1087;
	ld.global.s16 	%rd1089, [%rd12+1076];
	add.s64 	%rd1090, %rd1, %rd1089;
	ld.global.s8 	%r1089, [%rd1090];
	add.s32 	%r1090, %r1088, %r1089;
	ld.global.s16 	%rd1091, [%rd12+1078];
	add.s64 	%rd1092, %rd1, %rd1091;
	ld.global.s8 	%r1091, [%rd1092];
	add.s32 	%r1092, %r1090, %r1091;
	ld.global.s16 	%rd1093, [%rd12+1080];
	add.s64 	%rd1094, %rd1, %rd1093;
	ld.global.s8 	%r1093, [%rd1094];
	add.s32 	%r1094, %r1092, %r1093;
	ld.global.s16 	%rd1095, [%rd12+1082];
	add.s64 	%rd1096, %rd1, %rd1095;
	ld.global.s8 	%r1095, [%rd1096];
	add.s32 	%r1096, %r1094, %r1095;
	ld.global.s16 	%rd1097, [%rd12+1084];
	add.s64 	%rd1098, %rd1, %rd1097;
	ld.global.s8 	%r1097, [%rd1098];
	add.s32 	%r1098, %r1096, %r1097;
	ld.global.s16 	%rd1099, [%rd12+1086];
	add.s64 	%rd1100, %rd1, %rd1099;
	ld.global.s8 	%r1099, [%rd1100];
	add.s32 	%r1100, %r1098, %r1099;
	ld.global.s16 	%rd1101, [%rd12+1088];
	add.s64 	%rd1102, %rd1, %rd1101;
	ld.global.s8 	%r1101, [%rd1102];
	add.s32 	%r1102, %r1100, %r1101;
	ld.global.s16 	%rd1103, [%rd12+1090];
	add.s64 	%rd1104, %rd1, %rd1103;
	ld.global.s8 	%r1103, [%rd1104];
	add.s32 	%r1104, %r1102, %r1103;
	ld.global.s16 	%rd1105, [%rd12+1092];
	add.s64 	%rd1106, %rd1, %rd1105;
	ld.global.s8 	%r1105, [%rd1106];
	add.s32 	%r1106, %r1104, %r1105;
	ld.global.s16 	%rd1107, [%rd12+1094];
	add.s64 	%rd1108, %rd1, %rd1107;
	ld.global.s8 	%r1107, [%rd1108];
	add.s32 	%r1108, %r1106, %r1107;
	ld.global.s16 	%rd1109, [%rd12+1096];
	add.s64 	%rd1110, %rd1, %rd1109;
	ld.global.s8 	%r1109, [%rd1110];
	add.s32 	%r1110, %r1108, %r1109;
	ld.global.s16 	%rd1111, [%rd12+1098];
	add.s64 	%rd1112, %rd1, %rd1111;
	ld.global.s8 	%r1111, [%rd1112];
	add.s32 	%r1112, %r1110, %r1111;
	ld.global.s16 	%rd1113, [%rd12+1100];
	add.s64 	%rd1114, %rd1, %rd1113;
	ld.global.s8 	%r1113, [%rd1114];
	add.s32 	%r1114, %r1112, %r1113;
	ld.global.s16 	%rd1115, [%rd12+1102];
	add.s64 	%rd1116, %rd1, %rd1115;
	ld.global.s8 	%r1115, [%rd1116];
	add.s32 	%r1116, %r1114, %r1115;
	ld.global.s16 	%rd1117, [%rd12+1104];
	add.s64 	%rd1118, %rd1, %rd1117;
	ld.global.s8 	%r1117, [%rd1118];
	add.s32 	%r1118, %r1116, %r1117;
	ld.global.s16 	%rd1119, [%rd12+1106];
	add.s64 	%rd1120, %rd1, %rd1119;
	ld.global.s8 	%r1119, [%rd1120];
	add.s32 	%r1120, %r1118, %r1119;
	ld.global.s16 	%rd1121, [%rd12+1108];
	add.s64 	%rd1122, %rd1, %rd1121;
	ld.global.s8 	%r1121, [%rd1122];
	add.s32 	%r1122, %r1120, %r1121;
	ld.global.s16 	%rd1123, [%rd12+1110];
	add.s64 	%rd1124, %rd1, %rd1123;
	ld.global.s8 	%r1123, [%rd1124];
	add.s32 	%r1124, %r1122, %r1123;
	ld.global.s16 	%rd1125, [%rd12+1112];
	add.s64 	%rd1126, %rd1, %rd1125;
	ld.global.s8 	%r1125, [%rd1126];
	add.s32 	%r1126, %r1124, %r1125;
	ld.global.s16 	%rd1127, [%rd12+1114];
	add.s64 	%rd1128, %rd1, %rd1127;
	ld.global.s8 	%r1127, [%rd1128];
	add.s32 	%r1128, %r1126, %r1127;
	ld.global.s16 	%rd1129, [%rd12+1116];
	add.s64 	%rd1130, %rd1, %rd1129;
	ld.global.s8 	%r1129, [%rd1130];
	add.s32 	%r1130, %r1128, %r1129;
	ld.global.s16 	%rd1131, [%rd12+1118];
	add.s64 	%rd1132, %rd1, %rd1131;
	ld.global.s8 	%r1131, [%rd1132];
	add.s32 	%r1132, %r1130, %r1131;
	ld.global.s16 	%rd1133, [%rd12+1120];
	add.s64 	%rd1134, %rd1, %rd1133;
	ld.global.s8 	%r1133, [%rd1134];
	add.s32 	%r1134, %r1132, %r1133;
	ld.global.s16 	%rd1135, [%rd12+1122];
	add.s64 	%rd1136, %rd1, %rd1135;
	ld.global.s8 	%r1135, [%rd1136];
	add.s32 	%r1136, %r1134, %r1135;
	ld.global.s16 	%rd1137, [%rd12+1124];
	add.s64 	%rd1138, %rd1, %rd1137;
	ld.global.s8 	%r1137, [%rd1138];
	add.s32 	%r1138, %r1136, %r1137;
	ld.global.s16 	%rd1139, [%rd12+1126];
	add.s64 	%rd1140, %rd1, %rd1139;
	ld.global.s8 	%r1139, [%rd1140];
	add.s32 	%r1140, %r1138, %r1139;
	ld.global.s16 	%rd1141, [%rd12+1128];
	add.s64 	%rd1142, %rd1, %rd1141;
	ld.global.s8 	%r1141, [%rd1142];
	add.s32 	%r1142, %r1140, %r1141;
	ld.global.s16 	%rd1143, [%rd12+1130];
	add.s64 	%rd1144, %rd1, %rd1143;
	ld.global.s8 	%r1143, [%rd1144];
	add.s32 	%r1144, %r1142, %r1143;
	ld.global.s16 	%rd1145, [%rd12+1132];
	add.s64 	%rd1146, %rd1, %rd1145;
	ld.global.s8 	%r1145, [%rd1146];
	add.s32 	%r1146, %r1144, %r1145;
	ld.global.s16 	%rd1147, [%rd12+1134];
	add.s64 	%rd1148, %rd1, %rd1147;
	ld.global.s8 	%r1147, [%rd1148];
	add.s32 	%r1148, %r1146, %r1147;
	ld.global.s16 	%rd1149, [%rd12+1136];
	add.s64 	%rd1150, %rd1, %rd1149;
	ld.global.s8 	%r1149, [%rd1150];
	add.s32 	%r1150, %r1148, %r1149;
	ld.global.s16 	%rd1151, [%rd12+1138];
	add.s64 	%rd1152, %rd1, %rd1151;
	ld.global.s8 	%r1151, [%rd1152];
	add.s32 	%r1152, %r1150, %r1151;
	ld.global.s16 	%rd1153, [%rd12+1140];
	add.s64 	%rd1154, %rd1, %rd1153;
	ld.global.s8 	%r1153, [%rd1154];
	add.s32 	%r1154, %r1152, %r1153;
	ld.global.s16 	%rd1155, [%rd12+1142];
	add.s64 	%rd1156, %rd1, %rd1155;
	ld.global.s8 	%r1155, [%rd1156];
	add.s32 	%r1156, %r1154, %r1155;
	ld.global.s16 	%rd1157, [%rd12+1144];
	add.s64 	%rd1158, %rd1, %rd1157;
	ld.global.s8 	%r1157, [%rd1158];
	add.s32 	%r1158, %r1156, %r1157;
	ld.global.s16 	%rd1159, [%rd12+1146];
	add.s64 	%rd1160, %rd1, %rd1159;
	ld.global.s8 	%r1159, [%rd1160];
	add.s32 	%r1160, %r1158, %r1159;
	ld.global.s16 	%rd1161, [%rd12+1148];
	add.s64 	%rd1162, %rd1, %rd1161;
	ld.global.s8 	%r1161, [%rd1162];
	add.s32 	%r1162, %r1160, %r1161;
	ld.global.s16 	%rd1163, [%rd12+1150];
	add.s64 	%rd1164, %rd1, %rd1163;
	ld.global.s8 	%r1163, [%rd1164];
	add.s32 	%r1164, %r1162, %r1163;
	ld.global.s16 	%rd1165, [%rd12+1152];
	add.s64 	%rd1166, %rd1, %rd1165;
	ld.global.s8 	%r1165, [%rd1166];
	add.s32 	%r1166, %r1164, %r1165;
	ld.global.s16 	%rd1167, [%rd12+1154];
	add.s64 	%rd1168, %rd1, %rd1167;
	ld.global.s8 	%r1167, [%rd1168];
	add.s32 	%r1168, %r1166, %r1167;
	ld.global.s16 	%rd1169, [%rd12+1156];
	add.s64 	%rd1170, %rd1, %rd1169;
	ld.global.s8 	%r1169, [%rd1170];
	add.s32 	%r1170, %r1168, %r1169;
	ld.global.s16 	%rd1171, [%rd12+1158];
	add.s64 	%rd1172, %rd1, %rd1171;
	ld.global.s8 	%r1171, [%rd1172];
	add.s32 	%r1172, %r1170, %r1171;
	ld.global.s16 	%rd1173, [%rd12+1160];
	add.s64 	%rd1174, %rd1, %rd1173;
	ld.global.s8 	%r1173, [%rd1174];
	add.s32 	%r1174, %r1172, %r1173;
	ld.global.s16 	%rd1175, [%rd12+1162];
	add.s64 	%rd1176, %rd1, %rd1175;
	ld.global.s8 	%r1175, [%rd1176];
	add.s32 	%r1176, %r1174, %r1175;
	ld.global.s16 	%rd1177, [%rd12+1164];
	add.s64 	%rd1178, %rd1, %rd1177;
	ld.global.s8 	%r1177, [%rd1178];
	add.s32 	%r1178, %r1176, %r1177;
	ld.global.s16 	%rd1179, [%rd12+1166];
	add.s64 	%rd1180, %rd1, %rd1179;
	ld.global.s8 	%r1179, [%rd1180];
	add.s32 	%r1180, %r1178, %r1179;
	ld.global.s16 	%rd1181, [%rd12+1168];
	add.s64 	%rd1182, %rd1, %rd1181;
	ld.global.s8 	%r1181, [%rd1182];
	add.s32 	%r1182, %r1180, %r1181;
	ld.global.s16 	%rd1183, [%rd12+1170];
	add.s64 	%rd1184, %rd1, %rd1183;
	ld.global.s8 	%r1183, [%rd1184];
	add.s32 	%r1184, %r1182, %r1183;
	ld.global.s16 	%rd1185, [%rd12+1172];
	add.s64 	%rd1186, %rd1, %rd1185;
	ld.global.s8 	%r1185, [%rd1186];
	add.s32 	%r1186, %r1184, %r1185;
	ld.global.s16 	%rd1187, [%rd12+1174];
	add.s64 	%rd1188, %rd1, %rd1187;
	ld.global.s8 	%r1187, [%rd1188];
	add.s32 	%r1188, %r1186, %r1187;
	ld.global.s16 	%rd1189, [%rd12+1176];
	add.s64 	%rd1190, %rd1, %rd1189;
	ld.global.s8 	%r1189, [%rd1190];
	add.s32 	%r1190, %r1188, %r1189;
	ld.global.s16 	%rd1191, [%rd12+1178];
	add.s64 	%rd1192, %rd1, %rd1191;
	ld.global.s8 	%r1191, [%rd1192];
	add.s32 	%r1192, %r1190, %r1191;
	ld.global.s16 	%rd1193, [%rd12+1180];
	add.s64 	%rd1194, %rd1, %rd1193;
	ld.global.s8 	%r1193, [%rd1194];
	add.s32 	%r1194, %r1192, %r1193;
	ld.global.s16 	%rd1195, [%rd12+1182];
	add.s64 	%rd1196, %rd1, %rd1195;
	ld.global.s8 	%r1195, [%rd1196];
	add.s32 	%r1196, %r1194, %r1195;
	ld.global.s16 	%rd1197, [%rd12+1184];
	add.s64 	%rd1198, %rd1, %rd1197;
	ld.global.s8 	%r1197, [%rd1198];
	add.s32 	%r1198, %r1196, %r1197;
	ld.global.s16 	%rd1199, [%rd12+1186];
	add.s64 	%rd1200, %rd1, %rd1199;
	ld.global.s8 	%r1199, [%rd1200];
	add.s32 	%r1200, %r1198, %r1199;
	ld.global.s16 	%rd1201, [%rd12+1188];
	add.s64 	%rd1202, %rd1, %rd1201;
	ld.global.s8 	%r1201, [%rd1202];
	add.s32 	%r1202, %r1200, %r1201;
	ld.global.s16 	%rd1203, [%rd12+1190];
	add.s64 	%rd1204, %rd1, %rd1203;
	ld.global.s8 	%r1203, [%rd1204];
	add.s32 	%r1204, %r1202, %r1203;
	ld.global.s16 	%rd1205, [%rd12+1192];
	add.s64 	%rd1206, %rd1, %rd1205;
	ld.global.s8 	%r1205, [%rd1206];
	add.s32 	%r1206, %r1204, %r1205;
	ld.global.s16 	%rd1207, [%rd12+1194];
	add.s64 	%rd1208, %rd1, %rd1207;
	ld.global.s8 	%r1207, [%rd1208];
	add.s32 	%r1208, %r1206, %r1207;
	ld.global.s16 	%rd1209, [%rd12+1196];
	add.s64 	%rd1210, %rd1, %rd1209;
	ld.global.s8 	%r1209, [%rd1210];
	add.s32 	%r1210, %r1208, %r1209;
	ld.global.s16 	%rd1211, [%rd12+1198];
	add.s64 	%rd1212, %rd1, %rd1211;
	ld.global.s8 	%r1211, [%rd1212];
	add.s32 	%r1212, %r1210, %r1211;
	ld.global.s16 	%rd1213, [%rd12+1200];
	add.s64 	%rd1214, %rd1, %rd1213;
	ld.global.s8 	%r1213, [%rd1214];
	add.s32 	%r1214, %r1212, %r1213;
	ld.global.s16 	%rd1215, [%rd12+1202];
	add.s64 	%rd1216, %rd1, %rd1215;
	ld.global.s8 	%r1215, [%rd1216];
	add.s32 	%r1216, %r1214, %r1215;
	ld.global.s16 	%rd1217, [%rd12+1204];
	add.s64 	%rd1218, %rd1, %rd1217;
	ld.global.s8 	%r1217, [%rd1218];
	add.s32 	%r1218, %r1216, %r1217;
	ld.global.s16 	%rd1219, [%rd12+1206];
	add.s64 	%rd1220, %rd1, %rd1219;
	ld.global.s8 	%r1219, [%rd1220];
	add.s32 	%r1220, %r1218, %r1219;
	ld.global.s16 	%rd1221, [%rd12+1208];
	add.s64 	%rd1222, %rd1, %rd1221;
	ld.global.s8 	%r1221, [%rd1222];
	add.s32 	%r1222, %r1220, %r1221;
	ld.global.s16 	%rd1223, [%rd12+1210];
	add.s64 	%rd1224, %rd1, %rd1223;
	ld.global.s8 	%r1223, [%rd1224];
	add.s32 	%r1224, %r1222, %r1223;
	ld.global.s16 	%rd1225, [%rd12+1212];
	add.s64 	%rd1226, %rd1, %rd1225;
	ld.global.s8 	%r1225, [%rd1226];
	add.s32 	%r1226, %r1224, %r1225;
	ld.global.s16 	%rd1227, [%rd12+1214];
	add.s64 	%rd1228, %rd1, %rd1227;
	ld.global.s8 	%r1227, [%rd1228];
	add.s32 	%r1228, %r1226, %r1227;
	ld.global.s16 	%rd1229, [%rd12+1216];
	add.s64 	%rd1230, %rd1, %rd1229;
	ld.global.s8 	%r1229, [%rd1230];
	add.s32 	%r1230, %r1228, %r1229;
	ld.global.s16 	%rd1231, [%rd12+1218];
	add.s64 	%rd1232, %rd1, %rd1231;
	ld.global.s8 	%r1231, [%rd1232];
	add.s32 	%r1232, %r1230, %r1231;
	ld.global.s16 	%rd1233, [%rd12+1220];
	add.s64 	%rd1234, %rd1, %rd1233;
	ld.global.s8 	%r1233, [%rd1234];
	add.s32 	%r1234, %r1232, %r1233;
	ld.global.s16 	%rd1235, [%rd12+1222];
	add.s64 	%rd1236, %rd1, %rd1235;
	ld.global.s8 	%r1235, [%rd1236];
	add.s32 	%r1236, %r1234, %r1235;
	ld.global.s16 	%rd1237, [%rd12+1224];
	add.s64 	%rd1238, %rd1, %rd1237;
	ld.global.s8 	%r1237, [%rd1238];
	add.s32 	%r1238, %r1236, %r1237;
	ld.global.s16 	%rd1239, [%rd12+1226];
	add.s64 	%rd1240, %rd1, %rd1239;
	ld.global.s8 	%r1239, [%rd1240];
	add.s32 	%r1240, %r1238, %r1239;
	ld.global.s16 	%rd1241, [%rd12+1228];
	add.s64 	%rd1242, %rd1, %rd1241;
	ld.global.s8 	%r1241, [%rd1242];
	add.s32 	%r1242, %r1240, %r1241;
	ld.global.s16 	%rd1243, [%rd12+1230];
	add.s64 	%rd1244, %rd1, %rd1243;
	ld.global.s8 	%r1243, [%rd1244];
	add.s32 	%r1244, %r1242, %r1243;
	ld.global.s16 	%rd1245, [%rd12+1232];
	add.s64 	%rd1246, %rd1, %rd1245;
	ld.global.s8 	%r1245, [%rd1246];
	add.s32 	%r1246, %r1244, %r1245;
	ld.global.s16 	%rd1247, [%rd12+1234];
	add.s64 	%rd1248, %rd1, %rd1247;
	ld.global.s8 	%r1247, [%rd1248];
	add.s32 	%r1248, %r1246, %r1247;
	ld.global.s16 	%rd1249, [%rd12+1236];
	add.s64 	%rd1250, %rd1, %rd1249;
	ld.global.s8 	%r1249, [%rd1250];
	add.s32 	%r1250, %r1248, %r1249;
	ld.global.s16 	%rd1251, [%rd12+1238];
	add.s64 	%rd1252, %rd1, %rd1251;
	ld.global.s8 	%r1251, [%rd1252];
	add.s32 	%r1252, %r1250, %r1251;
	ld.global.s16 	%rd1253, [%rd12+1240];
	add.s64 	%rd1254, %rd1, %rd1253;
	ld.global.s8 	%r1253, [%rd1254];
	add.s32 	%r1254, %r1252, %r1253;
	ld.global.s16 	%rd1255, [%rd12+1242];
	add.s64 	%rd1256, %rd1, %rd1255;
	ld.global.s8 	%r1255, [%rd1256];
	add.s32 	%r1256, %r1254, %r1255;
	ld.global.s16 	%rd1257, [%rd12+1244];
	add.s64 	%rd1258, %rd1, %rd1257;
	ld.global.s8 	%r1257, [%rd1258];
	add.s32 	%r1258, %r1256, %r1257;
	ld.global.s16 	%rd1259, [%rd12+1246];
	add.s64 	%rd1260, %rd1, %rd1259;
	ld.global.s8 	%r1259, [%rd1260];
	add.s32 	%r1260, %r1258, %r1259;
	ld.global.s16 	%rd1261, [%rd12+1248];
	add.s64 	%rd1262, %rd1, %rd1261;
	ld.global.s8 	%r1261, [%rd1262];
	add.s32 	%r1262, %r1260, %r1261;
	ld.global.s16 	%rd1263, [%rd12+1250];
	add.s64 	%rd1264, %rd1, %rd1263;
	ld.global.s8 	%r1263, [%rd1264];
	add.s32 	%r1264, %r1262, %r1263;
	ld.global.s16 	%rd1265, [%rd12+1252];
	add.s64 	%rd1266, %rd1, %rd1265;
	ld.global.s8 	%r1265, [%rd1266];
	add.s32 	%r1266, %r1264, %r1265;
	ld.global.s16 	%rd1267, [%rd12+1254];
	add.s64 	%rd1268, %rd1, %rd1267;
	ld.global.s8 	%r1267, [%rd1268];
	add.s32 	%r1268, %r1266, %r1267;
	ld.global.s16 	%rd1269, [%rd12+1256];
	add.s64 	%rd1270, %rd1, %rd1269;
	ld.global.s8 	%r1269, [%rd1270];
	add.s32 	%r1270, %r1268, %r1269;
	ld.global.s16 	%rd1271, [%rd12+1258];
	add.s64 	%rd1272, %rd1, %rd1271;
	ld.global.s8 	%r1271, [%rd1272];
	add.s32 	%r1272, %r1270, %r1271;
	ld.global.s16 	%rd1273, [%rd12+1260];
	add.s64 	%rd1274, %rd1, %rd1273;
	ld.global.s8 	%r1273, [%rd1274];
	add.s32 	%r1274, %r1272, %r1273;
	ld.global.s16 	%rd1275, [%rd12+1262];
	add.s64 	%rd1276, %rd1, %rd1275;
	ld.global.s8 	%r1275, [%rd1276];
	add.s32 	%r1276, %r1274, %r1275;
	ld.global.s16 	%rd1277, [%rd12+1264];
	add.s64 	%rd1278, %rd1, %rd1277;
	ld.global.s8 	%r1277, [%rd1278];
	add.s32 	%r1278, %r1276, %r1277;
	ld.global.s16 	%rd1279, [%rd12+1266];
	add.s64 	%rd1280, %rd1, %rd1279;
	ld.global.s8 	%r1279, [%rd1280];
	add.s32 	%r1280, %r1278, %r1279;
	ld.global.s16 	%rd1281, [%rd12+1268];
	add.s64 	%rd1282, %rd1, %rd1281;
	ld.global.s8 	%r1281, [%rd1282];
	add.s32 	%r1282, %r1280, %r1281;
	ld.global.s16 	%rd1283, [%rd12+1270];
	add.s64 	%rd1284, %rd1, %rd1283;
	ld.global.s8 	%r1283, [%rd1284];
	add.s32 	%r1284, %r1282, %r1283;
	ld.global.s16 	%rd1285, [%rd12+1272];
	add.s64 	%rd1286, %rd1, %rd1285;
	ld.global.s8 	%r1285, [%rd1286];
	add.s32 	%r1286, %r1284, %r1285;
	ld.global.s16 	%rd1287, [%rd12+1274];
	add.s64 	%rd1288, %rd1, %rd1287;
	ld.global.s8 	%r1287, [%rd1288];
	add.s32 	%r1288, %r1286, %r1287;
	ld.global.s16 	%rd1289, [%rd12+1276];
	add.s64 	%rd1290, %rd1, %rd1289;
	ld.global.s8 	%r1289, [%rd1290];
	add.s32 	%r1290, %r1288, %r1289;
	ld.global.s16 	%rd1291, [%rd12+1278];
	add.s64 	%rd1292, %rd1, %rd1291;
	ld.global.s8 	%r1291, [%rd1292];
	add.s32 	%r1292, %r1290, %r1291;
	ld.global.s16 	%rd1293, [%rd12+1280];
	add.s64 	%rd1294, %rd1, %rd1293;
	ld.global.s8 	%r1293, [%rd1294];
	add.s32 	%r1294, %r1292, %r1293;
	ld.global.s16 	%rd1295, [%rd12+1282];
	add.s64 	%rd1296, %rd1, %rd1295;
	ld.global.s8 	%r1295, [%rd1296];
	add.s32 	%r1296, %r1294, %r1295;
	ld.global.s16 	%rd1297, [%rd12+1284];
	add.s64 	%rd1298, %rd1, %rd1297;
	ld.global.s8 	%r1297, [%rd1298];
	add.s32 	%r1298, %r1296, %r1297;
	ld.global.s16 	%rd1299, [%rd12+1286];
	add.s64 	%rd1300, %rd1, %rd1299;
	ld.global.s8 	%r1299, [%rd1300];
	add.s32 	%r1300, %r1298, %r1299;
	ld.global.s16 	%rd1301, [%rd12+1288];
	add.s64 	%rd1302, %rd1, %rd1301;
	ld.global.s8 	%r1301, [%rd1302];
	add.s32 	%r1302, %r1300, %r1301;
	ld.global.s16 	%rd1303, [%rd12+1290];
	add.s64 	%rd1304, %rd1, %rd1303;
	ld.global.s8 	%r1303, [%rd1304];
	add.s32 	%r1304, %r1302, %r1303;
	ld.global.s16 	%rd1305, [%rd12+1292];
	add.s64 	%rd1306, %rd1, %rd1305;
	ld.global.s8 	%r1305, [%rd1306];
	add.s32 	%r1306, %r1304, %r1305;
	ld.global.s16 	%rd1307, [%rd12+1294];
	add.s64 	%rd1308, %rd1, %rd1307;
	ld.global.s8 	%r1307, [%rd1308];
	add.s32 	%r1308, %r1306, %r1307;
	ld.global.s16 	%rd1309, [%rd12+1296];
	add.s64 	%rd1310, %rd1, %rd1309;
	ld.global.s8 	%r1309, [%rd1310];
	add.s32 	%r1310, %r1308, %r1309;
	ld.global.s16 	%rd1311, [%rd12+1298];
	add.s64 	%rd1312, %rd1, %rd1311;
	ld.global.s8 	%r1311, [%rd1312];
	add.s32 	%r1312, %r1310, %r1311;
	ld.global.s16 	%rd1313, [%rd12+1300];
	add.s64 	%rd1314, %rd1, %rd1313;
	ld.global.s8 	%r1313, [%rd1314];
	add.s32 	%r1314, %r1312, %r1313;
	ld.global.s16 	%rd1315, [%rd12+1302];
	add.s64 	%rd1316, %rd1, %rd1315;
	ld.global.s8 	%r1315, [%rd1316];
	add.s32 	%r1316, %r1314, %r1315;
	ld.global.s16 	%rd1317, [%rd12+1304];
	add.s64 	%rd1318, %rd1, %rd1317;
	ld.global.s8 	%r1317, [%rd1318];
	add.s32 	%r1318, %r1316, %r1317;
	ld.global.s16 	%rd1319, [%rd12+1306];
	add.s64 	%rd1320, %rd1, %rd1319;
	ld.global.s8 	%r1319, [%rd1320];
	add.s32 	%r1320, %r1318, %r1319;
	ld.global.s16 	%rd1321, [%rd12+1308];
	add.s64 	%rd1322, %rd1, %rd1321;
	ld.global.s8 	%r1321, [%rd1322];
	add.s32 	%r1322, %r1320, %r1321;
	ld.global.s16 	%rd1323, [%rd12+1310];
	add.s64 	%rd1324, %rd1, %rd1323;
	ld.global.s8 	%r1323, [%rd1324];
	add.s32 	%r1324, %r1322, %r1323;
	ld.global.s16 	%rd1325, [%rd12+1312];
	add.s64 	%rd1326, %rd1, %rd1325;
	ld.global.s8 	%r1325, [%rd1326];
	add.s32 	%r1326, %r1324, %r1325;
	ld.global.s16 	%rd1327, [%rd12+1314];
	add.s64 	%rd1328, %rd1, %rd1327;
	ld.global.s8 	%r1327, [%rd1328];
	add.s32 	%r1328, %r1326, %r1327;
	ld.global.s16 	%rd1329, [%rd12+1316];
	add.s64 	%rd1330, %rd1, %rd1329;
	ld.global.s8 	%r1329, [%rd1330];
	add.s32 	%r1330, %r1328, %r1329;
	ld.global.s16 	%rd1331, [%rd12+1318];
	add.s64 	%rd1332, %rd1, %rd1331;
	ld.global.s8 	%r1331, [%rd1332];
	add.s32 	%r1332, %r1330, %r1331;
	ld.global.s16 	%rd1333, [%rd12+1320];
	add.s64 	%rd1334, %rd1, %rd1333;
	ld.global.s8 	%r1333, [%rd1334];
	add.s32 	%r1334, %r1332, %r1333;
	ld.global.s16 	%rd1335, [%rd12+1322];
	add.s64 	%rd1336, %rd1, %rd1335;
	ld.global.s8 	%r1335, [%rd1336];
	add.s32 	%r1336, %r1334, %r1335;
	ld.global.s16 	%rd1337, [%rd12+1324];
	add.s64 	%rd1338, %rd1, %rd1337;
	ld.global.s8 	%r1337, [%rd1338];
	add.s32 	%r1338, %r1336, %r1337;
	ld.global.s16 	%rd1339, [%rd12+1326];
	add.s64 	%rd1340, %rd1, %rd1339;
	ld.global.s8 	%r1339, [%rd1340];
	add.s32 	%r1340, %r1338, %r1339;
	ld.global.s16 	%rd1341, [%rd12+1328];
	add.s64 	%rd1342, %rd1, %rd1341;
	ld.global.s8 	%r1341, [%rd1342];
	add.s32 	%r1342, %r1340, %r1341;
	ld.global.s16 	%rd1343, [%rd12+1330];
	add.s64 	%rd1344, %rd1, %rd1343;
	ld.global.s8 	%r1343, [%rd1344];
	add.s32 	%r1344, %r1342, %r1343;
	ld.global.s16 	%rd1345, [%rd12+1332];
	add.s64 	%rd1346, %rd1, %rd1345;
	ld.global.s8 	%r1345, [%rd1346];
	add.s32 	%r1346, %r1344, %r1345;
	ld.global.s16 	%rd1347, [%rd12+1334];
	add.s64 	%rd1348, %rd1, %rd1347;
	ld.global.s8 	%r1347, [%rd1348];
	add.s32 	%r1348, %r1346, %r1347;
	ld.global.s16 	%rd1349, [%rd12+1336];
	add.s64 	%rd1350, %rd1, %rd1349;
	ld.global.s8 	%r1349, [%rd1350];
	add.s32 	%r1350, %r1348, %r1349;
	ld.global.s16 	%rd1351, [%rd12+1338];
	add.s64 	%rd1352, %rd1, %rd1351;
	ld.global.s8 	%r1351, [%rd1352];
	add.s32 	%r1352, %r1350, %r1351;
	ld.global.s16 	%rd1353, [%rd12+1340];
	add.s64 	%rd1354, %rd1, %rd1353;
	ld.global.s8 	%r1353, [%rd1354];
	add.s32 	%r1354, %r1352, %r1353;
	ld.global.s16 	%rd1355, [%rd12+1342];
	add.s64 	%rd1356, %rd1, %rd1355;
	ld.global.s8 	%r1355, [%rd1356];
	add.s32 	%r1356, %r1354, %r1355;
	ld.global.s16 	%rd1357, [%rd12+1344];
	add.s64 	%rd1358, %rd1, %rd1357;
	ld.global.s8 	%r1357, [%rd1358];
	add.s32 	%r1358, %r1356, %r1357;
	ld.global.s16 	%rd1359, [%rd12+1346];
	add.s64 	%rd1360, %rd1, %rd1359;
	ld.global.s8 	%r1359, [%rd1360];
	add.s32 	%r1360, %r1358, %r1359;
	ld.global.s16 	%rd1361, [%rd12+1348];
	add.s64 	%rd1362, %rd1, %rd1361;
	ld.global.s8 	%r1361, [%rd1362];
	add.s32 	%r1362, %r1360, %r1361;
	ld.global.s16 	%rd1363, [%rd12+1350];
	add.s64 	%rd1364, %rd1, %rd1363;
	ld.global.s8 	%r1363, [%rd1364];
	add.s32 	%r1364, %r1362, %r1363;
	ld.global.s16 	%rd1365, [%rd12+1352];
	add.s64 	%rd1366, %rd1, %rd1365;
	ld.global.s8 	%r1365, [%rd1366];
	add.s32 	%r1366, %r1364, %r1365;
	ld.global.s16 	%rd1367, [%rd12+1354];
	add.s64 	%rd1368, %rd1, %rd1367;
	ld.global.s8 	%r1367, [%rd1368];
	add.s32 	%r1368, %r1366, %r1367;
	ld.global.s16 	%rd1369, [%rd12+1356];
	add.s64 	%rd1370, %rd1, %rd1369;
	ld.global.s8 	%r1369, [%rd1370];
	add.s32 	%r1370, %r1368, %r1369;
	ld.global.s16 	%rd1371, [%rd12+1358];
	add.s64 	%rd1372, %rd1, %rd1371;
	ld.global.s8 	%r1371, [%rd1372];
	add.s32 	%r1372, %r1370, %r1371;
	ld.global.s16 	%rd1373, [%rd12+1360];
	add.s64 	%rd1374, %rd1, %rd1373;
	ld.global.s8 	%r1373, [%rd1374];
	add.s32 	%r1374, %r1372, %r1373;
	ld.global.s16 	%rd1375, [%rd12+1362];
	add.s64 	%rd1376, %rd1, %rd1375;
	ld.global.s8 	%r1375, [%rd1376];
	add.s32 	%r1376, %r1374, %r1375;
	ld.global.s16 	%rd1377, [%rd12+1364];
	add.s64 	%rd1378, %rd1, %rd1377;
	ld.global.s8 	%r1377, [%rd1378];
	add.s32 	%r1378, %r1376, %r1377;
	ld.global.s16 	%rd1379, [%rd12+1366];
	add.s64 	%rd1380, %rd1, %rd1379;
	ld.global.s8 	%r1379, [%rd1380];
	add.s32 	%r1380, %r1378, %r1379;
	ld.global.s16 	%rd1381, [%rd12+1368];
	add.s64 	%rd1382, %rd1, %rd1381;
	ld.global.s8 	%r1381, [%rd1382];
	add.s32 	%r1382, %r1380, %r1381;
	ld.global.s16 	%rd1383, [%rd12+1370];
	add.s64 	%rd1384, %rd1, %rd1383;
	ld.global.s8 	%r1383, [%rd1384];
	add.s32 	%r1384, %r1382, %r1383;
	ld.global.s16 	%rd1385, [%rd12+1372];
	add.s64 	%rd1386, %rd1, %rd1385;
	ld.global.s8 	%r1385, [%rd1386];
	add.s32 	%r1386, %r1384, %r1385;
	ld.global.s16 	%rd1387, [%rd12+1374];
	add.s64 	%rd1388, %rd1, %rd1387;
	ld.global.s8 	%r1387, [%rd1388];
	add.s32 	%r1388, %r1386, %r1387;
	ld.global.s16 	%rd1389, [%rd12+1376];
	add.s64 	%rd1390, %rd1, %rd1389;
	ld.global.s8 	%r1389, [%rd1390];
	add.s32 	%r1390, %r1388, %r1389;
	ld.global.s16 	%rd1391, [%rd12+1378];
	add.s64 	%rd1392, %rd1, %rd1391;
	ld.global.s8 	%r1391, [%rd1392];
	add.s32 	%r1392, %r1390, %r1391;
	ld.global.s16 	%rd1393, [%rd12+1380];
	add.s64 	%rd1394, %rd1, %rd1393;
	ld.global.s8 	%r1393, [%rd1394];
	add.s32 	%r1394, %r1392, %r1393;
	ld.global.s16 	%rd1395, [%rd12+1382];
	add.s64 	%rd1396, %rd1, %rd1395;
	ld.global.s8 	%r1395, [%rd1396];
	add.s32 	%r1396, %r1394, %r1395;
	ld.global.s16 	%rd1397, [%rd12+1384];
	add.s64 	%rd1398, %rd1, %rd1397;
	ld.global.s8 	%r1397, [%rd1398];
	add.s32 	%r1398, %r1396, %r1397;
	ld.global.s16 	%rd1399, [%rd12+1386];
	add.s64 	%rd1400, %rd1, %rd1399;
	ld.global.s8 	%r1399, [%rd1400];
	add.s32 	%r1400, %r1398, %r1399;
	ld.global.s16 	%rd1401, [%rd12+1388];
	add.s64 	%rd1402, %rd1, %rd1401;
	ld.global.s8 	%r1401, [%rd1402];
	add.s32 	%r1402, %r1400, %r1401;
	ld.global.s16 	%rd1403, [%rd12+1390];
	add.s64 	%rd1404, %rd1, %rd1403;
	ld.global.s8 	%r1403, [%rd1404];
	add.s32 	%r1404, %r1402, %r1403;
	ld.global.s16 	%rd1405, [%rd12+1392];
	add.s64 	%rd1406, %rd1, %rd1405;
	ld.global.s8 	%r1405, [%rd1406];
	add.s32 	%r1406, %r1404, %r1405;
	ld.global.s16 	%rd1407, [%rd12+1394];
	add.s64 	%rd1408, %rd1, %rd1407;
	ld.global.s8 	%r1407, [%rd1408];
	add.s32 	%r1408, %r1406, %r1407;
	ld.global.s16 	%rd1409, [%rd12+1396];
	add.s64 	%rd1410, %rd1, %rd1409;
	ld.global.s8 	%r1409, [%rd1410];
	add.s32 	%r1410, %r1408, %r1409;
	ld.global.s16 	%rd1411, [%rd12+1398];
	add.s64 	%rd1412, %rd1, %rd1411;
	ld.global.s8 	%r1411, [%rd1412];
	add.s32 	%r1412, %r1410, %r1411;
	ld.global.s16 	%rd1413, [%rd12+1400];
	add.s64 	%rd1414, %rd1, %rd1413;
	ld.global.s8 	%r1413, [%rd1414];
	add.s32 	%r1414, %r1412, %r1413;
	ld.global.s16 	%rd1415, [%rd12+1402];
	add.s64 	%rd1416, %rd1, %rd1415;
	ld.global.s8 	%r1415, [%rd1416];
	add.s32 	%r1416, %r1414, %r1415;
	ld.global.s16 	%rd1417, [%rd12+1404];
	add.s64 	%rd1418, %rd1, %rd1417;
	ld.global.s8 	%r1417, [%rd1418];
	add.s32 	%r1418, %r1416, %r1417;
	ld.global.s16 	%rd1419, [%rd12+1406];
	add.s64 	%rd1420, %rd1, %rd1419;
	ld.global.s8 	%r1419, [%rd1420];
	add.s32 	%r1420, %r1418, %r1419;
	ld.global.s16 	%rd1421, [%rd12+1408];
	add.s64 	%rd1422, %rd1, %rd1421;
	ld.global.s8 	%r1421, [%rd1422];
	add.s32 	%r1422, %r1420, %r1421;
	ld.global.s16 	%rd1423, [%rd12+1410];
	add.s64 	%rd1424, %rd1, %rd1423;
	ld.global.s8 	%r1423, [%rd1424];
	add.s32 	%r1424, %r1422, %r1423;
	ld.global.s16 	%rd1425, [%rd12+1412];
	add.s64 	%rd1426, %rd1, %rd1425;
	ld.global.s8 	%r1425, [%rd1426];
	add.s32 	%r1426, %r1424, %r1425;
	ld.global.s16 	%rd1427, [%rd12+1414];
	add.s64 	%rd1428, %rd1, %rd1427;
	ld.global.s8 	%r1427, [%rd1428];
	add.s32 	%r1428, %r1426, %r1427;
	ld.global.s16 	%rd1429, [%rd12+1416];
	add.s64 	%rd1430, %rd1, %rd1429;
	ld.global.s8 	%r1429, [%rd1430];
	add.s32 	%r1430, %r1428, %r1429;
	ld.global.s16 	%rd1431, [%rd12+1418];
	add.s64 	%rd1432, %rd1, %rd1431;
	ld.global.s8 	%r1431, [%rd1432];
	add.s32 	%r1432, %r1430, %r1431;
	ld.global.s16 	%rd1433, [%rd12+1420];
	add.s64 	%rd1434, %rd1, %rd1433;
	ld.global.s8 	%r1433, [%rd1434];
	add.s32 	%r1434, %r1432, %r1433;
	ld.global.s16 	%rd1435, [%rd12+1422];
	add.s64 	%rd1436, %rd1, %rd1435;
	ld.global.s8 	%r1435, [%rd1436];
	add.s32 	%r1436, %r1434, %r1435;
	ld.global.s16 	%rd1437, [%rd12+1424];
	add.s64 	%rd1438, %rd1, %rd1437;
	ld.global.s8 	%r1437, [%rd1438];
	add.s32 	%r1438, %r1436, %r1437;
	ld.global.s16 	%rd1439, [%rd12+1426];
	add.s64 	%rd1440, %rd1, %rd1439;
	ld.global.s8 	%r1439, [%rd1440];
	add.s32 	%r1440, %r1438, %r1439;
	ld.global.s16 	%rd1441, [%rd12+1428];
	add.s64 	%rd1442, %rd1, %rd1441;
	ld.global.s8 	%r1441, [%rd1442];
	add.s32 	%r1442, %r1440, %r1441;
	ld.global.s16 	%rd1443, [%rd12+1430];
	add.s64 	%rd1444, %rd1, %rd1443;
	ld.global.s8 	%r1443, [%rd1444];
	add.s32 	%r1444, %r1442, %r1443;
	ld.global.s16 	%rd1445, [%rd12+1432];
	add.s64 	%rd1446, %rd1, %rd1445;
	ld.global.s8 	%r1445, [%rd1446];
	add.s32 	%r1446, %r1444, %r1445;
	ld.global.s16 	%rd1447, [%rd12+1434];
	add.s64 	%rd1448, %rd1, %rd1447;
	ld.global.s8 	%r1447, [%rd1448];
	add.s32 	%r1448, %r1446, %r1447;
	ld.global.s16 	%rd1449, [%rd12+1436];
	add.s64 	%rd1450, %rd1, %rd1449;
	ld.global.s8 	%r1449, [%rd1450];
	add.s32 	%r1450, %r1448, %r1449;
	ld.global.s16 	%rd1451, [%rd12+1438];
	add.s64 	%rd1452, %rd1, %rd1451;
	ld.global.s8 	%r1451, [%rd1452];
	add.s32 	%r1452, %r1450, %r1451;
	ld.global.s16 	%rd1453, [%rd12+1440];
	add.s64 	%rd1454, %rd1, %rd1453;
	ld.global.s8 	%r1453, [%rd1454];
	add.s32 	%r1454, %r1452, %r1453;
	ld.global.s16 	%rd1455, [%rd12+1442];
	add.s64 	%rd1456, %rd1, %rd1455;
	ld.global.s8 	%r1455, [%rd1456];
	add.s32 	%r1456, %r1454, %r1455;
	ld.global.s16 	%rd1457, [%rd12+1444];
	add.s64 	%rd1458, %rd1, %rd1457;
	ld.global.s8 	%r1457, [%rd1458];
	add.s32 	%r1458, %r1456, %r1457;
	ld.global.s16 	%rd1459, [%rd12+1446];
	add.s64 	%rd1460, %rd1, %rd1459;
	ld.global.s8 	%r1459, [%rd1460];
	add.s32 	%r1460, %r1458, %r1459;
	ld.global.s16 	%rd1461, [%rd12+1448];
	add.s64 	%rd1462, %rd1, %rd1461;
	ld.global.s8 	%r1461, [%rd1462];
	add.s32 	%r1462, %r1460, %r1461;
	ld.global.s16 	%rd1463, [%rd12+1450];
	add.s64 	%rd1464, %rd1, %rd1463;
	ld.global.s8 	%r1463, [%rd1464];
	add.s32 	%r1464, %r1462, %r1463;
	ld.global.s16 	%rd1465, [%rd12+1452];
	add.s64 	%rd1466, %rd1, %rd1465;
	ld.global.s8 	%r1465, [%rd1466];
	add.s32 	%r1466, %r1464, %r1465;
	ld.global.s16 	%rd1467, [%rd12+1454];
	add.s64 	%rd1468, %rd1, %rd1467;
	ld.global.s8 	%r1467, [%rd1468];
	add.s32 	%r1468, %r1466, %r1467;
	ld.global.s16 	%rd1469, [%rd12+1456];
	add.s64 	%rd1470, %rd1, %rd1469;
	ld.global.s8 	%r1469, [%rd1470];
	add.s32 	%r1470, %r1468, %r1469;
	ld.global.s16 	%rd1471, [%rd12+1458];
	add.s64 	%rd1472, %rd1, %rd1471;
	ld.global.s8 	%r1471, [%rd1472];
	add.s32 	%r1472, %r1470, %r1471;
	ld.global.s16 	%rd1473, [%rd12+1460];
	add.s64 	%rd1474, %rd1, %rd1473;
	ld.global.s8 	%r1473, [%rd1474];
	add.s32 	%r1474, %r1472, %r1473;
	ld.global.s16 	%rd1475, [%rd12+1462];
	add.s64 	%rd1476, %rd1, %rd1475;
	ld.global.s8 	%r1475, [%rd1476];
	add.s32 	%r1476, %r1474, %r1475;
	ld.global.s16 	%rd1477, [%rd12+1464];
	add.s64 	%rd1478, %rd1, %rd1477;
	ld.global.s8 	%r1477, [%rd1478];
	add.s32 	%r1478, %r1476, %r1477;
	ld.global.s16 	%rd1479, [%rd12+1466];
	add.s64 	%rd1480, %rd1, %rd1479;
	ld.global.s8 	%r1479, [%rd1480];
	add.s32 	%r1480, %r1478, %r1479;
	ld.global.s16 	%rd1481, [%rd12+1468];
	add.s64 	%rd1482, %rd1, %rd1481;
	ld.global.s8 	%r1481, [%rd1482];
	add.s32 	%r1482, %r1480, %r1481;
	ld.global.s16 	%rd1483, [%rd12+1470];
	add.s64 	%rd1484, %rd1, %rd1483;
	ld.global.s8 	%r1483, [%rd1484];
	add.s32 	%r1484, %r1482, %r1483;
	ld.global.s16 	%rd1485, [%rd12+1472];
	add.s64 	%rd1486, %rd1, %rd1485;
	ld.global.s8 	%r1485, [%rd1486];
	add.s32 	%r1486, %r1484, %r1485;
	ld.global.s16 	%rd1487, [%rd12+1474];
	add.s64 	%rd1488, %rd1, %rd1487;
	ld.global.s8 	%r1487, [%rd1488];
	add.s32 	%r1488, %r1486, %r1487;
	ld.global.s16 	%rd1489, [%rd12+1476];
	add.s64 	%rd1490, %rd1, %rd1489;
	ld.global.s8 	%r1489, [%rd1490];
	add.s32 	%r1490, %r1488, %r1489;
	ld.global.s16 	%rd1491, [%rd12+1478];
	add.s64 	%rd1492, %rd1, %rd1491;
	ld.global.s8 	%r1491, [%rd1492];
	add.s32 	%r1492, %r1490, %r1491;
	ld.global.s16 	%rd1493, [%rd12+1480];
	add.s64 	%rd1494, %rd1, %rd1493;
	ld.global.s8 	%r1493, [%rd1494];
	add.s32 	%r1494, %r1492, %r1493;
	ld.global.s16 	%rd1495, [%rd12+1482];
	add.s64 	%rd1496, %rd1, %rd1495;
	ld.global.s8 	%r1495, [%rd1496];
	add.s32 	%r1496, %r1494, %r1495;
	ld.global.s16 	%rd1497, [%rd12+1484];
	add.s64 	%rd1498, %rd1, %rd1497;
	ld.global.s8 	%r1497, [%rd1498];
	add.s32 	%r1498, %r1496, %r1497;
	ld.global.s16 	%rd1499, [%rd12+1486];
	add.s64 	%rd1500, %rd1, %rd1499;
	ld.global.s8 	%r1499, [%rd1500];
	add.s32 	%r1500, %r1498, %r1499;
	ld.global.s16 	%rd1501, [%rd12+1488];
	add.s64 	%rd1502, %rd1, %rd1501;
	ld.global.s8 	%r1501, [%rd1502];
	add.s32 	%r1502, %r1500, %r1501;
	ld.global.s16 	%rd1503, [%rd12+1490];
	add.s64 	%rd1504, %rd1, %rd1503;
	ld.global.s8 	%r1503, [%rd1504];
	add.s32 	%r1504, %r1502, %r1503;
	ld.global.s16 	%rd1505, [%rd12+1492];
	add.s64 	%rd1506, %rd1, %rd1505;
	ld.global.s8 	%r1505, [%rd1506];
	add.s32 	%r1506, %r1504, %r1505;
	ld.global.s16 	%rd1507, [%rd12+1494];
	add.s64 	%rd1508, %rd1, %rd1507;
	ld.global.s8 	%r1507, [%rd1508];
	add.s32 	%r1508, %r1506, %r1507;
	ld.global.s16 	%rd1509, [%rd12+1496];
	add.s64 	%rd1510, %rd1, %rd1509;
	ld.global.s8 	%r1509, [%rd1510];
	add.s32 	%r1510, %r1508, %r1509;
	ld.global.s16 	%rd1511, [%rd12+1498];
	add.s64 	%rd1512, %rd1, %rd1511;
	ld.global.s8 	%r1511, [%rd1512];
	add.s32 	%r1512, %r1510, %r1511;
	ld.global.s16 	%rd1513, [%rd12+1500];
	add.s64 	%rd1514, %rd1, %rd1513;
	ld.global.s8 	%r1513, [%rd1514];
	add.s32 	%r1514, %r1512, %r1513;
	ld.global.s16 	%rd1515, [%rd12+1502];
	add.s64 	%rd1516, %rd1, %rd1515;
	ld.global.s8 	%r1515, [%rd1516];
	add.s32 	%r1516, %r1514, %r1515;
	ld.global.s16 	%rd1517, [%rd12+1504];
	add.s64 	%rd1518, %rd1, %rd1517;
	ld.global.s8 	%r1517, [%rd1518];
	add.s32 	%r1518, %r1516, %r1517;
	ld.global.s16 	%rd1519, [%rd12+1506];
	add.s64 	%rd1520, %rd1, %rd1519;
	ld.global.s8 	%r1519, [%rd1520];
	add.s32 	%r1520, %r1518, %r1519;
	ld.global.s16 	%rd1521, [%rd12+1508];
	add.s64 	%rd1522, %rd1, %rd1521;
	ld.global.s8 	%r1521, [%rd1522];
	add.s32 	%r1522, %r1520, %r1521;
	ld.global.s16 	%rd1523, [%rd12+1510];
	add.s64 	%rd1524, %rd1, %rd1523;
	ld.global.s8 	%r1523, [%rd1524];
	add.s32 	%r1524, %r1522, %r1523;
	ld.global.s16 	%rd1525, [%rd12+1512];
	add.s64 	%rd1526, %rd1, %rd1525;
	ld.global.s8 	%r1525, [%rd1526];
	add.s32 	%r1526, %r1524, %r1525;
	ld.global.s16 	%rd1527, [%rd12+1514];
	add.s64 	%rd1528, %rd1, %rd1527;
	ld.global.s8 	%r1527, [%rd1528];
	add.s32 	%r1528, %r1526, %r1527;
	ld.global.s16 	%rd1529, [%rd12+1516];
	add.s64 	%rd1530, %rd1, %rd1529;
	ld.global.s8 	%r1529, [%rd1530];
	add.s32 	%r1530, %r1528, %r1529;
	ld.global.s16 	%rd1531, [%rd12+1518];
	add.s64 	%rd1532, %rd1, %rd1531;
	ld.global.s8 	%r1531, [%rd1532];
	add.s32 	%r1532, %r1530, %r1531;
	ld.global.s16 	%rd1533, [%rd12+1520];
	add.s64 	%rd1534, %rd1, %rd1533;
	ld.global.s8 	%r1533, [%rd1534];
	add.s32 	%r1534, %r1532, %r1533;
	ld.global.s16 	%rd1535, [%rd12+1522];
	add.s64 	%rd1536, %rd1, %rd1535;
	ld.global.s8 	%r1535, [%rd1536];
	add.s32 	%r1536, %r1534, %r1535;
	ld.global.s16 	%rd1537, [%rd12+1524];
	add.s64 	%rd1538, %rd1, %rd1537;
	ld.global.s8 	%r1537, [%rd1538];
	add.s32 	%r1538, %r1536, %r1537;
	ld.global.s16 	%rd1539, [%rd12+1526];
	add.s64 	%rd1540, %rd1, %rd1539;
	ld.global.s8 	%r1539, [%rd1540];
	add.s32 	%r1540, %r1538, %r1539;
	ld.global.s16 	%rd1541, [%rd12+1528];
	add.s64 	%rd1542, %rd1, %rd1541;
	ld.global.s8 	%r1541, [%rd1542];
	add.s32 	%r1542, %r1540, %r1541;
	ld.global.s16 	%rd1543, [%rd12+1530];
	add.s64 	%rd1544, %rd1, %rd1543;
	ld.global.s8 	%r1543, [%rd1544];
	add.s32 	%r1544, %r1542, %r1543;
	ld.global.s16 	%rd1545, [%rd12+1532];
	add.s64 	%rd1546, %rd1, %rd1545;
	ld.global.s8 	%r1545, [%rd1546];
	add.s32 	%r1546, %r1544, %r1545;
	ld.global.s16 	%rd1547, [%rd12+1534];
	add.s64 	%rd1548, %rd1, %rd1547;
	ld.global.s8 	%r1547, [%rd1548];
	add.s32 	%r1548, %r1546, %r1547;
	ld.global.s16 	%rd1549, [%rd12+1536];
	add.s64 	%rd1550, %rd1, %rd1549;
	ld.global.s8 	%r1549, [%rd1550];
	add.s32 	%r1550, %r1548, %r1549;
	ld.global.s16 	%rd1551, [%rd12+1538];
	add.s64 	%rd1552, %rd1, %rd1551;
	ld.global.s8 	%r1551, [%rd1552];
	add.s32 	%r1552, %r1550, %r1551;
	ld.global.s16 	%rd1553, [%rd12+1540];
	add.s64 	%rd1554, %rd1, %rd1553;
	ld.global.s8 	%r1553, [%rd1554];
	add.s32 	%r1554, %r1552, %r1553;
	ld.global.s16 	%rd1555, [%rd12+1542];
	add.s64 	%rd1556, %rd1, %rd1555;
	ld.global.s8 	%r1555, [%rd1556];
	add.s32 	%r1556, %r1554, %r1555;
	ld.global.s16 	%rd1557, [%rd12+1544];
	add.s64 	%rd1558, %rd1, %rd1557;
	ld.global.s8 	%r1557, [%rd1558];
	add.s32 	%r1558, %r1556, %r1557;
	ld.global.s16 	%rd1559, [%rd12+1546];
	add.s64 	%rd1560, %rd1, %rd1559;
	ld.global.s8 	%r1559, [%rd1560];
	add.s32 	%r1560, %r1558, %r1559;
	ld.global.s16 	%rd1561, [%rd12+1548];
	add.s64 	%rd1562, %rd1, %rd1561;
	ld.global.s8 	%r1561, [%rd1562];
	add.s32 	%r1562, %r1560, %r1561;
	ld.global.s16 	%rd1563, [%rd12+1550];
	add.s64 	%rd1564, %rd1, %rd1563;
	ld.global.s8 	%r1563, [%rd1564];
	add.s32 	%r1564, %r1562, %r1563;
	ld.global.s16 	%rd1565, [%rd12+1552];
	add.s64 	%rd1566, %rd1, %rd1565;
	ld.global.s8 	%r1565, [%rd1566];
	add.s32 	%r1566, %r1564, %r1565;
	ld.global.s16 	%rd1567, [%rd12+1554];
	add.s64 	%rd1568, %rd1, %rd1567;
	ld.global.s8 	%r1567, [%rd1568];
	add.s32 	%r1568, %r1566, %r1567;
	ld.global.s16 	%rd1569, [%rd12+1556];
	add.s64 	%rd1570, %rd1, %rd1569;
	ld.global.s8 	%r1569, [%rd1570];
	add.s32 	%r1570, %r1568, %r1569;
	ld.global.s16 	%rd1571, [%rd12+1558];
	add.s64 	%rd1572, %rd1, %rd1571;
	ld.global.s8 	%r1571, [%rd1572];
	add.s32 	%r1572, %r1570, %r1571;
	ld.global.s16 	%rd1573, [%rd12+1560];
	add.s64 	%rd1574, %rd1, %rd1573;
	ld.global.s8 	%r1573, [%rd1574];
	add.s32 	%r1574, %r1572, %r1573;
	ld.global.s16 	%rd1575, [%rd12+1562];
	add.s64 	%rd1576, %rd1, %rd1575;
	ld.global.s8 	%r1575, [%rd1576];
	add.s32 	%r1576, %r1574, %r1575;
	ld.global.s16 	%rd1577, [%rd12+1564];
	add.s64 	%rd1578, %rd1, %rd1577;
	ld.global.s8 	%r1577, [%rd1578];
	add.s32 	%r1578, %r1576, %r1577;
	ld.global.s16 	%rd1579, [%rd12+1566];
	add.s64 	%rd1580, %rd1, %rd1579;
	ld.global.s8 	%r1579, [%rd1580];
	add.s32 	%r1580, %r1578, %r1579;
	ld.global.s16 	%rd1581, [%rd12+1568];
	add.s64 	%rd1582, %rd1, %rd1581;
	ld.global.s8 	%r1581, [%rd1582];
	add.s32 	%r1582, %r1580, %r1581;
	ld.global.s16 	%rd1583, [%rd12+1570];
	add.s64 	%rd1584, %rd1, %rd1583;
	ld.global.s8 	%r1583, [%rd1584];
	add.s32 	%r1584, %r1582, %r1583;
	ld.global.s16 	%rd1585, [%rd12+1572];
	add.s64 	%rd1586, %rd1, %rd1585;
	ld.global.s8 	%r1585, [%rd1586];
	add.s32 	%r1586, %r1584, %r1585;
	ld.global.s16 	%rd1587, [%rd12+1574];
	add.s64 	%rd1588, %rd1, %rd1587;
	ld.global.s8 	%r1587, [%rd1588];
	add.s32 	%r1588, %r1586, %r1587;
	ld.global.s16 	%rd1589, [%rd12+1576];
	add.s64 	%rd1590, %rd1, %rd1589;
	ld.global.s8 	%r1589, [%rd1590];
	add.s32 	%r1590, %r1588, %r1589;
	ld.global.s16 	%rd1591, [%rd12+1578];
	add.s64 	%rd1592, %rd1, %rd1591;
	ld.global.s8 	%r1591, [%rd1592];
	add.s32 	%r1592, %r1590, %r1591;
	ld.global.s16 	%rd1593, [%rd12+1580];
	add.s64 	%rd1594, %rd1, %rd1593;
	ld.global.s8 	%r1593, [%rd1594];
	add.s32 	%r1594, %r1592, %r1593;
	ld.global.s16 	%rd1595, [%rd12+1582];
	add.s64 	%rd1596, %rd1, %rd1595;
	ld.global.s8 	%r1595, [%rd1596];
	add.s32 	%r1596, %r1594, %r1595;
	ld.global.s16 	%rd1597, [%rd12+1584];
	add.s64 	%rd1598, %rd1, %rd1597;
	ld.global.s8 	%r1597, [%rd1598];
	add.s32 	%r1598, %r1596, %r1597;
	ld.global.s16 	%rd1599, [%rd12+1586];
	add.s64 	%rd1600, %rd1, %rd1599;
	ld.global.s8 	%r1599, [%rd1600];
	add.s32 	%r1600, %r1598, %r1599;
	ld.global.s16 	%rd1601, [%rd12+1588];
	add.s64 	%rd1602, %rd1, %rd1601;
	ld.global.s8 	%r1601, [%rd1602];
	add.s32 	%r1602, %r1600, %r1601;
	ld.global.s16 	%rd1603, [%rd12+1590];
	add.s64 	%rd1604, %rd1, %rd1603;
	ld.global.s8 	%r1603, [%rd1604];
	add.s32 	%r1604, %r1602, %r1603;
	ld.global.s16 	%rd1605, [%rd12+1592];
	add.s64 	%rd1606, %rd1, %rd1605;
	ld.global.s8 	%r1605, [%rd1606];
	add.s32 	%r1606, %r1604, %r1605;
	ld.global.s16 	%rd1607, [%rd12+1594];
	add.s64 	%rd1608, %rd1, %rd1607;
	ld.global.s8 	%r1607, [%rd1608];
	add.s32 	%r1608, %r1606, %r1607;
	ld.global.s16 	%rd1609, [%rd12+1596];
	add.s64 	%rd1610, %rd1, %rd1609;
	ld.global.s8 	%r1609, [%rd1610];
	add.s32 	%r1610, %r1608, %r1609;
	ld.global.s16 	%rd1611, [%rd12+1598];
	add.s64 	%rd1612, %rd1, %rd1611;
	ld.global.s8 	%r1611, [%rd1612];
	add.s32 	%r1612, %r1610, %r1611;
	ld.global.s16 	%rd1613, [%rd12+1600];
	add.s64 	%rd1614, %rd1, %rd1613;
	ld.global.s8 	%r1613, [%rd1614];
	add.s32 	%r1614, %r1612, %r1613;
	ld.global.s16 	%rd1615, [%rd12+1602];
	add.s64 	%rd1616, %rd1, %rd1615;
	ld.global.s8 	%r1615, [%rd1616];
	add.s32 	%r1616, %r1614, %r1615;
	ld.global.s16 	%rd1617, [%rd12+1604];
	add.s64 	%rd1618, %rd1, %rd1617;
	ld.global.s8 	%r1617, [%rd1618];
	add.s32 	%r1618, %r1616, %r1617;
	ld.global.s16 	%rd1619, [%rd12+1606];
	add.s64 	%rd1620, %rd1, %rd1619;
	ld.global.s8 	%r1619, [%rd1620];
	add.s32 	%r1620, %r1618, %r1619;
	ld.global.s16 	%rd1621, [%rd12+1608];
	add.s64 	%rd1622, %rd1, %rd1621;
	ld.global.s8 	%r1621, [%rd1622];
	add.s32 	%r1622, %r1620, %r1621;
	ld.global.s16 	%rd1623, [%rd12+1610];
	add.s64 	%rd1624, %rd1, %rd1623;
	ld.global.s8 	%r1623, [%rd1624];
	add.s32 	%r1624, %r1622, %r1623;
	ld.global.s16 	%rd1625, [%rd12+1612];
	add.s64 	%rd1626, %rd1, %rd1625;
	ld.global.s8 	%r1625, [%rd1626];
	add.s32 	%r1626, %r1624, %r1625;
	ld.global.s16 	%rd1627, [%rd12+1614];
	add.s64 	%rd1628, %rd1, %rd1627;
	ld.global.s8 	%r1627, [%rd1628];
	add.s32 	%r1628, %r1626, %r1627;
	ld.global.s16 	%rd1629, [%rd12+1616];
	add.s64 	%rd1630, %rd1, %rd1629;
	ld.global.s8 	%r1629, [%rd1630];
	add.s32 	%r1630, %r1628, %r1629;
	ld.global.s16 	%rd1631, [%rd12+1618];
	add.s64 	%rd1632, %rd1, %rd1631;
	ld.global.s8 	%r1631, [%rd1632];
	add.s32 	%r1632, %r1630, %r1631;
	ld.global.s16 	%rd1633, [%rd12+1620];
	add.s64 	%rd1634, %rd1, %rd1633;
	ld.global.s8 	%r1633, [%rd1634];
	add.s32 	%r1634, %r1632, %r1633;
	ld.global.s16 	%rd1635, [%rd12+1622];
	add.s64 	%rd1636, %rd1, %rd1635;
	ld.global.s8 	%r1635, [%rd1636];
	add.s32 	%r1636, %r1634, %r1635;
	ld.global.s16 	%rd1637, [%rd12+1624];
	add.s64 	%rd1638, %rd1, %rd1637;
	ld.global.s8 	%r1637, [%rd1638];
	add.s32 	%r1638, %r1636, %r1637;
	ld.global.s16 	%rd1639, [%rd12+1626];
	add.s64 	%rd1640, %rd1, %rd1639;
	ld.global.s8 	%r1639, [%rd1640];
	add.s32 	%r1640, %r1638, %r1639;
	ld.global.s16 	%rd1641, [%rd12+1628];
	add.s64 	%rd1642, %rd1, %rd1641;
	ld.global.s8 	%r1641, [%rd1642];
	add.s32 	%r1642, %r1640, %r1641;
	ld.global.s16 	%rd1643, [%rd12+1630];
	add.s64 	%rd1644, %rd1, %rd1643;
	ld.global.s8 	%r1643, [%rd1644];
	add.s32 	%r1644, %r1642, %r1643;
	ld.global.s16 	%rd1645, [%rd12+1632];
	add.s64 	%rd1646, %rd1, %rd1645;
	ld.global.s8 	%r1645, [%rd1646];
	add.s32 	%r1646, %r1644, %r1645;
	ld.global.s16 	%rd1647, [%rd12+1634];
	add.s64 	%rd1648, %rd1, %rd1647;
	ld.global.s8 	%r1647, [%rd1648];
	add.s32 	%r1648, %r1646, %r1647;
	ld.global.s16 	%rd1649, [%rd12+1636];
	add.s64 	%rd1650, %rd1, %rd1649;
	ld.global.s8 	%r1649, [%rd1650];
	add.s32 	%r1650, %r1648, %r1649;
	ld.global.s16 	%rd1651, [%rd12+1638];
	add.s64 	%rd1652, %rd1, %rd1651;
	ld.global.s8 	%r1651, [%rd1652];
	add.s32 	%r1652, %r1650, %r1651;
	ld.global.s16 	%rd1653, [%rd12+1640];
	add.s64 	%rd1654, %rd1, %rd1653;
	ld.global.s8 	%r1653, [%rd1654];
	add.s32 	%r1654, %r1652, %r1653;
	ld.global.s16 	%rd1655, [%rd12+1642];
	add.s64 	%rd1656, %rd1, %rd1655;
	ld.global.s8 	%r1655, [%rd1656];
	add.s32 	%r1656, %r1654, %r1655;
	ld.global.s16 	%rd1657, [%rd12+1644];
	add.s64 	%rd1658, %rd1, %rd1657;
	ld.global.s8 	%r1657, [%rd1658];
	add.s32 	%r1658, %r1656, %r1657;
	ld.global.s16 	%rd1659, [%rd12+1646];
	add.s64 	%rd1660, %rd1, %rd1659;
	ld.global.s8 	%r1659, [%rd1660];
	add.s32 	%r1660, %r1658, %r1659;
	ld.global.s16 	%rd1661, [%rd12+1648];
	add.s64 	%rd1662, %rd1, %rd1661;
	ld.global.s8 	%r1661, [%rd1662];
	add.s32 	%r1662, %r1660, %r1661;
	ld.global.s16 	%rd1663, [%rd12+1650];
	add.s64 	%rd1664, %rd1, %rd1663;
	ld.global.s8 	%r1663, [%rd1664];
	add.s32 	%r1664, %r1662, %r1663;
	ld.global.s16 	%rd1665, [%rd12+1652];
	add.s64 	%rd1666, %rd1, %rd1665;
	ld.global.s8 	%r1665, [%rd1666];
	add.s32 	%r1666, %r1664, %r1665;
	ld.global.s16 	%rd1667, [%rd12+1654];
	add.s64 	%rd1668, %rd1, %rd1667;
	ld.global.s8 	%r1667, [%rd1668];
	add.s32 	%r1668, %r1666, %r1667;
	ld.global.s16 	%rd1669, [%rd12+1656];
	add.s64 	%rd1670, %rd1, %rd1669;
	ld.global.s8 	%r1669, [%rd1670];
	add.s32 	%r1670, %r1668, %r1669;
	ld.global.s16 	%rd1671, [%rd12+1658];
	add.s64 	%rd1672, %rd1, %rd1671;
	ld.global.s8 	%r1671, [%rd1672];
	add.s32 	%r1672, %r1670, %r1671;
	ld.global.s16 	%rd1673, [%rd12+1660];
	add.s64 	%rd1674, %rd1, %rd1673;
	ld.global.s8 	%r1673, [%rd1674];
	add.s32 	%r1674, %r1672, %r1673;
	ld.global.s16 	%rd1675, [%rd12+1662];
	add.s64 	%rd1676, %rd1, %rd1675;
	ld.global.s8 	%r1675, [%rd1676];
	add.s32 	%r1676, %r1674, %r1675;
	ld.global.s16 	%rd1677, [%rd12+1664];
	add.s64 	%rd1678, %rd1, %rd1677;
	ld.global.s8 	%r1677, [%rd1678];
	add.s32 	%r1678, %r1676, %r1677;
	ld.global.s16 	%rd1679, [%rd12+1666];
	add.s64 	%rd1680, %rd1, %rd1679;
	ld.global.s8 	%r1679, [%rd1680];
	add.s32 	%r1680, %r1678, %r1679;
	ld.global.s16 	%rd1681, [%rd12+1668];
	add.s64 	%rd1682, %rd1, %rd1681;
	ld.global.s8 	%r1681, [%rd1682];
	add.s32 	%r1682, %r1680, %r1681;
	ld.global.s16 	%rd1683, [%rd12+1670];
	add.s64 	%rd1684, %rd1, %rd1683;
	ld.global.s8 	%r1683, [%rd1684];
	add.s32 	%r1684, %r1682, %r1683;
	ld.global.s16 	%rd1685, [%rd12+1672];
	add.s64 	%rd1686, %rd1, %rd1685;
	ld.global.s8 	%r1685, [%rd1686];
	add.s32 	%r1686, %r1684, %r1685;
	ld.global.s16 	%rd1687, [%rd12+1674];
	add.s64 	%rd1688, %rd1, %rd1687;
	ld.global.s8 	%r1687, [%rd1688];
	add.s32 	%r1688, %r1686, %r1687;
	ld.global.s16 	%rd1689, [%rd12+1676];
	add.s64 	%rd1690, %rd1, %rd1689;
	ld.global.s8 	%r1689, [%rd1690];
	add.s32 	%r1690, %r1688, %r1689;
	ld.global.s16 	%rd1691, [%rd12+1678];
	add.s64 	%rd1692, %rd1, %rd1691;
	ld.global.s8 	%r1691, [%rd1692];
	add.s32 	%r1692, %r1690, %r1691;
	ld.global.s16 	%rd1693, [%rd12+1680];
	add.s64 	%rd1694, %rd1, %rd1693;
	ld.global.s8 	%r1693, [%rd1694];
	add.s32 	%r1694, %r1692, %r1693;
	ld.global.s16 	%rd1695, [%rd12+1682];
	add.s64 	%rd1696, %rd1, %rd1695;
	ld.global.s8 	%r1695, [%rd1696];
	add.s32 	%r1696, %r1694, %r1695;
	ld.global.s16 	%rd1697, [%rd12+1684];
	add.s64 	%rd1698, %rd1, %rd1697;
	ld.global.s8 	%r1697, [%rd1698];
	add.s32 	%r1698, %r1696, %r1697;
	ld.global.s16 	%rd1699, [%rd12+1686];
	add.s64 	%rd1700, %rd1, %rd1699;
	ld.global.s8 	%r1699, [%rd1700];
	add.s32 	%r1700, %r1698, %r1699;
	ld.global.s16 	%rd1701, [%rd12+1688];
	add.s64 	%rd1702, %rd1, %rd1701;
	ld.global.s8 	%r1701, [%rd1702];
	add.s32 	%r1702, %r1700, %r1701;
	ld.global.s16 	%rd1703, [%rd12+1690];
	add.s64 	%rd1704, %rd1, %rd1703;
	ld.global.s8 	%r1703, [%rd1704];
	add.s32 	%r1704, %r1702, %r1703;
	ld.global.s16 	%rd1705, [%rd12+1692];
	add.s64 	%rd1706, %rd1, %rd1705;
	ld.global.s8 	%r1705, [%rd1706];
	add.s32 	%r1706, %r1704, %r1705;
	ld.global.s16 	%rd1707, [%rd12+1694];
	add.s64 	%rd1708, %rd1, %rd1707;
	ld.global.s8 	%r1707, [%rd1708];
	add.s32 	%r1708, %r1706, %r1707;
	ld.global.s16 	%rd1709, [%rd12+1696];
	add.s64 	%rd1710, %rd1, %rd1709;
	ld.global.s8 	%r1709, [%rd1710];
	add.s32 	%r1710, %r1708, %r1709;
	ld.global.s16 	%rd1711, [%rd12+1698];
	add.s64 	%rd1712, %rd1, %rd1711;
	ld.global.s8 	%r1711, [%rd1712];
	add.s32 	%r1712, %r1710, %r1711;
	ld.global.s16 	%rd1713, [%rd12+1700];
	add.s64 	%rd1714, %rd1, %rd1713;
	ld.global.s8 	%r1713, [%rd1714];
	add.s32 	%r1714, %r1712, %r1713;
	ld.global.s16 	%rd1715, [%rd12+1702];
	add.s64 	%rd1716, %rd1, %rd1715;
	ld.global.s8 	%r1715, [%rd1716];
	add.s32 	%r1716, %r1714, %r1715;
	ld.global.s16 	%rd1717, [%rd12+1704];
	add.s64 	%rd1718, %rd1, %rd1717;
	ld.global.s8 	%r1717, [%rd1718];
	add.s32 	%r1718, %r1716, %r1717;
	ld.global.s16 	%rd1719, [%rd12+1706];
	add.s64 	%rd1720, %rd1, %rd1719;
	ld.global.s8 	%r1719, [%rd1720];
	add.s32 	%r1720, %r1718, %r1719;
	ld.global.s16 	%rd1721, [%rd12+1708];
	add.s64 	%rd1722, %rd1, %rd1721;
	ld.global.s8 	%r1721, [%rd1722];
	add.s32 	%r1722, %r1720, %r1721;
	ld.global.s16 	%rd1723, [%rd12+1710];
	add.s64 	%rd1724, %rd1, %rd1723;
	ld.global.s8 	%r1723, [%rd1724];
	add.s32 	%r1724, %r1722, %r1723;
	ld.global.s16 	%rd1725, [%rd12+1712];
	add.s64 	%rd1726, %rd1, %rd1725;
	ld.global.s8 	%r1725, [%rd1726];
	add.s32 	%r1726, %r1724, %r1725;
	ld.global.s16 	%rd1727, [%rd12+1714];
	add.s64 	%rd1728, %rd1, %rd1727;
	ld.global.s8 	%r1727, [%rd1728];
	add.s32 	%r1728, %r1726, %r1727;
	ld.global.s16 	%rd1729, [%rd12+1716];
	add.s64 	%rd1730, %rd1, %rd1729;
	ld.global.s8 	%r1729, [%rd1730];
	add.s32 	%r1730, %r1728, %r1729;
	ld.global.s16 	%rd1731, [%rd12+1718];
	add.s64 	%rd1732, %rd1, %rd1731;
	ld.global.s8 	%r1731, [%rd1732];
	add.s32 	%r1732, %r1730, %r1731;
	ld.global.s16 	%rd1733, [%rd12+1720];
	add.s64 	%rd1734, %rd1, %rd1733;
	ld.global.s8 	%r1733, [%rd1734];
	add.s32 	%r1734, %r1732, %r1733;
	ld.global.s16 	%rd1735, [%rd12+1722];
	add.s64 	%rd1736, %rd1, %rd1735;
	ld.global.s8 	%r1735, [%rd1736];
	add.s32 	%r1736, %r1734, %r1735;
	ld.global.s16 	%rd1737, [%rd12+1724];
	add.s64 	%rd1738, %rd1, %rd1737;
	ld.global.s8 	%r1737, [%rd1738];
	add.s32 	%r1738, %r1736, %r1737;
	ld.global.s16 	%rd1739, [%rd12+1726];
	add.s64 	%rd1740, %rd1, %rd1739;
	ld.global.s8 	%r1739, [%rd1740];
	add.s32 	%r1740, %r1738, %r1739;
	ld.global.s16 	%rd1741, [%rd12+1728];
	add.s64 	%rd1742, %rd1, %rd1741;
	ld.global.s8 	%r1741, [%rd1742];
	add.s32 	%r1742, %r1740, %r1741;
	ld.global.s16 	%rd1743, [%rd12+1730];
	add.s64 	%rd1744, %rd1, %rd1743;
	ld.global.s8 	%r1743, [%rd1744];
	add.s32 	%r1744, %r1742, %r1743;
	ld.global.s16 	%rd1745, [%rd12+1732];
	add.s64 	%rd1746, %rd1, %rd1745;
	ld.global.s8 	%r1745, [%rd1746];
	add.s32 	%r1746, %r1744, %r1745;
	ld.global.s16 	%rd1747, [%rd12+1734];
	add.s64 	%rd1748, %rd1, %rd1747;
	ld.global.s8 	%r1747, [%rd1748];
	add.s32 	%r1748, %r1746, %r1747;
	ld.global.s16 	%rd1749, [%rd12+1736];
	add.s64 	%rd1750, %rd1, %rd1749;
	ld.global.s8 	%r1749, [%rd1750];
	add.s32 	%r1750, %r1748, %r1749;
	ld.global.s16 	%rd1751, [%rd12+1738];
	add.s64 	%rd1752, %rd1, %rd1751;
	ld.global.s8 	%r1751, [%rd1752];
	add.s32 	%r1752, %r1750, %r1751;
	ld.global.s16 	%rd1753, [%rd12+1740];
	add.s64 	%rd1754, %rd1, %rd1753;
	ld.global.s8 	%r1753, [%rd1754];
	add.s32 	%r1754, %r1752, %r1753;
	ld.global.s16 	%rd1755, [%rd12+1742];
	add.s64 	%rd1756, %rd1, %rd1755;
	ld.global.s8 	%r1755, [%rd1756];
	add.s32 	%r1756, %r1754, %r1755;
	ld.global.s16 	%rd1757, [%rd12+1744];
	add.s64 	%rd1758, %rd1, %rd1757;
	ld.global.s8 	%r1757, [%rd1758];
	add.s32 	%r1758, %r1756, %r1757;
	ld.global.s16 	%rd1759, [%rd12+1746];
	add.s64 	%rd1760, %rd1, %rd1759;
	ld.global.s8 	%r1759, [%rd1760];
	add.s32 	%r1760, %r1758, %r1759;
	ld.global.s16 	%rd1761, [%rd12+1748];
	add.s64 	%rd1762, %rd1, %rd1761;
	ld.global.s8 	%r1761, [%rd1762];
	add.s32 	%r1762, %r1760, %r1761;
	ld.global.s16 	%rd1763, [%rd12+1750];
	add.s64 	%rd1764, %rd1, %rd1763;
	ld.global.s8 	%r1763, [%rd1764];
	add.s32 	%r1764, %r1762, %r1763;
	ld.global.s16 	%rd1765, [%rd12+1752];
	add.s64 	%rd1766, %rd1, %rd1765;
	ld.global.s8 	%r1765, [%rd1766];
	add.s32 	%r1766, %r1764, %r1765;
	ld.global.s16 	%rd1767, [%rd12+1754];
	add.s64 	%rd1768, %rd1, %rd1767;
	ld.global.s8 	%r1767, [%rd1768];
	add.s32 	%r1768, %r1766, %r1767;
	ld.global.s16 	%rd1769, [%rd12+1756];
	add.s64 	%rd1770, %rd1, %rd1769;
	ld.global.s8 	%r1769, [%rd1770];
	add.s32 	%r1770, %r1768, %r1769;
	ld.global.s16 	%rd1771, [%rd12+1758];
	add.s64 	%rd1772, %rd1, %rd1771;
	ld.global.s8 	%r1771, [%rd1772];
	add.s32 	%r1772, %r1770, %r1771;
	ld.global.s16 	%rd1773, [%rd12+1760];
	add.s64 	%rd1774, %rd1, %rd1773;
	ld.global.s8 	%r1773, [%rd1774];
	add.s32 	%r1774, %r1772, %r1773;
	ld.global.s16 	%rd1775, [%rd12+1762];
	add.s64 	%rd1776, %rd1, %rd1775;
	ld.global.s8 	%r1775, [%rd1776];
	add.s32 	%r1776, %r1774, %r1775;
	ld.global.s16 	%rd1777, [%rd12+1764];
	add.s64 	%rd1778, %rd1, %rd1777;
	ld.global.s8 	%r1777, [%rd1778];
	add.s32 	%r1778, %r1776, %r1777;
	ld.global.s16 	%rd1779, [%rd12+1766];
	add.s64 	%rd1780, %rd1, %rd1779;
	ld.global.s8 	%r1779, [%rd1780];
	add.s32 	%r1780, %r1778, %r1779;
	ld.global.s16 	%rd1781, [%rd12+1768];
	add.s64 	%rd1782, %rd1, %rd1781;
	ld.global.s8 	%r1781, [%rd1782];
	add.s32 	%r1782, %r1780, %r1781;
	ld.global.s16 	%rd1783, [%rd12+1770];
	add.s64 	%rd1784, %rd1, %rd1783;
	ld.global.s8 	%r1783, [%rd1784];
	add.s32 	%r1784, %r1782, %r1783;
	ld.global.s16 	%rd1785, [%rd12+1772];
	add.s64 	%rd1786, %rd1, %rd1785;
	ld.global.s8 	%r1785, [%rd1786];
	add.s32 	%r1786, %r1784, %r1785;
	ld.global.s16 	%rd1787, [%rd12+1774];
	add.s64 	%rd1788, %rd1, %rd1787;
	ld.global.s8 	%r1787, [%rd1788];
	add.s32 	%r1788, %r1786, %r1787;
	ld.global.s16 	%rd1789, [%rd12+1776];
	add.s64 	%rd1790, %rd1, %rd1789;
	ld.global.s8 	%r1789, [%rd1790];
	add.s32 	%r1790, %r1788, %r1789;
	ld.global.s16 	%rd1791, [%rd12+1778];
	add.s64 	%rd1792, %rd1, %rd1791;
	ld.global.s8 	%r1791, [%rd1792];
	add.s32 	%r1792, %r1790, %r1791;
	ld.global.s16 	%rd1793, [%rd12+1780];
	add.s64 	%rd1794, %rd1, %rd1793;
	ld.global.s8 	%r1793, [%rd1794];
	add.s32 	%r1794, %r1792, %r1793;
	ld.global.s16 	%rd1795, [%rd12+1782];
	add.s64 	%rd1796, %rd1, %rd1795;
	ld.global.s8 	%r1795, [%rd1796];
	add.s32 	%r1796, %r1794, %r1795;
	ld.global.s16 	%rd1797, [%rd12+1784];
	add.s64 	%rd1798, %rd1, %rd1797;
	ld.global.s8 	%r1797, [%rd1798];
	add.s32 	%r1798, %r1796, %r1797;
	ld.global.s16 	%rd1799, [%rd12+1786];
	add.s64 	%rd1800, %rd1, %rd1799;
	ld.global.s8 	%r1799, [%rd1800];
	add.s32 	%r1800, %r1798, %r1799;
	ld.global.s16 	%rd1801, [%rd12+1788];
	add.s64 	%rd1802, %rd1, %rd1801;
	ld.global.s8 	%r1801, [%rd1802];
	add.s32 	%r1802, %r1800, %r1801;
	ld.global.s16 	%rd1803, [%rd12+1790];
	add.s64 	%rd1804, %rd1, %rd1803;
	ld.global.s8 	%r1803, [%rd1804];
	add.s32 	%r1804, %r1802, %r1803;
	ld.global.s16 	%rd1805, [%rd12+1792];
	add.s64 	%rd1806, %rd1, %rd1805;
	ld.global.s8 	%r1805, [%rd1806];
	add.s32 	%r1806, %r1804, %r1805;
	ld.global.s16 	%rd1807, [%rd12+1794];
	add.s64 	%rd1808, %rd1, %rd1807;
	ld.global.s8 	%r1807, [%rd1808];
	add.s32 	%r1808, %r1806, %r1807;
	ld.global.s16 	%rd1809, [%rd12+1796];
	add.s64 	%rd1810, %rd1, %rd1809;
	ld.global.s8 	%r1809, [%rd1810];
	add.s32 	%r1810, %r1808, %r1809;
	ld.global.s16 	%rd1811, [%rd12+1798];
	add.s64 	%rd1812, %rd1, %rd1811;
	ld.global.s8 	%r1811, [%rd1812];
	add.s32 	%r1812, %r1810, %r1811;
	ld.global.s16 	%rd1813, [%rd12+1800];
	add.s64 	%rd1814, %rd1, %rd1813;
	ld.global.s8 	%r1813, [%rd1814];
	add.s32 	%r1814, %r1812, %r1813;
	ld.global.s16 	%rd1815, [%rd12+1802];
	add.s64 	%rd1816, %rd1, %rd1815;
	ld.global.s8 	%r1815, [%rd1816];
	add.s32 	%r1816, %r1814, %r1815;
	ld.global.s16 	%rd1817, [%rd12+1804];
	add.s64 	%rd1818, %rd1, %rd1817;
	ld.global.s8 	%r1817, [%rd1818];
	add.s32 	%r1818, %r1816, %r1817;
	ld.global.s16 	%rd1819, [%rd12+1806];
	add.s64 	%rd1820, %rd1, %rd1819;
	ld.global.s8 	%r1819, [%rd1820];
	add.s32 	%r1820, %r1818, %r1819;
	ld.global.s16 	%rd1821, [%rd12+1808];
	add.s64 	%rd1822, %rd1, %rd1821;
	ld.global.s8 	%r1821, [%rd1822];
	add.s32 	%r1822, %r1820, %r1821;
	ld.global.s16 	%rd1823, [%rd12+1810];
	add.s64 	%rd1824, %rd1, %rd1823;
	ld.global.s8 	%r1823, [%rd1824];
	add.s32 	%r1824, %r1822, %r1823;
	ld.global.s16 	%rd1825, [%rd12+1812];
	add.s64 	%rd1826, %rd1, %rd1825;
	ld.global.s8 	%r1825, [%rd1826];
	add.s32 	%r1826, %r1824, %r1825;
	ld.global.s16 	%rd1827, [%rd12+1814];
	add.s64 	%rd1828, %rd1, %rd1827;
	ld.global.s8 	%r1827, [%rd1828];
	add.s32 	%r1828, %r1826, %r1827;
	ld.global.s16 	%rd1829, [%rd12+1816];
	add.s64 	%rd1830, %rd1, %rd1829;
	ld.global.s8 	%r1829, [%rd1830];
	add.s32 	%r1830, %r1828, %r1829;
	ld.global.s16 	%rd1831, [%rd12+1818];
	add.s64 	%rd1832, %rd1, %rd1831;
	ld.global.s8 	%r1831, [%rd1832];
	add.s32 	%r1832, %r1830, %r1831;
	ld.global.s16 	%rd1833, [%rd12+1820];
	add.s64 	%rd1834, %rd1, %rd1833;
	ld.global.s8 	%r1833, [%rd1834];
	add.s32 	%r1834, %r1832, %r1833;
	ld.global.s16 	%rd1835, [%rd12+1822];
	add.s64 	%rd1836, %rd1, %rd1835;
	ld.global.s8 	%r1835, [%rd1836];
	add.s32 	%r1836, %r1834, %r1835;
	ld.global.s16 	%rd1837, [%rd12+1824];
	add.s64 	%rd1838, %rd1, %rd1837;
	ld.global.s8 	%r1837, [%rd1838];
	add.s32 	%r1838, %r1836, %r1837;
	ld.global.s16 	%rd1839, [%rd12+1826];
	add.s64 	%rd1840, %rd1, %rd1839;
	ld.global.s8 	%r1839, [%rd1840];
	add.s32 	%r1840, %r1838, %r1839;
	ld.global.s16 	%rd1841, [%rd12+1828];
	add.s64 	%rd1842, %rd1, %rd1841;
	ld.global.s8 	%r1841, [%rd1842];
	add.s32 	%r1842, %r1840, %r1841;
	ld.global.s16 	%rd1843, [%rd12+1830];
	add.s64 	%rd1844, %rd1, %rd1843;
	ld.global.s8 	%r1843, [%rd1844];
	add.s32 	%r1844, %r1842, %r1843;
	ld.global.s16 	%rd1845, [%rd12+1832];
	add.s64 	%rd1846, %rd1, %rd1845;
	ld.global.s8 	%r1845, [%rd1846];
	add.s32 	%r1846, %r1844, %r1845;
	ld.global.s16 	%rd1847, [%rd12+1834];
	add.s64 	%rd1848, %rd1, %rd1847;
	ld.global.s8 	%r1847, [%rd1848];
	add.s32 	%r1848, %r1846, %r1847;
	ld.global.s16 	%rd1849, [%rd12+1836];
	add.s64 	%rd1850, %rd1, %rd1849;
	ld.global.s8 	%r1849, [%rd1850];
	add.s32 	%r1850, %r1848, %r1849;
	ld.global.s16 	%rd1851, [%rd12+1838];
	add.s64 	%rd1852, %rd1, %rd1851;
	ld.global.s8 	%r1851, [%rd1852];
	add.s32 	%r1852, %r1850, %r1851;
	ld.global.s16 	%rd1853, [%rd12+1840];
	add.s64 	%rd1854, %rd1, %rd1853;
	ld.global.s8 	%r1853, [%rd1854];
	add.s32 	%r1854, %r1852, %r1853;
	ld.global.s16 	%rd1855, [%rd12+1842];
	add.s64 	%rd1856, %rd1, %rd1855;
	ld.global.s8 	%r1855, [%rd1856];
	add.s32 	%r1856, %r1854, %r1855;
	ld.global.s16 	%rd1857, [%rd12+1844];
	add.s64 	%rd1858, %rd1, %rd1857;
	ld.global.s8 	%r1857, [%rd1858];
	add.s32 	%r1858, %r1856, %r1857;
	ld.global.s16 	%rd1859, [%rd12+1846];
	add.s64 	%rd1860, %rd1, %rd1859;
	ld.global.s8 	%r1859, [%rd1860];
	add.s32 	%r1860, %r1858, %r1859;
	ld.global.s16 	%rd1861, [%rd12+1848];
	add.s64 	%rd1862, %rd1, %rd1861;
	ld.global.s8 	%r1861, [%rd1862];
	add.s32 	%r1862, %r1860, %r1861;
	ld.global.s16 	%rd1863, [%rd12+1850];
	add.s64 	%rd1864, %rd1, %rd1863;
	ld.global.s8 	%r1863, [%rd1864];
	add.s32 	%r1864, %r1862, %r1863;
	ld.global.s16 	%rd1865, [%rd12+1852];
	add.s64 	%rd1866, %rd1, %rd1865;
	ld.global.s8 	%r1865, [%rd1866];
	add.s32 	%r1866, %r1864, %r1865;
	ld.global.s16 	%rd1867, [%rd12+1854];
	add.s64 	%rd1868, %rd1, %rd1867;
	ld.global.s8 	%r1867, [%rd1868];
	add.s32 	%r1868, %r1866, %r1867;
	ld.global.s16 	%rd1869, [%rd12+1856];
	add.s64 	%rd1870, %rd1, %rd1869;
	ld.global.s8 	%r1869, [%rd1870];
	add.s32 	%r1870, %r1868, %r1869;
	ld.global.s16 	%rd1871, [%rd12+1858];
	add.s64 	%rd1872, %rd1, %rd1871;
	ld.global.s8 	%r1871, [%rd1872];
	add.s32 	%r1872, %r1870, %r1871;
	ld.global.s16 	%rd1873, [%rd12+1860];
	add.s64 	%rd1874, %rd1, %rd1873;
	ld.global.s8 	%r1873, [%rd1874];
	add.s32 	%r1874, %r1872, %r1873;
	ld.global.s16 	%rd1875, [%rd12+1862];
	add.s64 	%rd1876, %rd1, %rd1875;
	ld.global.s8 	%r1875, [%rd1876];
	add.s32 	%r1876, %r1874, %r1875;
	ld.global.s16 	%rd1877, [%rd12+1864];
	add.s64 	%rd1878, %rd1, %rd1877;
	ld.global.s8 	%r1877, [%rd1878];
	add.s32 	%r1878, %r1876, %r1877;
	ld.global.s16 	%rd1879, [%rd12+1866];
	add.s64 	%rd1880, %rd1, %rd1879;
	ld.global.s8 	%r1879, [%rd1880];
	add.s32 	%r1880, %r1878, %r1879;
	ld.global.s16 	%rd1881, [%rd12+1868];
	add.s64 	%rd1882, %rd1, %rd1881;
	ld.global.s8 	%r1881, [%rd1882];
	add.s32 	%r1882, %r1880, %r1881;
	ld.global.s16 	%rd1883, [%rd12+1870];
	add.s64 	%rd1884, %rd1, %rd1883;
	ld.global.s8 	%r1883, [%rd1884];
	add.s32 	%r1884, %r1882, %r1883;
	ld.global.s16 	%rd1885, [%rd12+1872];
	add.s64 	%rd1886, %rd1, %rd1885;
	ld.global.s8 	%r1885, [%rd1886];
	add.s32 	%r1886, %r1884, %r1885;
	ld.global.s16 	%rd1887, [%rd12+1874];
	add.s64 	%rd1888, %rd1, %rd1887;
	ld.global.s8 	%r1887, [%rd1888];
	add.s32 	%r1888, %r1886, %r1887;
	ld.global.s16 	%rd1889, [%rd12+1876];
	add.s64 	%rd1890, %rd1, %rd1889;
	ld.global.s8 	%r1889, [%rd1890];
	add.s32 	%r1890, %r1888, %r1889;
	ld.global.s16 	%rd1891, [%rd12+1878];
	add.s64 	%rd1892, %rd1, %rd1891;
	ld.global.s8 	%r1891, [%rd1892];
	add.s32 	%r1892, %r1890, %r1891;
	ld.global.s16 	%rd1893, [%rd12+1880];
	add.s64 	%rd1894, %rd1, %rd1893;
	ld.global.s8 	%r1893, [%rd1894];
	add.s32 	%r1894, %r1892, %r1893;
	ld.global.s16 	%rd1895, [%rd12+1882];
	add.s64 	%rd1896, %rd1, %rd1895;
	ld.global.s8 	%r1895, [%rd1896];
	add.s32 	%r1896, %r1894, %r1895;
	ld.global.s16 	%rd1897, [%rd12+1884];
	add.s64 	%rd1898, %rd1, %rd1897;
	ld.global.s8 	%r1897, [%rd1898];
	add.s32 	%r1898, %r1896, %r1897;
	ld.global.s16 	%rd1899, [%rd12+1886];
	add.s64 	%rd1900, %rd1, %rd1899;
	ld.global.s8 	%r1899, [%rd1900];
	add.s32 	%r1900, %r1898, %r1899;
	ld.global.s16 	%rd1901, [%rd12+1888];
	add.s64 	%rd1902, %rd1, %rd1901;
	ld.global.s8 	%r1901, [%rd1902];
	add.s32 	%r1902, %r1900, %r1901;
	ld.global.s16 	%rd1903, [%rd12+1890];
	add.s64 	%rd1904, %rd1, %rd1903;
	ld.global.s8 	%r1903, [%rd1904];
	add.s32 	%r1904, %r1902, %r1903;
	ld.global.s16 	%rd1905, [%rd12+1892];
	add.s64 	%rd1906, %rd1, %rd1905;
	ld.global.s8 	%r1905, [%rd1906];
	add.s32 	%r1906, %r1904, %r1905;
	ld.global.s16 	%rd1907, [%rd12+1894];
	add.s64 	%rd1908, %rd1, %rd1907;
	ld.global.s8 	%r1907, [%rd1908];
	add.s32 	%r1908, %r1906, %r1907;
	ld.global.s16 	%rd1909, [%rd12+1896];
	add.s64 	%rd1910, %rd1, %rd1909;
	ld.global.s8 	%r1909, [%rd1910];
	add.s32 	%r1910, %r1908, %r1909;
	ld.global.s16 	%rd1911, [%rd12+1898];
	add.s64 	%rd1912, %rd1, %rd1911;
	ld.global.s8 	%r1911, [%rd1912];
	add.s32 	%r1912, %r1910, %r1911;
	ld.global.s16 	%rd1913, [%rd12+1900];
	add.s64 	%rd1914, %rd1, %rd1913;
	ld.global.s8 	%r1913, [%rd1914];
	add.s32 	%r1914, %r1912, %r1913;
	ld.global.s16 	%rd1915, [%rd12+1902];
	add.s64 	%rd1916, %rd1, %rd1915;
	ld.global.s8 	%r1915, [%rd1916];
	add.s32 	%r1916, %r1914, %r1915;
	ld.global.s16 	%rd1917, [%rd12+1904];
	add.s64 	%rd1918, %rd1, %rd1917;
	ld.global.s8 	%r1917, [%rd1918];
	add.s32 	%r1918, %r1916, %r1917;
	ld.global.s16 	%rd1919, [%rd12+1906];
	add.s64 	%rd1920, %rd1, %rd1919;
	ld.global.s8 	%r1919, [%rd1920];
	add.s32 	%r1920, %r1918, %r1919;
	ld.global.s16 	%rd1921, [%rd12+1908];
	add.s64 	%rd1922, %rd1, %rd1921;
	ld.global.s8 	%r1921, [%rd1922];
	add.s32 	%r1922, %r1920, %r1921;
	ld.global.s16 	%rd1923, [%rd12+1910];
	add.s64 	%rd1924, %rd1, %rd1923;
	ld.global.s8 	%r1923, [%rd1924];
	add.s32 	%r1924, %r1922, %r1923;
	ld.global.s16 	%rd1925, [%rd12+1912];
	add.s64 	%rd1926, %rd1, %rd1925;
	ld.global.s8 	%r1925, [%rd1926];
	add.s32 	%r1926, %r1924, %r1925;
	ld.global.s16 	%rd1927, [%rd12+1914];
	add.s64 	%rd1928, %rd1, %rd1927;
	ld.global.s8 	%r1927, [%rd1928];
	add.s32 	%r1928, %r1926, %r1927;
	ld.global.s16 	%rd1929, [%rd12+1916];
	add.s64 	%rd1930, %rd1, %rd1929;
	ld.global.s8 	%r1929, [%rd1930];
	add.s32 	%r1930, %r1928, %r1929;
	ld.global.s16 	%rd1931, [%rd12+1918];
	add.s64 	%rd1932, %rd1, %rd1931;
	ld.global.s8 	%r1931, [%rd1932];
	add.s32 	%r1932, %r1930, %r1931;
	ld.global.s16 	%rd1933, [%rd12+1920];
	add.s64 	%rd1934, %rd1, %rd1933;
	ld.global.s8 	%r1933, [%rd1934];
	add.s32 	%r1934, %r1932, %r1933;
	ld.global.s16 	%rd1935, [%rd12+1922];
	add.s64 	%rd1936, %rd1, %rd1935;
	ld.global.s8 	%r1935, [%rd1936];
	add.s32 	%r1936, %r1934, %r1935;
	ld.global.s16 	%rd1937, [%rd12+1924];
	add.s64 	%rd1938, %rd1, %rd1937;
	ld.global.s8 	%r1937, [%rd1938];
	add.s32 	%r1938, %r1936, %r1937;
	ld.global.s16 	%rd1939, [%rd12+1926];
	add.s64 	%rd1940, %rd1, %rd1939;
	ld.global.s8 	%r1939, [%rd1940];
	add.s32 	%r1940, %r1938, %r1939;
	ld.global.s16 	%rd1941, [%rd12+1928];
	add.s64 	%rd1942, %rd1, %rd1941;
	ld.global.s8 	%r1941, [%rd1942];
	add.s32 	%r1942, %r1940, %r1941;
	ld.global.s16 	%rd1943, [%rd12+1930];
	add.s64 	%rd1944, %rd1, %rd1943;
	ld.global.s8 	%r1943, [%rd1944];
	add.s32 	%r1944, %r1942, %r1943;
	ld.global.s16 	%rd1945, [%rd12+1932];
	add.s64 	%rd1946, %rd1, %rd1945;
	ld.global.s8 	%r1945, [%rd1946];
	add.s32 	%r1946, %r1944, %r1945;
	ld.global.s16 	%rd1947, [%rd12+1934];
	add.s64 	%rd1948, %rd1, %rd1947;
	ld.global.s8 	%r1947, [%rd1948];
	add.s32 	%r1948, %r1946, %r1947;
	ld.global.s16 	%rd1949, [%rd12+1936];
	add.s64 	%rd1950, %rd1, %rd1949;
	ld.global.s8 	%r1949, [%rd1950];
	add.s32 	%r1950, %r1948, %r1949;
	ld.global.s16 	%rd1951, [%rd12+1938];
	add.s64 	%rd1952, %rd1, %rd1951;
	ld.global.s8 	%r1951, [%rd1952];
	add.s32 	%r1952, %r1950, %r1951;
	ld.global.s16 	%rd1953, [%rd12+1940];
	add.s64 	%rd1954, %rd1, %rd1953;
	ld.global.s8 	%r1953, [%rd1954];
	add.s32 	%r1954, %r1952, %r1953;
	ld.global.s16 	%rd1955, [%rd12+1942];
	add.s64 	%rd1956, %rd1, %rd1955;
	ld.global.s8 	%r1955, [%rd1956];
	add.s32 	%r1956, %r1954, %r1955;
	ld.global.s16 	%rd1957, [%rd12+1944];
	add.s64 	%rd1958, %rd1, %rd1957;
	ld.global.s8 	%r1957, [%rd1958];
	add.s32 	%r1958, %r1956, %r1957;
	ld.global.s16 	%rd1959, [%rd12+1946];
	add.s64 	%rd1960, %rd1, %rd1959;
	ld.global.s8 	%r1959, [%rd1960];
	add.s32 	%r1960, %r1958, %r1959;
	ld.global.s16 	%rd1961, [%rd12+1948];
	add.s64 	%rd1962, %rd1, %rd1961;
	ld.global.s8 	%r1961, [%rd1962];
	add.s32 	%r1962, %r1960, %r1961;
	ld.global.s16 	%rd1963, [%rd12+1950];
	add.s64 	%rd1964, %rd1, %rd1963;
	ld.global.s8 	%r1963, [%rd1964];
	add.s32 	%r1964, %r1962, %r1963;
	ld.global.s16 	%rd1965, [%rd12+1952];
	add.s64 	%rd1966, %rd1, %rd1965;
	ld.global.s8 	%r1965, [%rd1966];
	add.s32 	%r1966, %r1964, %r1965;
	ld.global.s16 	%rd1967, [%rd12+1954];
	add.s64 	%rd1968, %rd1, %rd1967;
	ld.global.s8 	%r1967, [%rd1968];
	add.s32 	%r1968, %r1966, %r1967;
	ld.global.s16 	%rd1969, [%rd12+1956];
	add.s64 	%rd1970, %rd1, %rd1969;
	ld.global.s8 	%r1969, [%rd1970];
	add.s32 	%r1970, %r1968, %r1969;
	ld.global.s16 	%rd1971, [%rd12+1958];
	add.s64 	%rd1972, %rd1, %rd1971;
	ld.global.s8 	%r1971, [%rd1972];
	add.s32 	%r1972, %r1970, %r1971;
	ld.global.s16 	%rd1973, [%rd12+1960];
	add.s64 	%rd1974, %rd1, %rd1973;
	ld.global.s8 	%r1973, [%rd1974];
	add.s32 	%r1974, %r1972, %r1973;
	ld.global.s16 	%rd1975, [%rd12+1962];
	add.s64 	%rd1976, %rd1, %rd1975;
	ld.global.s8 	%r1975, [%rd1976];
	add.s32 	%r1976, %r1974, %r1975;
	ld.global.s16 	%rd1977, [%rd12+1964];
	add.s64 	%rd1978, %rd1, %rd1977;
	ld.global.s8 	%r1977, [%rd1978];
	add.s32 	%r1978, %r1976, %r1977;
	ld.global.s16 	%rd1979, [%rd12+1966];
	add.s64 	%rd1980, %rd1, %rd1979;
	ld.global.s8 	%r1979, [%rd1980];
	add.s32 	%r1980, %r1978, %r1979;
	ld.global.s16 	%rd1981, [%rd12+1968];
	add.s64 	%rd1982, %rd1, %rd1981;
	ld.global.s8 	%r1981, [%rd1982];
	add.s32 	%r1982, %r1980, %r1981;
	ld.global.s16 	%rd1983, [%rd12+1970];
	add.s64 	%rd1984, %rd1, %rd1983;
	ld.global.s8 	%r1983, [%rd1984];
	add.s32 	%r1984, %r1982, %r1983;
	ld.global.s16 	%rd1985, [%rd12+1972];
	add.s64 	%rd1986, %rd1, %rd1985;
	ld.global.s8 	%r1985, [%rd1986];
	add.s32 	%r1986, %r1984, %r1985;
	ld.global.s16 	%rd1987, [%rd12+1974];
	add.s64 	%rd1988, %rd1, %rd1987;
	ld.global.s8 	%r1987, [%rd1988];
	add.s32 	%r1988, %r1986, %r1987;
	ld.global.s16 	%rd1989, [%rd12+1976];
	add.s64 	%rd1990, %rd1, %rd1989;
	ld.global.s8 	%r1989, [%rd1990];
	add.s32 	%r1990, %r1988, %r1989;
	ld.global.s16 	%rd1991, [%rd12+1978];
	add.s64 	%rd1992, %rd1, %rd1991;
	ld.global.s8 	%r1991, [%rd1992];
	add.s32 	%r1992, %r1990, %r1991;
	ld.global.s16 	%rd1993, [%rd12+1980];
	add.s64 	%rd1994, %rd1, %rd1993;
	ld.global.s8 	%r1993, [%rd1994];
	add.s32 	%r1994, %r1992, %r1993;
	ld.global.s16 	%rd1995, [%rd12+1982];
	add.s64 	%rd1996, %rd1, %rd1995;
	ld.global.s8 	%r1995, [%rd1996];
	add.s32 	%r1996, %r1994, %r1995;
	ld.global.s16 	%rd1997, [%rd12+1984];
	add.s64 	%rd1998, %rd1, %rd1997;
	ld.global.s8 	%r1997, [%rd1998];
	add.s32 	%r1998, %r1996, %r1997;
	ld.global.s16 	%rd1999, [%rd12+1986];
	add.s64 	%rd2000, %rd1, %rd1999;
	ld.global.s8 	%r1999, [%rd2000];
	add.s32 	%r2000, %r1998, %r1999;
	ld.global.s16 	%rd2001, [%rd12+1988];
	add.s64 	%rd2002, %rd1, %rd2001;
	ld.global.s8 	%r2001, [%rd2002];
	add.s32 	%r2002, %r2000, %r2001;
	ld.global.s16 	%rd2003, [%rd12+1990];
	add.s64 	%rd2004, %rd1, %rd2003;
	ld.global.s8 	%r2003, [%rd2004];
	add.s32 	%r2004, %r2002, %r2003;
	ld.global.s16 	%rd2005, [%rd12+1992];
	add.s64 	%rd2006, %rd1, %rd2005;
	ld.global.s8 	%r2005, [%rd2006];
	add.s32 	%r2006, %r2004, %r2005;
	ld.global.s16 	%rd2007, [%rd12+1994];
	add.s64 	%rd2008, %rd1, %rd2007;
	ld.global.s8 	%r2007, [%rd2008];
	add.s32 	%r2008, %r2006, %r2007;
	ld.global.s16 	%rd2009, [%rd12+1996];
	add.s64 	%rd2010, %rd1, %rd2009;
	ld.global.s8 	%r2009, [%rd2010];
	add.s32 	%r2010, %r2008, %r2009;
	ld.global.s16 	%rd2011, [%rd12+1998];
	add.s64 	%rd2012, %rd1, %rd2011;
	ld.global.s8 	%r2011, [%rd2012];
	add.s32 	%r2012, %r2010, %r2011;
	ld.global.s16 	%rd2013, [%rd12+2000];
	add.s64 	%rd2014, %rd1, %rd2013;
	ld.global.s8 	%r2013, [%rd2014];
	add.s32 	%r2014, %r2012, %r2013;
	ld.global.s16 	%rd2015, [%rd12+2002];
	add.s64 	%rd2016, %rd1, %rd2015;
	ld.global.s8 	%r2015, [%rd2016];
	add.s32 	%r2016, %r2014, %r2015;
	ld.global.s16 	%rd2017, [%rd12+2004];
	add.s64 	%rd2018, %rd1, %rd2017;
	ld.global.s8 	%r2017, [%rd2018];
	add.s32 	%r2018, %r2016, %r2017;
	ld.global.s16 	%rd2019, [%rd12+2006];
	add.s64 	%rd2020, %rd1, %rd2019;
	ld.global.s8 	%r2019, [%rd2020];
	add.s32 	%r2020, %r2018, %r2019;
	ld.global.s16 	%rd2021, [%rd12+2008];
	add.s64 	%rd2022, %rd1, %rd2021;
	ld.global.s8 	%r2021, [%rd2022];
	add.s32 	%r2022, %r2020, %r2021;
	ld.global.s16 	%rd2023, [%rd12+2010];
	add.s64 	%rd2024, %rd1, %rd2023;
	ld.global.s8 	%r2023, [%rd2024];
	add.s32 	%r2024, %r2022, %r2023;
	ld.global.s16 	%rd2025, [%rd12+2012];
	add.s64 	%rd2026, %rd1, %rd2025;
	ld.global.s8 	%r2025, [%rd2026];
	add.s32 	%r2026, %r2024, %r2025;
	ld.global.s16 	%rd2027, [%rd12+2014];
	add.s64 	%rd2028, %rd1, %rd2027;
	ld.global.s8 	%r2027, [%rd2028];
	add.s32 	%r2028, %r2026, %r2027;
	ld.global.s16 	%rd2029, [%rd12+2016];
	add.s64 	%rd2030, %rd1, %rd2029;
	ld.global.s8 	%r2029, [%rd2030];
	add.s32 	%r2030, %r2028, %r2029;
	ld.global.s16 	%rd2031, [%rd12+2018];
	add.s64 	%rd2032, %rd1, %rd2031;
	ld.global.s8 	%r2031, [%rd2032];
	add.s32 	%r2032, %r2030, %r2031;
	ld.global.s16 	%rd2033, [%rd12+2020];
	add.s64 	%rd2034, %rd1, %rd2033;
	ld.global.s8 	%r2033, [%rd2034];
	add.s32 	%r2034, %r2032, %r2033;
	ld.global.s16 	%rd2035, [%rd12+2022];
	add.s64 	%rd2036, %rd1, %rd2035;
	ld.global.s8 	%r2035, [%rd2036];
	add.s32 	%r2036, %r2034, %r2035;
	ld.global.s16 	%rd2037, [%rd12+2024];
	add.s64 	%rd2038, %rd1, %rd2037;
	ld.global.s8 	%r2037, [%rd2038];
	add.s32 	%r2038, %r2036, %r2037;
	ld.global.s16 	%rd2039, [%rd12+2026];
	add.s64 	%rd2040, %rd1, %rd2039;
	ld.global.s8 	%r2039, [%rd2040];
	add.s32 	%r2040, %r2038, %r2039;
	ld.global.s16 	%rd2041, [%rd12+2028];
	add.s64 	%rd2042, %rd1, %rd2041;
	ld.global.s8 	%r2041, [%rd2042];
	add.s32 	%r2042, %r2040, %r2041;
	ld.global.s16 	%rd2043, [%rd12+2030];
	add.s64 	%rd2044, %rd1, %rd2043;
	ld.global.s8 	%r2043, [%rd2044];
	add.s32 	%r2044, %r2042, %r2043;
	ld.global.s16 	%rd2045, [%rd12+2032];
	add.s64 	%rd2046, %rd1, %rd2045;
	ld.global.s8 	%r2045, [%rd2046];
	add.s32 	%r2046, %r2044, %r2045;
	ld.global.s16 	%rd2047, [%rd12+2034];
	add.s64 	%rd2048, %rd1, %rd2047;
	ld.global.s8 	%r2047, [%rd2048];
	add.s32 	%r2048, %r2046, %r2047;
	ld.global.s16 	%rd2049, [%rd12+2036];
	add.s64 	%rd2050, %rd1, %rd2049;
	ld.global.s8 	%r2049, [%rd2050];
	add.s32 	%r2050, %r2048, %r2049;
	ld.global.s16 	%rd2051, [%rd12+2038];
	add.s64 	%rd2052, %rd1, %rd2051;
	ld.global.s8 	%r2051, [%rd2052];
	add.s32 	%r2052, %r2050, %r2051;
	ld.global.s16 	%rd2053, [%rd12+2040];
	add.s64 	%rd2054, %rd1, %rd2053;
	ld.global.s8 	%r2053, [%rd2054];
	add.s32 	%r2054, %r2052, %r2053;
	ld.global.s16 	%rd2055, [%rd12+2042];
	add.s64 	%rd2056, %rd1, %rd2055;
	ld.global.s8 	%r2055, [%rd2056];
	add.s32 	%r2056, %r2054, %r2055;
	ld.global.s16 	%rd2057, [%rd12+2044];
	add.s64 	%rd2058, %rd1, %rd2057;
	ld.global.s8 	%r2057, [%rd2058];
	add.s32 	%r2058, %r2056, %r2057;
	ld.global.s16 	%rd2059, [%rd12+2046];
	add.s64 	%rd2060, %rd1, %rd2059;
	ld.global.s8 	%r2059, [%rd2060];
	add.s32 	%r2060, %r2058, %r2059;
	ld.global.s16 	%rd2061, [%rd12+2048];
	add.s64 	%rd2062, %rd1, %rd2061;
	ld.global.s8 	%r2061, [%rd2062];
	add.s32 	%r2062, %r2060, %r2061;
	ld.global.s16 	%rd2063, [%rd12+2050];
	add.s64 	%rd2064, %rd1, %rd2063;
	ld.global.s8 	%r2063, [%rd2064];
	add.s32 	%r2064, %r2062, %r2063;
	ld.global.s16 	%rd2065, [%rd12+2052];
	add.s64 	%rd2066, %rd1, %rd2065;
	ld.global.s8 	%r2065, [%rd2066];
	add.s32 	%r2066, %r2064, %r2065;
	ld.global.s16 	%rd2067, [%rd12+2054];
	add.s64 	%rd2068, %rd1, %rd2067;
	ld.global.s8 	%r2067, [%rd2068];
	add.s32 	%r2068, %r2066, %r2067;
	ld.global.s16 	%rd2069, [%rd12+2056];
	add.s64 	%rd2070, %rd1, %rd2069;
	ld.global.s8 	%r2069, [%rd2070];
	add.s32 	%r2070, %r2068, %r2069;
	ld.global.s16 	%rd2071, [%rd12+2058];
	add.s64 	%rd2072, %rd1, %rd2071;
	ld.global.s8 	%r2071, [%rd2072];
	add.s32 	%r2072, %r2070, %r2071;
	ld.global.s16 	%rd2073, [%rd12+2060];
	add.s64 	%rd2074, %rd1, %rd2073;
	ld.global.s8 	%r2073, [%rd2074];
	add.s32 	%r2074, %r2072, %r2073;
	ld.global.s16 	%rd2075, [%rd12+2062];
	add.s64 	%rd2076, %rd1, %rd2075;
	ld.global.s8 	%r2075, [%rd2076];
	add.s32 	%r2076, %r2074, %r2075;
	ld.global.s16 	%rd2077, [%rd12+2064];
	add.s64 	%rd2078, %rd1, %rd2077;
	ld.global.s8 	%r2077, [%rd2078];
	add.s32 	%r2078, %r2076, %r2077;
	ld.global.s16 	%rd2079, [%rd12+2066];
	add.s64 	%rd2080, %rd1, %rd2079;
	ld.global.s8 	%r2079, [%rd2080];
	add.s32 	%r2080, %r2078, %r2079;
	ld.global.s16 	%rd2081, [%rd12+2068];
	add.s64 	%rd2082, %rd1, %rd2081;
	ld.global.s8 	%r2081, [%rd2082];
	add.s32 	%r2082, %r2080, %r2081;
	ld.global.s16 	%rd2083, [%rd12+2070];
	add.s64 	%rd2084, %rd1, %rd2083;
	ld.global.s8 	%r2083, [%rd2084];
	add.s32 	%r2084, %r2082, %r2083;
	ld.global.s16 	%rd2085, [%rd12+2072];
	add.s64 	%rd2086, %rd1, %rd2085;
	ld.global.s8 	%r2085, [%rd2086];
	add.s32 	%r2086, %r2084, %r2085;
	ld.global.s16 	%rd2087, [%rd12+2074];
	add.s64 	%rd2088, %rd1, %rd2087;
	ld.global.s8 	%r2087, [%rd2088];
	add.s32 	%r2088, %r2086, %r2087;
	ld.global.s16 	%rd2089, [%rd12+2076];
	add.s64 	%rd2090, %rd1, %rd2089;
	ld.global.s8 	%r2089, [%rd2090];
	add.s32 	%r2090, %r2088, %r2089;
	ld.global.s16 	%rd2091, [%rd12+2078];
	add.s64 	%rd2092, %rd1, %rd2091;
	ld.global.s8 	%r2091, [%rd2092];
	add.s32 	%r2092, %r2090, %r2091;
	ld.global.s16 	%rd2093, [%rd12+2080];
	add.s64 	%rd2094, %rd1, %rd2093;
	ld.global.s8 	%r2093, [%rd2094];
	add.s32 	%r2094, %r2092, %r2093;
	ld.global.s16 	%rd2095, [%rd12+2082];
	add.s64 	%rd2096, %rd1, %rd2095;
	ld.global.s8 	%r2095, [%rd2096];
	add.s32 	%r2096, %r2094, %r2095;
	ld.global.s16 	%rd2097, [%rd12+2084];
	add.s64 	%rd2098, %rd1, %rd2097;
	ld.global.s8 	%r2097, [%rd2098];
	add.s32 	%r2098, %r2096, %r2097;
	ld.global.s16 	%rd2099, [%rd12+2086];
	add.s64 	%rd2100, %rd1, %rd2099;
	ld.global.s8 	%r2099, [%rd2100];
	add.s32 	%r2100, %r2098, %r2099;
	ld.global.s16 	%rd2101, [%rd12+2088];
	add.s64 	%rd2102, %rd1, %rd2101;
	ld.global.s8 	%r2101, [%rd2102];
	add.s32 	%r2102, %r2100, %r2101;
	ld.global.s16 	%rd2103, [%rd12+2090];
	add.s64 	%rd2104, %rd1, %rd2103;
	ld.global.s8 	%r2103, [%rd2104];
	add.s32 	%r2104, %r2102, %r2103;
	ld.global.s16 	%rd2105, [%rd12+2092];
	add.s64 	%rd2106, %rd1, %rd2105;
	ld.global.s8 	%r2105, [%rd2106];
	add.s32 	%r2106, %r2104, %r2105;
	ld.global.s16 	%rd2107, [%rd12+2094];
	add.s64 	%rd2108, %rd1, %rd2107;
	ld.global.s8 	%r2107, [%rd2108];
	add.s32 	%r2108, %r2106, %r2107;
	ld.global.s16 	%rd2109, [%rd12+2096];
	add.s64 	%rd2110, %rd1, %rd2109;
	ld.global.s8 	%r2109, [%rd2110];
	add.s32 	%r2110, %r2108, %r2109;
	ld.global.s16 	%rd2111, [%rd12+2098];
	add.s64 	%rd2112, %rd1, %rd2111;
	ld.global.s8 	%r2111, [%rd2112];
	add.s32 	%r2112, %r2110, %r2111;
	ld.global.s16 	%rd2113, [%rd12+2100];
	add.s64 	%rd2114, %rd1, %rd2113;
	ld.global.s8 	%r2113, [%rd2114];
	add.s32 	%r2114, %r2112, %r2113;
	ld.global.s16 	%rd2115, [%rd12+2102];
	add.s64 	%rd2116, %rd1, %rd2115;
	ld.global.s8 	%r2115, [%rd2116];
	add.s32 	%r2116, %r2114, %r2115;
	ld.global.s16 	%rd2117, [%rd12+2104];
	add.s64 	%rd2118, %rd1, %rd2117;
	ld.global.s8 	%r2117, [%rd2118];
	add.s32 	%r2118, %r2116, %r2117;
	ld.global.s16 	%rd2119, [%rd12+2106];
	add.s64 	%rd2120, %rd1, %rd2119;
	ld.global.s8 	%r2119, [%rd2120];
	add.s32 	%r2120, %r2118, %r2119;
	ld.global.s16 	%rd2121, [%rd12+2108];
	add.s64 	%rd2122, %rd1, %rd2121;
	ld.global.s8 	%r2121, [%rd2122];
	add.s32 	%r2122, %r2120, %r2121;
	ld.global.s16 	%rd2123, [%rd12+2110];
	add.s64 	%rd2124, %rd1, %rd2123;
	ld.global.s8 	%r2123, [%rd2124];
	add.s32 	%r2124, %r2122, %r2123;
	ld.global.s16 	%rd2125, [%rd12+2112];
	add.s64 	%rd2126, %rd1, %rd2125;
	ld.global.s8 	%r2125, [%rd2126];
	add.s32 	%r2126, %r2124, %r2125;
	ld.global.s16 	%rd2127, [%rd12+2114];
	add.s64 	%rd2128, %rd1, %rd2127;
	ld.global.s8 	%r2127, [%rd2128];
	add.s32 	%r2128, %r2126, %r2127;
	ld.global.s16 	%rd2129, [%rd12+2116];
	add.s64 	%rd2130, %rd1, %rd2129;
	ld.global.s8 	%r2129, [%rd2130];
	add.s32 	%r2130, %r2128, %r2129;
	ld.global.s16 	%rd2131, [%rd12+2118];
	add.s64 	%rd2132, %rd1, %rd2131;
	ld.global.s8 	%r2131, [%rd2132];
	add.s32 	%r2132, %r2130, %r2131;
	ld.global.s16 	%rd2133, [%rd12+2120];
	add.s64 	%rd2134, %rd1, %rd2133;
	ld.global.s8 	%r2133, [%rd2134];
	add.s32 	%r2134, %r2132, %r2133;
	ld.global.s16 	%rd2135, [%rd12+2122];
	add.s64 	%rd2136, %rd1, %rd2135;
	ld.global.s8 	%r2135, [%rd2136];
	add.s32 	%r2136, %r2134, %r2135;
	ld.global.s16 	%rd2137, [%rd12+2124];
	add.s64 	%rd2138, %rd1, %rd2137;
	ld.global.s8 	%r2137, [%rd2138];
	add.s32 	%r2138, %r2136, %r2137;
	ld.global.s16 	%rd2139, [%rd12+2126];
	add.s64 	%rd2140, %rd1, %rd2139;
	ld.global.s8 	%r2139, [%rd2140];
	add.s32 	%r2140, %r2138, %r2139;
	ld.global.s16 	%rd2141, [%rd12+2128];
	add.s64 	%rd2142, %rd1, %rd2141;
	ld.global.s8 	%r2141, [%rd2142];
	add.s32 	%r2142, %r2140, %r2141;
	ld.global.s16 	%rd2143, [%rd12+2130];
	add.s64 	%rd2144, %rd1, %rd2143;
	ld.global.s8 	%r2143, [%rd2144];
	add.s32 	%r2144, %r2142, %r2143;
	ld.global.s16 	%rd2145, [%rd12+2132];
	add.s64 	%rd2146, %rd1, %rd2145;
	ld.global.s8 	%r2145, [%rd2146];
	add.s32 	%r2146, %r2144, %r2145;
	ld.global.s16 	%rd2147, [%rd12+2134];
	add.s64 	%rd2148, %rd1, %rd2147;
	ld.global.s8 	%r2147, [%rd2148];
	add.s32 	%r2148, %r2146, %r2147;
	ld.global.s16 	%rd2149, [%rd12+2136];
	add.s64 	%rd2150, %rd1, %rd2149;
	ld.global.s8 	%r2149, [%rd2150];
	add.s32 	%r2150, %r2148, %r2149;
	ld.global.s16 	%rd2151, [%rd12+2138];
	add.s64 	%rd2152, %rd1, %rd2151;
	ld.global.s8 	%r2151, [%rd2152];
	add.s32 	%r2152, %r2150, %r2151;
	ld.global.s16 	%rd2153, [%rd12+2140];
	add.s64 	%rd2154, %rd1, %rd2153;
	ld.global.s8 	%r2153, [%rd2154];
	add.s32 	%r2154, %r2152, %r2153;
	ld.global.s16 	%rd2155, [%rd12+2142];
	add.s64 	%rd2156, %rd1, %rd2155;
	ld.global.s8 	%r2155, [%rd2156];
	add.s32 	%r2156, %r2154, %r2155;
	ld.global.s16 	%rd2157, [%rd12+2144];
	add.s64 	%rd2158, %rd1, %rd2157;
	ld.global.s8 	%r2157, [%rd2158];
	add.s32 	%r2158, %r2156, %r2157;
	ld.global.s16 	%rd2159, [%rd12+2146];
	add.s64 	%rd2160, %rd1, %rd2159;
	ld.global.s8 	%r2159, [%rd2160];
	add.s32 	%r2160, %r2158, %r2159;
	ld.global.s16 	%rd2161, [%rd12+2148];
	add.s64 	%rd2162, %rd1, %rd2161;
	ld.global.s8 	%r2161, [%rd2162];
	add.s32 	%r2162, %r2160, %r2161;
	ld.global.s16 	%rd2163, [%rd12+2150];
	add.s64 	%rd2164, %rd1, %rd2163;
	ld.global.s8 	%r2163, [%rd2164];
	add.s32 	%r2164, %r2162, %r2163;
	ld.global.s16 	%rd2165, [%rd12+2152];
	add.s64 	%rd2166, %rd1, %rd2165;
	ld.global.s8 	%r2165, [%rd2166];
	add.s32 	%r2166, %r2164, %r2165;
	ld.global.s16 	%rd2167, [%rd12+2154];
	add.s64 	%rd2168, %rd1, %rd2167;
	ld.global.s8 	%r2167, [%rd2168];
	add.s32 	%r2168, %r2166, %r2167;
	ld.global.s16 	%rd2169, [%rd12+2156];
	add.s64 	%rd2170, %rd1, %rd2169;
	ld.global.s8 	%r2169, [%rd2170];
	add.s32 	%r2170, %r2168, %r2169;
	ld.global.s16 	%rd2171, [%rd12+2158];
	add.s64 	%rd2172, %rd1, %rd2171;
	ld.global.s8 	%r2171, [%rd2172];
	add.s32 	%r2172, %r2170, %r2171;
	ld.global.s16 	%rd2173, [%rd12+2160];
	add.s64 	%rd2174, %rd1, %rd2173;
	ld.global.s8 	%r2173, [%rd2174];
	add.s32 	%r2174, %r2172, %r2173;
	ld.global.s16 	%rd2175, [%rd12+2162];
	add.s64 	%rd2176, %rd1, %rd2175;
	ld.global.s8 	%r2175, [%rd2176];
	add.s32 	%r2176, %r2174, %r2175;
	ld.global.s16 	%rd2177, [%rd12+2164];
	add.s64 	%rd2178, %rd1, %rd2177;
	ld.global.s8 	%r2177, [%rd2178];
	add.s32 	%r2178, %r2176, %r2177;
	ld.global.s16 	%rd2179, [%rd12+2166];
	add.s64 	%rd2180, %rd1, %rd2179;
	ld.global.s8 	%r2179, [%rd2180];
	add.s32 	%r2180, %r2178, %r2179;
	ld.global.s16 	%rd2181, [%rd12+2168];
	add.s64 	%rd2182, %rd1, %rd2181;
	ld.global.s8 	%r2181, [%rd2182];
	add.s32 	%r2182, %r2180, %r2181;
	ld.global.s16 	%rd2183, [%rd12+2170];
	add.s64 	%rd2184, %rd1, %rd2183;
	ld.global.s8 	%r2183, [%rd2184];
	add.s32 	%r2184, %r2182, %r2183;
	ld.global.s16 	%rd2185, [%rd12+2172];
	add.s64 	%rd2186, %rd1, %rd2185;
	ld.global.s8 	%r2185, [%rd2186];
	add.s32 	%r2186, %r2184, %r2185;
	ld.global.s16 	%rd2187, [%rd12+2174];
	add.s64 	%rd2188, %rd1, %rd2187;
	ld.global.s8 	%r2187, [%rd2188];
	add.s32 	%r2188, %r2186, %r2187;
	ld.global.s16 	%rd2189, [%rd12+2176];
	add.s64 	%rd2190, %rd1, %rd2189;
	ld.global.s8 	%r2189, [%rd2190];
	add.s32 	%r2190, %r2188, %r2189;
	ld.global.s16 	%rd2191, [%rd12+2178];
	add.s64 	%rd2192, %rd1, %rd2191;
	ld.global.s8 	%r2191, [%rd2192];
	add.s32 	%r2192, %r2190, %r2191;
	ld.global.s16 	%rd2193, [%rd12+2180];
	add.s64 	%rd2194, %rd1, %rd2193;
	ld.global.s8 	%r2193, [%rd2194];
	add.s32 	%r2194, %r2192, %r2193;
	ld.global.s16 	%rd2195, [%rd12+2182];
	add.s64 	%rd2196, %rd1, %rd2195;
	ld.global.s8 	%r2195, [%rd2196];
	add.s32 	%r2196, %r2194, %r2195;
	ld.global.s16 	%rd2197, [%rd12+2184];
	add.s64 	%rd2198, %rd1, %rd2197;
	ld.global.s8 	%r2197, [%rd2198];
	add.s32 	%r2198, %r2196, %r2197;
	ld.global.s16 	%rd2199, [%rd12+2186];
	add.s64 	%rd2200, %rd1, %rd2199;
	ld.global.s8 	%r2199, [%rd2200];
	add.s32 	%r2200, %r2198, %r2199;
	ld.global.s16 	%rd2201, [%rd12+2188];
	add.s64 	%rd2202, %rd1, %rd2201;
	ld.global.s8 	%r2201, [%rd2202];
	add.s32 	%r2202, %r2200, %r2201;
	ld.global.s16 	%rd2203, [%rd12+2190];
	add.s64 	%rd2204, %rd1, %rd2203;
	ld.global.s8 	%r2203, [%rd2204];
	add.s32 	%r2204, %r2202, %r2203;
	ld.global.s16 	%rd2205, [%rd12+2192];
	add.s64 	%rd2206, %rd1, %rd2205;
	ld.global.s8 	%r2205, [%rd2206];
	add.s32 	%r2206, %r2204, %r2205;
	ld.global.s16 	%rd2207, [%rd12+2194];
	add.s64 	%rd2208, %rd1, %rd2207;
	ld.global.s8 	%r2207, [%rd2208];
	add.s32 	%r2208, %r2206, %r2207;
	ld.global.s16 	%rd2209, [%rd12+2196];
	add.s64 	%rd2210, %rd1, %rd2209;
	ld.global.s8 	%r2209, [%rd2210];
	add.s32 	%r2210, %r2208, %r2209;
	ld.global.s16 	%rd2211, [%rd12+2198];
	add.s64 	%rd2212, %rd1, %rd2211;
	ld.global.s8 	%r2211, [%rd2212];
	add.s32 	%r2212, %r2210, %r2211;
	ld.global.s16 	%rd2213, [%rd12+2200];
	add.s64 	%rd2214, %rd1, %rd2213;
	ld.global.s8 	%r2213, [%rd2214];
	add.s32 	%r2214, %r2212, %r2213;
	ld.global.s16 	%rd2215, [%rd12+2202];
	add.s64 	%rd2216, %rd1, %rd2215;
	ld.global.s8 	%r2215, [%rd2216];
	add.s32 	%r2216, %r2214, %r2215;
	ld.global.s16 	%rd2217, [%rd12+2204];
	add.s64 	%rd2218, %rd1, %rd2217;
	ld.global.s8 	%r2217, [%rd2218];
	add.s32 	%r2218, %r2216, %r2217;
	ld.global.s16 	%rd2219, [%rd12+2206];
	add.s64 	%rd2220, %rd1, %rd2219;
	ld.global.s8 	%r2219, [%rd2220];
	add.s32 	%r2220, %r2218, %r2219;
	ld.global.s16 	%rd2221, [%rd12+2208];
	add.s64 	%rd2222, %rd1, %rd2221;
	ld.global.s8 	%r2221, [%rd2222];
	add.s32 	%r2222, %r2220, %r2221;
	ld.global.s16 	%rd2223, [%rd12+2210];
	add.s64 	%rd2224, %rd1, %rd2223;
	ld.global.s8 	%r2223, [%rd2224];
	add.s32 	%r2224, %r2222, %r2223;
	ld.global.s16 	%rd2225, [%rd12+2212];
	add.s64 	%rd2226, %rd1, %rd2225;
	ld.global.s8 	%r2225, [%rd2226];
	add.s32 	%r2226, %r2224, %r2225;
	ld.global.s16 	%rd2227, [%rd12+2214];
	add.s64 	%rd2228, %rd1, %rd2227;
	ld.global.s8 	%r2227, [%rd2228];
	add.s32 	%r2228, %r2226, %r2227;
	ld.global.s16 	%rd2229, [%rd12+2216];
	add.s64 	%rd2230, %rd1, %rd2229;
	ld.global.s8 	%r2229, [%rd2230];
	add.s32 	%r2230, %r2228, %r2229;
	ld.global.s16 	%rd2231, [%rd12+2218];
	add.s64 	%rd2232, %rd1, %rd2231;
	ld.global.s8 	%r2231, [%rd2232];
	add.s32 	%r2232, %r2230, %r2231;
	ld.global.s16 	%rd2233, [%rd12+2220];
	add.s64 	%rd2234, %rd1, %rd2233;
	ld.global.s8 	%r2233, [%rd2234];
	add.s32 	%r2234, %r2232, %r2233;
	ld.global.s16 	%rd2235, [%rd12+2222];
	add.s64 	%rd2236, %rd1, %rd2235;
	ld.global.s8 	%r2235, [%rd2236];
	add.s32 	%r2236, %r2234, %r2235;
	ld.global.s16 	%rd2237, [%rd12+2224];
	add.s64 	%rd2238, %rd1, %rd2237;
	ld.global.s8 	%r2237, [%rd2238];
	add.s32 	%r2238, %r2236, %r2237;
	ld.global.s16 	%rd2239, [%rd12+2226];
	add.s64 	%rd2240, %rd1, %rd2239;
	ld.global.s8 	%r2239, [%rd2240];
	add.s32 	%r2240, %r2238, %r2239;
	ld.global.s16 	%rd2241, [%rd12+2228];
	add.s64 	%rd2242, %rd1, %rd2241;
	ld.global.s8 	%r2241, [%rd2242];
	add.s32 	%r2242, %r2240, %r2241;
	ld.global.s16 	%rd2243, [%rd12+2230];
	add.s64 	%rd2244, %rd1, %rd2243;
	ld.global.s8 	%r2243, [%rd2244];
	add.s32 	%r2244, %r2242, %r2243;
	ld.global.s16 	%rd2245, [%rd12+2232];
	add.s64 	%rd2246, %rd1, %rd2245;
	ld.global.s8 	%r2245, [%rd2246];
	add.s32 	%r2246, %r2244, %r2245;
	ld.global.s16 	%rd2247, [%rd12+2234];
	add.s64 	%rd2248, %rd1, %rd2247;
	ld.global.s8 	%r2247, [%rd2248];
	add.s32 	%r2248, %r2246, %r2247;
	ld.global.s16 	%rd2249, [%rd12+2236];
	add.s64 	%rd2250, %rd1, %rd2249;
	ld.global.s8 	%r2249, [%rd2250];
	add.s32 	%r2250, %r2248, %r2249;
	ld.global.s16 	%rd2251, [%rd12+2238];
	add.s64 	%rd2252, %rd1, %rd2251;
	ld.global.s8 	%r2251, [%rd2252];
	add.s32 	%r2252, %r2250, %r2251;
	ld.global.s16 	%rd2253, [%rd12+2240];
	add.s64 	%rd2254, %rd1, %rd2253;
	ld.global.s8 	%r2253, [%rd2254];
	add.s32 	%r2254, %r2252, %r2253;
	ld.global.s16 	%rd2255, [%rd12+2242];
	add.s64 	%rd2256, %rd1, %rd2255;
	ld.global.s8 	%r2255, [%rd2256];
	add.s32 	%r2256, %r2254, %r2255;
	ld.global.s16 	%rd2257, [%rd12+2244];
	add.s64 	%rd2258, %rd1, %rd2257;
	ld.global.s8 	%r2257, [%rd2258];
	add.s32 	%r2258, %r2256, %r2257;
	ld.global.s16 	%rd2259, [%rd12+2246];
	add.s64 	%rd2260, %rd1, %rd2259;
	ld.global.s8 	%r2259, [%rd2260];
	add.s32 	%r2260, %r2258, %r2259;
	ld.global.s16 	%rd2261, [%rd12+2248];
	add.s64 	%rd2262, %rd1, %rd2261;
	ld.global.s8 	%r2261, [%rd2262];
	add.s32 	%r2262, %r2260, %r2261;
	ld.global.s16 	%rd2263, [%rd12+2250];
	add.s64 	%rd2264, %rd1, %rd2263;
	ld.global.s8 	%r2263, [%rd2264];
	add.s32 	%r2264, %r2262, %r2263;
	ld.global.s16 	%rd2265, [%rd12+2252];
	add.s64 	%rd2266, %rd1, %rd2265;
	ld.global.s8 	%r2265, [%rd2266];
	add.s32 	%r2266, %r2264, %r2265;
	ld.global.s16 	%rd2267, [%rd12+2254];
	add.s64 	%rd2268, %rd1, %rd2267;
	ld.global.s8 	%r2267, [%rd2268];
	add.s32 	%r2268, %r2266, %r2267;
	ld.global.s16 	%rd2269, [%rd12+2256];
	add.s64 	%rd2270, %rd1, %rd2269;
	ld.global.s8 	%r2269, [%rd2270];
	add.s32 	%r2270, %r2268, %r2269;
	ld.global.s16 	%rd2271, [%rd12+2258];
	add.s64 	%rd2272, %rd1, %rd2271;
	ld.global.s8 	%r2271, [%rd2272];
	add.s32 	%r2272, %r2270, %r2271;
	ld.global.s16 	%rd2273, [%rd12+2260];
	add.s64 	%rd2274, %rd1, %rd2273;
	ld.global.s8 	%r2273, [%rd2274];
	add.s32 	%r2274, %r2272, %r2273;
	ld.global.s16 	%rd2275, [%rd12+2262];
	add.s64 	%rd2276, %rd1, %rd2275;
	ld.global.s8 	%r2275, [%rd2276];
	add.s32 	%r2276, %r2274, %r2275;
	ld.global.s16 	%rd2277, [%rd12+2264];
	add.s64 	%rd2278, %rd1, %rd2277;
	ld.global.s8 	%r2277, [%rd2278];
	add.s32 	%r2278, %r2276, %r2277;
	ld.global.s16 	%rd2279, [%rd12+2266];
	add.s64 	%rd2280, %rd1, %rd2279;
	ld.global.s8 	%r2279, [%rd2280];
	add.s32 	%r2280, %r2278, %r2279;
	ld.global.s16 	%rd2281, [%rd12+2268];
	add.s64 	%rd2282, %rd1, %rd2281;
	ld.global.s8 	%r2281, [%rd2282];
	add.s32 	%r2282, %r2280, %r2281;
	ld.global.s16 	%rd2283, [%rd12+2270];
	add.s64 	%rd2284, %rd1, %rd2283;
	ld.global.s8 	%r2283, [%rd2284];
	add.s32 	%r2284, %r2282, %r2283;
	ld.global.s16 	%rd2285, [%rd12+2272];
	add.s64 	%rd2286, %rd1, %rd2285;
	ld.global.s8 	%r2285, [%rd2286];
	add.s32 	%r2286, %r2284, %r2285;
	ld.global.s16 	%rd2287, [%rd12+2274];
	add.s64 	%rd2288, %rd1, %rd2287;
	ld.global.s8 	%r2287, [%rd2288];
	add.s32 	%r2288, %r2286, %r2287;
	ld.global.s16 	%rd2289, [%rd12+2276];
	add.s64 	%rd2290, %rd1, %rd2289;
	ld.global.s8 	%r2289, [%rd2290];
	add.s32 	%r2290, %r2288, %r2289;
	ld.global.s16 	%rd2291, [%rd12+2278];
	add.s64 	%rd2292, %rd1, %rd2291;
	ld.global.s8 	%r2291, [%rd2292];
	add.s32 	%r2292, %r2290, %r2291;
	ld.global.s16 	%rd2293, [%rd12+2280];
	add.s64 	%rd2294, %rd1, %rd2293;
	ld.global.s8 	%r2293, [%rd2294];
	add.s32 	%r2294, %r2292, %r2293;
	ld.global.s16 	%rd2295, [%rd12+2282];
	add.s64 	%rd2296, %rd1, %rd2295;
	ld.global.s8 	%r2295, [%rd2296];
	add.s32 	%r2296, %r2294, %r2295;
	ld.global.s16 	%rd2297, [%rd12+2284];
	add.s64 	%rd2298, %rd1, %rd2297;
	ld.global.s8 	%r2297, [%rd2298];
	add.s32 	%r2298, %r2296, %r2297;
	ld.global.s16 	%rd2299, [%rd12+2286];
	add.s64 	%rd2300, %rd1, %rd2299;
	ld.global.s8 	%r2299, [%rd2300];
	add.s32 	%r2300, %r2298, %r2299;
	ld.global.s16 	%rd2301, [%rd12+2288];
	add.s64 	%rd2302, %rd1, %rd2301;
	ld.global.s8 	%r2301, [%rd2302];
	add.s32 	%r2302, %r2300, %r2301;
	ld.global.s16 	%rd2303, [%rd12+2290];
	add.s64 	%rd2304, %rd1, %rd2303;
	ld.global.s8 	%r2303, [%rd2304];
	add.s32 	%r2304, %r2302, %r2303;
	ld.global.s16 	%rd2305, [%rd12+2292];
	add.s64 	%rd2306, %rd1, %rd2305;
	ld.global.s8 	%r2305, [%rd2306];
	add.s32 	%r2306, %r2304, %r2305;
	ld.global.s16 	%rd2307, [%rd12+2294];
	add.s64 	%rd2308, %rd1, %rd2307;
	ld.global.s8 	%r2307, [%rd2308];
	add.s32 	%r2308, %r2306, %r2307;
	ld.global.s16 	%rd2309, [%rd12+2296];
	add.s64 	%rd2310, %rd1, %rd2309;
	ld.global.s8 	%r2309, [%rd2310];
	add.s32 	%r2310, %r2308, %r2309;
	ld.global.s16 	%rd2311, [%rd12+2298];
	add.s64 	%rd2312, %rd1, %rd2311;
	ld.global.s8 	%r2311, [%rd2312];
	add.s32 	%r2312, %r2310, %r2311;
	ld.global.s16 	%rd2313, [%rd12+2300];
	add.s64 	%rd2314, %rd1, %rd2313;
	ld.global.s8 	%r2313, [%rd2314];
	add.s32 	%r2314, %r2312, %r2313;
	ld.global.s16 	%rd2315, [%rd12+2302];
	add.s64 	%rd2316, %rd1, %rd2315;
	ld.global.s8 	%r2315, [%rd2316];
	add.s32 	%r2316, %r2314, %r2315;
	ld.global.s16 	%rd2317, [%rd12+2304];
	add.s64 	%rd2318, %rd1, %rd2317;
	ld.global.s8 	%r2317, [%rd2318];
	add.s32 	%r2318, %r2316, %r2317;
	ld.global.s16 	%rd2319, [%rd12+2306];
	add.s64 	%rd2320, %rd1, %rd2319;
	ld.global.s8 	%r2319, [%rd2320];
	add.s32 	%r2320, %r2318, %r2319;
	ld.global.s16 	%rd2321, [%rd12+2308];
	add.s64 	%rd2322, %rd1, %rd2321;
	ld.global.s8 	%r2321, [%rd2322];
	add.s32 	%r2322, %r2320, %r2321;
	ld.global.s16 	%rd2323, [%rd12+2310];
	add.s64 	%rd2324, %rd1, %rd2323;
	ld.global.s8 	%r2323, [%rd2324];
	add.s32 	%r2324, %r2322, %r2323;
	ld.global.s16 	%rd2325, [%rd12+2312];
	add.s64 	%rd2326, %rd1, %rd2325;
	ld.global.s8 	%r2325, [%rd2326];
	add.s32 	%r2326, %r2324, %r2325;
	ld.global.s16 	%rd2327, [%rd12+2314];
	add.s64 	%rd2328, %rd1, %rd2327;
	ld.global.s8 	%r2327, [%rd2328];
	add.s32 	%r2328, %r2326, %r2327;
	ld.global.s16 	%rd2329, [%rd12+2316];
	add.s64 	%rd2330, %rd1, %rd2329;
	ld.global.s8 	%r2329, [%rd2330];
	add.s32 	%r2330, %r2328, %r2329;
	ld.global.s16 	%rd2331, [%rd12+2318];
	add.s64 	%rd2332, %rd1, %rd2331;
	ld.global.s8 	%r2331, [%rd2332];
	add.s32 	%r2332, %r2330, %r2331;
	ld.global.s16 	%rd2333, [%rd12+2320];
	add.s64 	%rd2334, %rd1, %rd2333;
	ld.global.s8 	%r2333, [%rd2334];
	add.s32 	%r2334, %r2332, %r2333;
	ld.global.s16 	%rd2335, [%rd12+2322];
	add.s64 	%rd2336, %rd1, %rd2335;
	ld.global.s8 	%r2335, [%rd2336];
	add.s32 	%r2336, %r2334, %r2335;
	ld.global.s16 	%rd2337, [%rd12+2324];
	add.s64 	%rd2338, %rd1, %rd2337;
	ld.global.s8 	%r2337, [%rd2338];
	add.s32 	%r2338, %r2336, %r2337;
	ld.global.s16 	%rd2339, [%rd12+2326];
	add.s64 	%rd2340, %rd1, %rd2339;
	ld.global.s8 	%r2339, [%rd2340];
	add.s32 	%r2340, %r2338, %r2339;
	ld.global.s16 	%rd2341, [%rd12+2328];
	add.s64 	%rd2342, %rd1, %rd2341;
	ld.global.s8 	%r2341, [%rd2342];
	add.s32 	%r2342, %r2340, %r2341;
	ld.global.s16 	%rd2343, [%rd12+2330];
	add.s64 	%rd2344, %rd1, %rd2343;
	ld.global.s8 	%r2343, [%rd2344];
	add.s32 	%r2344, %r2342, %r2343;
	ld.global.s16 	%rd2345, [%rd12+2332];
	add.s64 	%rd2346, %rd1, %rd2345;
	ld.global.s8 	%r2345, [%rd2346];
	add.s32 	%r2346, %r2344, %r2345;
	ld.global.s16 	%rd2347, [%rd12+2334];
	add.s64 	%rd2348, %rd1, %rd2347;
	ld.global.s8 	%r2347, [%rd2348];
	add.s32 	%r2348, %r2346, %r2347;
	ld.global.s16 	%rd2349, [%rd12+2336];
	add.s64 	%rd2350, %rd1, %rd2349;
	ld.global.s8 	%r2349, [%rd2350];
	add.s32 	%r2350, %r2348, %r2349;
	ld.global.s16 	%rd2351, [%rd12+2338];
	add.s64 	%rd2352, %rd1, %rd2351;
	ld.global.s8 	%r2351, [%rd2352];
	add.s32 	%r2352, %r2350, %r2351;
	ld.global.s16 	%rd2353, [%rd12+2340];
	add.s64 	%rd2354, %rd1, %rd2353;
	ld.global.s8 	%r2353, [%rd2354];
	add.s32 	%r2354, %r2352, %r2353;
	ld.global.s16 	%rd2355, [%rd12+2342];
	add.s64 	%rd2356, %rd1, %rd2355;
	ld.global.s8 	%r2355, [%rd2356];
	add.s32 	%r2356, %r2354, %r2355;
	ld.global.s16 	%rd2357, [%rd12+2344];
	add.s64 	%rd2358, %rd1, %rd2357;
	ld.global.s8 	%r2357, [%rd2358];
	add.s32 	%r2358, %r2356, %r2357;
	ld.global.s16 	%rd2359, [%rd12+2346];
	add.s64 	%rd2360, %rd1, %rd2359;
	ld.global.s8 	%r2359, [%rd2360];
	add.s32 	%r2360, %r2358, %r2359;
	ld.global.s16 	%rd2361, [%rd12+2348];
	add.s64 	%rd2362, %rd1, %rd2361;
	ld.global.s8 	%r2361, [%rd2362];
	add.s32 	%r2362, %r2360, %r2361;
	ld.global.s16 	%rd2363, [%rd12+2350];
	add.s64 	%rd2364, %rd1, %rd2363;
	ld.global.s8 	%r2363, [%rd2364];
	add.s32 	%r2364, %r2362, %r2363;
	ld.global.s16 	%rd2365, [%rd12+2352];
	add.s64 	%rd2366, %rd1, %rd2365;
	ld.global.s8 	%r2365, [%rd2366];
	add.s32 	%r2366, %r2364, %r2365;
	ld.global.s16 	%rd2367, [%rd12+2354];
	add.s64 	%rd2368, %rd1, %rd2367;
	ld.global.s8 	%r2367, [%rd2368];
	add.s32 	%r2368, %r2366, %r2367;
	ld.global.s16 	%rd2369, [%rd12+2356];
	add.s64 	%rd2370, %rd1, %rd2369;
	ld.global.s8 	%r2369, [%rd2370];
	add.s32 	%r2370, %r2368, %r2369;
	ld.global.s16 	%rd2371, [%rd12+2358];
	add.s64 	%rd2372, %rd1, %rd2371;
	ld.global.s8 	%r2371, [%rd2372];
	add.s32 	%r2372, %r2370, %r2371;
	ld.global.s16 	%rd2373, [%rd12+2360];
	add.s64 	%rd2374, %rd1, %rd2373;
	ld.global.s8 	%r2373, [%rd2374];
	add.s32 	%r2374, %r2372, %r2373;
	ld.global.s16 	%rd2375, [%rd12+2362];
	add.s64 	%rd2376, %rd1, %rd2375;
	ld.global.s8 	%r2375, [%rd2376];
	add.s32 	%r2376, %r2374, %r2375;
	ld.global.s16 	%rd2377, [%rd12+2364];
	add.s64 	%rd2378, %rd1, %rd2377;
	ld.global.s8 	%r2377, [%rd2378];
	add.s32 	%r2378, %r2376, %r2377;
	ld.global.s16 	%rd2379, [%rd12+2366];
	add.s64 	%rd2380, %rd1, %rd2379;
	ld.global.s8 	%r2379, [%rd2380];
	add.s32 	%r2380, %r2378, %r2379;
	ld.global.s16 	%rd2381, [%rd12+2368];
	add.s64 	%rd2382, %rd1, %rd2381;
	ld.global.s8 	%r2381, [%rd2382];
	add.s32 	%r2382, %r2380, %r2381;
	ld.global.s16 	%rd2383, [%rd12+2370];
	add.s64 	%rd2384, %rd1, %rd2383;
	ld.global.s8 	%r2383, [%rd2384];
	add.s32 	%r2384, %r2382, %r2383;
	ld.global.s16 	%rd2385, [%rd12+2372];
	add.s64 	%rd2386, %rd1, %rd2385;
	ld.global.s8 	%r2385, [%rd2386];
	add.s32 	%r2386, %r2384, %r2385;
	ld.global.s16 	%rd2387, [%rd12+2374];
	add.s64 	%rd2388, %rd1, %rd2387;
	ld.global.s8 	%r2387, [%rd2388];
	add.s32 	%r2388, %r2386, %r2387;
	ld.global.s16 	%rd2389, [%rd12+2376];
	add.s64 	%rd2390, %rd1, %rd2389;
	ld.global.s8 	%r2389, [%rd2390];
	add.s32 	%r2390, %r2388, %r2389;
	ld.global.s16 	%rd2391, [%rd12+2378];
	add.s64 	%rd2392, %rd1, %rd2391;
	ld.global.s8 	%r2391, [%rd2392];
	add.s32 	%r2392, %r2390, %r2391;
	ld.global.s16 	%rd2393, [%rd12+2380];
	add.s64 	%rd2394, %rd1, %rd2393;
	ld.global.s8 	%r2393, [%rd2394];
	add.s32 	%r2394, %r2392, %r2393;
	ld.global.s16 	%rd2395, [%rd12+2382];
	add.s64 	%rd2396, %rd1, %rd2395;
	ld.global.s8 	%r2395, [%rd2396];
	add.s32 	%r2396, %r2394, %r2395;
	ld.global.s16 	%rd2397, [%rd12+2384];
	add.s64 	%rd2398, %rd1, %rd2397;
	ld.global.s8 	%r2397, [%rd2398];
	add.s32 	%r2398, %r2396, %r2397;
	ld.global.s16 	%rd2399, [%rd12+2386];
	add.s64 	%rd2400, %rd1, %rd2399;
	ld.global.s8 	%r2399, [%rd2400];
	add.s32 	%r2400, %r2398, %r2399;
	ld.global.s16 	%rd2401, [%rd12+2388];
	add.s64 	%rd2402, %rd1, %rd2401;
	ld.global.s8 	%r2401, [%rd2402];
	add.s32 	%r2402, %r2400, %r2401;
	ld.global.s16 	%rd2403, [%rd12+2390];
	add.s64 	%rd2404, %rd1, %rd2403;
	ld.global.s8 	%r2403, [%rd2404];
	add.s32 	%r2404, %r2402, %r2403;
	ld.global.s16 	%rd2405, [%rd12+2392];
	add.s64 	%rd2406, %rd1, %rd2405;
	ld.global.s8 	%r2405, [%rd2406];
	add.s32 	%r2406, %r2404, %r2405;
	ld.global.s16 	%rd2407, [%rd12+2394];
	add.s64 	%rd2408, %rd1, %rd2407;
	ld.global.s8 	%r2407, [%rd2408];
	add.s32 	%r2408, %r2406, %r2407;
	ld.global.s16 	%rd2409, [%rd12+2396];
	add.s64 	%rd2410, %rd1, %rd2409;
	ld.global.s8 	%r2409, [%rd2410];
	add.s32 	%r2410, %r2408, %r2409;
	ld.global.s16 	%rd2411, [%rd12+2398];
	add.s64 	%rd2412, %rd1, %rd2411;
	ld.global.s8 	%r2411, [%rd2412];
	add.s32 	%r2412, %r2410, %r2411;
	ld.global.s16 	%rd2413, [%rd12+2400];
	add.s64 	%rd2414, %rd1, %rd2413;
	ld.global.s8 	%r2413, [%rd2414];
	add.s32 	%r2414, %r2412, %r2413;
	ld.global.s16 	%rd2415, [%rd12+2402];
	add.s64 	%rd2416, %rd1, %rd2415;
	ld.global.s8 	%r2415, [%rd2416];
	add.s32 	%r2416, %r2414, %r2415;
	ld.global.s16 	%rd2417, [%rd12+2404];
	add.s64 	%rd2418, %rd1, %rd2417;
	ld.global.s8 	%r2417, [%rd2418];
	add.s32 	%r2418, %r2416, %r2417;
	ld.global.s16 	%rd2419, [%rd12+2406];
	add.s64 	%rd2420, %rd1, %rd2419;
	ld.global.s8 	%r2419, [%rd2420];
	add.s32 	%r2420, %r2418, %r2419;
	ld.global.s16 	%rd2421, [%rd12+2408];
	add.s64 	%rd2422, %rd1, %rd2421;
	ld.global.s8 	%r2421, [%rd2422];
	add.s32 	%r2422, %r2420, %r2421;
	ld.global.s16 	%rd2423, [%rd12+2410];
	add.s64 	%rd2424, %rd1, %rd2423;
	ld.global.s8 	%r2423, [%rd2424];
	add.s32 	%r2424, %r2422, %r2423;
	ld.global.s16 	%rd2425, [%rd12+2412];
	add.s64 	%rd2426, %rd1, %rd2425;
	ld.global.s8 	%r2425, [%rd2426];
	add.s32 	%r2426, %r2424, %r2425;
	ld.global.s16 	%rd2427, [%rd12+2414];
	add.s64 	%rd2428, %rd1, %rd2427;
	ld.global.s8 	%r2427, [%rd2428];
	add.s32 	%r2428, %r2426, %r2427;
	ld.global.s16 	%rd2429, [%rd12+2416];
	add.s64 	%rd2430, %rd1, %rd2429;
	ld.global.s8 	%r2429, [%rd2430];
	add.s32 	%r2430, %r2428, %r2429;
	ld.global.s16 	%rd2431, [%rd12+2418];
	add.s64 	%rd2432, %rd1, %rd2431;
	ld.global.s8 	%r2431, [%rd2432];
	add.s32 	%r2432, %r2430, %r2431;
	ld.global.s16 	%rd2433, [%rd12+2420];
	add.s64 	%rd2434, %rd1, %rd2433;
	ld.global.s8 	%r2433, [%rd2434];
	add.s32 	%r2434, %r2432, %r2433;
	ld.global.s16 	%rd2435, [%rd12+2422];
	add.s64 	%rd2436, %rd1, %rd2435;
	ld.global.s8 	%r2435, [%rd2436];
	add.s32 	%r2436, %r2434, %r2435;
	ld.global.s16 	%rd2437, [%rd12+2424];
	add.s64 	%rd2438, %rd1, %rd2437;
	ld.global.s8 	%r2437, [%rd2438];
	add.s32 	%r2438, %r2436, %r2437;
	ld.global.s16 	%rd2439, [%rd12+2426];
	add.s64 	%rd2440, %rd1, %rd2439;
	ld.global.s8 	%r2439, [%rd2440];
	add.s32 	%r2440, %r2438, %r2439;
	ld.global.s16 	%rd2441, [%rd12+2428];
	add.s64 	%rd2442, %rd1, %rd2441;
	ld.global.s8 	%r2441, [%rd2442];
	add.s32 	%r2442, %r2440, %r2441;
	ld.global.s16 	%rd2443, [%rd12+2430];
	add.s64 	%rd2444, %rd1, %rd2443;
	ld.global.s8 	%r2443, [%rd2444];
	add.s32 	%r2444, %r2442, %r2443;
	ld.global.s16 	%rd2445, [%rd12+2432];
	add.s64 	%rd2446, %rd1, %rd2445;
	ld.global.s8 	%r2445, [%rd2446];
	add.s32 	%r2446, %r2444, %r2445;
	ld.global.s16 	%rd2447, [%rd12+2434];
	add.s64 	%rd2448, %rd1, %rd2447;
	ld.global.s8 	%r2447, [%rd2448];
	add.s32 	%r2448, %r2446, %r2447;
	ld.global.s16 	%rd2449, [%rd12+2436];
	add.s64 	%rd2450, %rd1, %rd2449;
	ld.global.s8 	%r2449, [%rd2450];
	add.s32 	%r2450, %r2448, %r2449;
	ld.global.s16 	%rd2451, [%rd12+2438];
	add.s64 	%rd2452, %rd1, %rd2451;
	ld.global.s8 	%r2451, [%rd2452];
	add.s32 	%r2452, %r2450, %r2451;
	ld.global.s16 	%rd2453, [%rd12+2440];
	add.s64 	%rd2454, %rd1, %rd2453;
	ld.global.s8 	%r2453, [%rd2454];
	add.s32 	%r2454, %r2452, %r2453;
	ld.global.s16 	%rd2455, [%rd12+2442];
	add.s64 	%rd2456, %rd1, %rd2455;
	ld.global.s8 	%r2455, [%rd2456];
	add.s32 	%r2456, %r2454, %r2455;
	ld.global.s16 	%rd2457, [%rd12+2444];
	add.s64 	%rd2458, %rd1, %rd2457;
	ld.global.s8 	%r2457, [%rd2458];
	add.s32 	%r2458, %r2456, %r2457;
	ld.global.s16 	%rd2459, [%rd12+2446];
	add.s64 	%rd2460, %rd1, %rd2459;
	ld.global.s8 	%r2459, [%rd2460];
	add.s32 	%r2460, %r2458, %r2459;
	ld.global.s16 	%rd2461, [%rd12+2448];
	add.s64 	%rd2462, %rd1, %rd2461;
	ld.global.s8 	%r2461, [%rd2462];
	add.s32 	%r2462, %r2460, %r2461;
	ld.global.s16 	%rd2463, [%rd12+2450];
	add.s64 	%rd2464, %rd1, %rd2463;
	ld.global.s8 	%r2463, [%rd2464];
	add.s32 	%r2464, %r2462, %r2463;
	ld.global.s16 	%rd2465, [%rd12+2452];
	add.s64 	%rd2466, %rd1, %rd2465;
	ld.global.s8 	%r2465, [%rd2466];
	add.s32 	%r2466, %r2464, %r2465;
	ld.global.s16 	%rd2467, [%rd12+2454];
	add.s64 	%rd2468, %rd1, %rd2467;
	ld.global.s8 	%r2467, [%rd2468];
	add.s32 	%r2468, %r2466, %r2467;
	mov.u64 	%rd2469, W_map_negative;
	add.s64 	%rd2470, %rd2469, %rd10;
	ld.global.s16 	%rd2471, [%rd2470];
	add.s64 	%rd2472, %rd1, %rd2471;
	ld.global.s8 	%r2469, [%rd2472];
	ld.global.s16 	%rd2473, [%rd2470+2];
	add.s64 	%rd2474, %rd1, %rd2473;
	ld.global.s8 	%r2470, [%rd2474];
	add.s32 	%r2471, %r2469, %r2470;
	ld.global.s16 	%rd2475, [%rd2470+4];
	add.s64 	%rd2476, %rd1, %rd2475;
	ld.global.s8 	%r2472, [%rd2476];
	add.s32 	%r2473, %r2471, %r2472;
	ld.global.s16 	%rd2477, [%rd2470+6];
	add.s64 	%rd2478, %rd1, %rd2477;
	ld.global.s8 	%r2474, [%rd2478];
	add.s32 	%r2475, %r2473, %r2474;
	ld.global.s16 	%rd2479, [%rd2470+8];
	add.s64 	%rd2480, %rd1, %rd2479;
	ld.global.s8 	%r2476, [%rd2480];
	add.s32 	%r2477, %r2475, %r2476;
	ld.global.s16 	%rd2481, [%rd2470+10];
	add.s64 	%rd2482, %rd1, %rd2481;
	ld.global.s8 	%r2478, [%rd2482];
	add.s32 	%r2479, %r2477, %r2478;
	ld.global.s16 	%rd2483, [%rd2470+12];
	add.s64 	%rd2484, %rd1, %rd2483;
	ld.global.s8 	%r2480, [%rd2484];
	add.s32 	%r2481, %r2479, %r2480;
	ld.global.s16 	%rd2485, [%rd2470+14];
	add.s64 	%rd2486, %rd1, %rd2485;
	ld.global.s8 	%r2482, [%rd2486];
	add.s32 	%r2483, %r2481, %r2482;
	ld.global.s16 	%rd2487, [%rd2470+16];
	add.s64 	%rd2488, %rd1, %rd2487;
	ld.global.s8 	%r2484, [%rd2488];
	add.s32 	%r2485, %r2483, %r2484;
	ld.global.s16 	%rd2489, [%rd2470+18];
	add.s64 	%rd2490, %rd1, %rd2489;
	ld.global.s8 	%r2486, [%rd2490];
	add.s32 	%r2487, %r2485, %r2486;
	ld.global.s16 	%rd2491, [%rd2470+20];
	add.s64 	%rd2492, %rd1, %rd2491;
	ld.global.s8 	%r2488, [%rd2492];
	add.s32 	%r2489, %r2487, %r2488;
	ld.global.s16 	%rd2493, [%rd2470+22];
	add.s64 	%rd2494, %rd1, %rd2493;
	ld.global.s8 	%r2490, [%rd2494];
	add.s32 	%r2491, %r2489, %r2490;
	ld.global.s16 	%rd2495, [%rd2470+24];
	add.s64 	%rd2496, %rd1, %rd2495;
	ld.global.s8 	%r2492, [%rd2496];
	add.s32 	%r2493, %r2491, %r2492;
	ld.global.s16 	%rd2497, [%rd2470+26];
	add.s64 	%rd2498, %rd1, %rd2497;
	ld.global.s8 	%r2494, [%rd2498];
	add.s32 	%r2495, %r2493, %r2494;
	ld.global.s16 	%rd2499, [%rd2470+28];
	add.s64 	%rd2500, %rd1, %rd2499;
	ld.global.s8 	%r2496, [%rd2500];
	add.s32 	%r2497, %r2495, %r2496;
	ld.global.s16 	%rd2501, [%rd2470+30];
	add.s64 	%rd2502, %rd1, %rd2501;
	ld.global.s8 	%r2498, [%rd2502];
	add.s32 	%r2499, %r2497, %r2498;
	ld.global.s16 	%rd2503, [%rd2470+32];
	add.s64 	%rd2504, %rd1, %rd2503;
	ld.global.s8 	%r2500, [%rd2504];
	add.s32 	%r2501, %r2499, %r2500;
	ld.global.s16 	%rd2505, [%rd2470+34];
	add.s64 	%rd2506, %rd1, %rd2505;
	ld.global.s8 	%r2502, [%rd2506];
	add.s32 	%r2503, %r2501, %r2502;
	ld.global.s16 	%rd2507, [%rd2470+36];
	add.s64 	%rd2508, %rd1, %rd2507;
	ld.global.s8 	%r2504, [%rd2508];
	add.s32 	%r2505, %r2503, %r2504;
	ld.global.s16 	%rd2509, [%rd2470+38];
	add.s64 	%rd2510, %rd1, %rd2509;
	ld.global.s8 	%r2506, [%rd2510];
	add.s32 	%r2507, %r2505, %r2506;
	ld.global.s16 	%rd2511, [%rd2470+40];
	add.s64 	%rd2512, %rd1, %rd2511;
	ld.global.s8 	%r2508, [%rd2512];
	add.s32 	%r2509, %r2507, %r2508;
	ld.global.s16 	%rd2513, [%rd2470+42];
	add.s64 	%rd2514, %rd1, %rd2513;
	ld.global.s8 	%r2510, [%rd2514];
	add.s32 	%r2511, %r2509, %r2510;
	ld.global.s16 	%rd2515, [%rd2470+44];
	add.s64 	%rd2516, %rd1, %rd2515;
	ld.global.s8 	%r2512, [%rd2516];
	add.s32 	%r2513, %r2511, %r2512;
	ld.global.s16 	%rd2517, [%rd2470+46];
	add.s64 	%rd2518, %rd1, %rd2517;
	ld.global.s8 	%r2514, [%rd2518];
	add.s32 	%r2515, %r2513, %r2514;
	ld.global.s16 	%rd2519, [%rd2470+48];
	add.s64 	%rd2520, %rd1, %rd2519;
	ld.global.s8 	%r2516, [%rd2520];
	add.s32 	%r2517, %r2515, %r2516;
	ld.global.s16 	%rd2521, [%rd2470+50];
	add.s64 	%rd2522, %rd1, %rd2521;
	ld.global.s8 	%r2518, [%rd2522];
	add.s32 	%r2519, %r2517, %r2518;
	ld.global.s16 	%rd2523, [%rd2470+52];
	add.s64 	%rd2524, %rd1, %rd2523;
	ld.global.s8 	%r2520, [%rd2524];
	add.s32 	%r2521, %r2519, %r2520;
	ld.global.s16 	%rd2525, [%rd2470+54];
	add.s64 	%rd2526, %rd1, %rd2525;
	ld.global.s8 	%r2522, [%rd2526];
	add.s32 	%r2523, %r2521, %r2522;
	ld.global.s16 	%rd2527, [%rd2470+56];
	add.s64 	%rd2528, %rd1, %rd2527;
	ld.global.s8 	%r2524, [%rd2528];
	add.s32 	%r2525, %r2523, %r2524;
	ld.global.s16 	%rd2529, [%rd2470+58];
	add.s64 	%rd2530, %rd1, %rd2529;
	ld.global.s8 	%r2526, [%rd2530];
	add.s32 	%r2527, %r2525, %r2526;
	ld.global.s16 	%rd2531, [%rd2470+60];
	add.s64 	%rd2532, %rd1, %rd2531;
	ld.global.s8 	%r2528, [%rd2532];
	add.s32 	%r2529, %r2527, %r2528;
	ld.global.s16 	%rd2533, [%rd2470+62];
	add.s64 	%rd2534, %rd1, %rd2533;
	ld.global.s8 	%r2530, [%rd2534];
	add.s32 	%r2531, %r2529, %r2530;
	ld.global.s16 	%rd2535, [%rd2470+64];
	add.s64 	%rd2536, %rd1, %rd2535;
	ld.global.s8 	%r2532, [%rd2536];
	add.s32 	%r2533, %r2531, %r2532;
	ld.global.s16 	%rd2537, [%rd2470+66];
	add.s64 	%rd2538, %rd1, %rd2537;
	ld.global.s8 	%r2534, [%rd2538];
	add.s32 	%r2535, %r2533, %r2534;
	ld.global.s16 	%rd2539, [%rd2470+68];
	add.s64 	%rd2540, %rd1, %rd2539;
	ld.global.s8 	%r2536, [%rd2540];
	add.s32 	%r2537, %r2535, %r2536;
	ld.global.s16 	%rd2541, [%rd2470+70];
	add.s64 	%rd2542, %rd1, %rd2541;
	ld.global.s8 	%r2538, [%rd2542];
	add.s32 	%r2539, %r2537, %r2538;
	ld.global.s16 	%rd2543, [%rd2470+72];
	add.s64 	%rd2544, %rd1, %rd2543;
	ld.global.s8 	%r2540, [%rd2544];
	add.s32 	%r2541, %r2539, %r2540;
	ld.global.s16 	%rd2545, [%rd2470+74];
	add.s64 	%rd2546, %rd1, %rd2545;
	ld.global.s8 	%r2542, [%rd2546];
	add.s32 	%r2543, %r2541, %r2542;
	ld.global.s16 	%rd2547, [%rd2470+76];
	add.s64 	%rd2548, %rd1, %rd2547;
	ld.global.s8 	%r2544, [%rd2548];
	add.s32 	%r2545, %r2543, %r2544;
	ld.global.s16 	%rd2549, [%rd2470+78];
	add.s64 	%rd2550, %rd1, %rd2549;
	ld.global.s8 	%r2546, [%rd2550];
	add.s32 	%r2547, %r2545, %r2546;
	ld.global.s16 	%rd2551, [%rd2470+80];
	add.s64 	%rd2552, %rd1, %rd2551;
	ld.global.s8 	%r2548, [%rd2552];
	add.s32 	%r2549, %r2547, %r2548;
	ld.global.s16 	%rd2553, [%rd2470+82];
	add.s64 	%rd2554, %rd1, %rd2553;
	ld.global.s8 	%r2550, [%rd2554];
	add.s32 	%r2551, %r2549, %r2550;
	ld.global.s16 	%rd2555, [%rd2470+84];
	add.s64 	%rd2556, %rd1, %rd2555;
	ld.global.s8 	%r2552, [%rd2556];
	add.s32 	%r2553, %r2551, %r2552;
	ld.global.s16 	%rd2557, [%rd2470+86];
	add.s64 	%rd2558, %rd1, %rd2557;
	ld.global.s8 	%r2554, [%rd2558];
	add.s32 	%r2555, %r2553, %r2554;
	ld.global.s16 	%rd2559, [%rd2470+88];
	add.s64 	%rd2560, %rd1, %rd2559;
	ld.global.s8 	%r2556, [%rd2560];
	add.s32 	%r2557, %r2555, %r2556;
	ld.global.s16 	%rd2561, [%rd2470+90];
	add.s64 	%rd2562, %rd1, %rd2561;
	ld.global.s8 	%r2558, [%rd2562];
	add.s32 	%r2559, %r2557, %r2558;
	ld.global.s16 	%rd2563, [%rd2470+92];
	add.s64 	%rd2564, %rd1, %rd2563;
	ld.global.s8 	%r2560, [%rd2564];
	add.s32 	%r2561, %r2559, %r2560;
	ld.global.s16 	%rd2565, [%rd2470+94];
	add.s64 	%rd2566, %rd1, %rd2565;
	ld.global.s8 	%r2562, [%rd2566];
	add.s32 	%r2563, %r2561, %r2562;
	ld.global.s16 	%rd2567, [%rd2470+96];
	add.s64 	%rd2568, %rd1, %rd2567;
	ld.global.s8 	%r2564, [%rd2568];
	add.s32 	%r2565, %r2563, %r2564;
	ld.global.s16 	%rd2569, [%rd2470+98];
	add.s64 	%rd2570, %rd1, %rd2569;
	ld.global.s8 	%r2566, [%rd2570];
	add.s32 	%r2567, %r2565, %r2566;
	ld.global.s16 	%rd2571, [%rd2470+100];
	add.s64 	%rd2572, %rd1, %rd2571;
	ld.global.s8 	%r2568, [%rd2572];
	add.s32 	%r2569, %r2567, %r2568;
	ld.global.s16 	%rd2573, [%rd2470+102];
	add.s64 	%rd2574, %rd1, %rd2573;
	ld.global.s8 	%r2570, [%rd2574];
	add.s32 	%r2571, %r2569, %r2570;
	ld.global.s16 	%rd2575, [%rd2470+104];
	add.s64 	%rd2576, %rd1, %rd2575;
	ld.global.s8 	%r2572, [%rd2576];
	add.s32 	%r2573, %r2571, %r2572;
	ld.global.s16 	%rd2577, [%rd2470+106];
	add.s64 	%rd2578, %rd1, %rd2577;
	ld.global.s8 	%r2574, [%rd2578];
	add.s32 	%r2575, %r2573, %r2574;
	ld.global.s16 	%rd2579, [%rd2470+108];
	add.s64 	%rd2580, %rd1, %rd2579;
	ld.global.s8 	%r2576, [%rd2580];
	add.s32 	%r2577, %r2575, %r2576;
	ld.global.s16 	%rd2581, [%rd2470+110];
	add.s64 	%rd2582, %rd1, %rd2581;
	ld.global.s8 	%r2578, [%rd2582];
	add.s32 	%r2579, %r2577, %r2578;
	ld.global.s16 	%rd2583, [%rd2470+112];
	add.s64 	%rd2584, %rd1, %rd2583;
	ld.global.s8 	%r2580, [%rd2584];
	add.s32 	%r2581, %r2579, %r2580;
	ld.global.s16 	%rd2585, [%rd2470+114];
	add.s64 	%rd2586, %rd1, %rd2585;
	ld.global.s8 	%r2582, [%rd2586];
	add.s32 	%r2583, %r2581, %r2582;
	ld.global.s16 	%rd2587, [%rd2470+116];
	add.s64 	%rd2588, %rd1, %rd2587;
	ld.global.s8 	%r2584, [%rd2588];
	add.s32 	%r2585, %r2583, %r2584;
	ld.global.s16 	%rd2589, [%rd2470+118];
	add.s64 	%rd2590, %rd1, %rd2589;
	ld.global.s8 	%r2586, [%rd2590];
	add.s32 	%r2587, %r2585, %r2586;
	ld.global.s16 	%rd2591, [%rd2470+120];
	add.s64 	%rd2592, %rd1, %rd2591;
	ld.global.s8 	%r2588, [%rd2592];
	add.s32 	%r2589, %r2587, %r2588;
	ld.global.s16 	%rd2593, [%rd2470+122];
	add.s64 	%rd2594, %rd1, %rd2593;
	ld.global.s8 	%r2590, [%rd2594];
	add.s32 	%r2591, %r2589, %r2590;
	ld.global.s16 	%rd2595, [%rd2470+124];
	add.s64 	%rd2596, %rd1, %rd2595;
	ld.global.s8 	%r2592, [%rd2596];
	add.s32 	%r2593, %r2591, %r2592;
	ld.global.s16 	%rd2597, [%rd2470+126];
	add.s64 	%rd2598, %rd1, %rd2597;
	ld.global.s8 	%r2594, [%rd2598];
	add.s32 	%r2595, %r2593, %r2594;
	ld.global.s16 	%rd2599, [%rd2470+128];
	add.s64 	%rd2600, %rd1, %rd2599;
	ld.global.s8 	%r2596, [%rd2600];
	add.s32 	%r2597, %r2595, %r2596;
	ld.global.s16 	%rd2601, [%rd2470+130];
	add.s64 	%rd2602, %rd1, %rd2601;
	ld.global.s8 	%r2598, [%rd2602];
	add.s32 	%r2599, %r2597, %r2598;
	ld.global.s16 	%rd2603, [%rd2470+132];
	add.s64 	%rd2604, %rd1, %rd2603;
	ld.global.s8 	%r2600, [%rd2604];
	add.s32 	%r2601, %r2599, %r2600;
	ld.global.s16 	%rd2605, [%rd2470+134];
	add.s64 	%rd2606, %rd1, %rd2605;
	ld.global.s8 	%r2602, [%rd2606];
	add.s32 	%r2603, %r2601, %r2602;
	ld.global.s16 	%rd2607, [%rd2470+136];
	add.s64 	%rd2608, %rd1, %rd2607;
	ld.global.s8 	%r2604, [%rd2608];
	add.s32 	%r2605, %r2603, %r2604;
	ld.global.s16 	%rd2609, [%rd2470+138];
	add.s64 	%rd2610, %rd1, %rd2609;
	ld.global.s8 	%r2606, [%rd2610];
	add.s32 	%r2607, %r2605, %r2606;
	ld.global.s16 	%rd2611, [%rd2470+140];
	add.s64 	%rd2612, %rd1, %rd2611;
	ld.global.s8 	%r2608, [%rd2612];
	add.s32 	%r2609, %r2607, %r2608;
	ld.global.s16 	%rd2613, [%rd2470+142];
	add.s64 	%rd2614, %rd1, %rd2613;
	ld.global.s8 	%r2610, [%rd2614];
	add.s32 	%r2611, %r2609, %r2610;
	ld.global.s16 	%rd2615, [%rd2470+144];
	add.s64 	%rd2616, %rd1, %rd2615;
	ld.global.s8 	%r2612, [%rd2616];
	add.s32 	%r2613, %r2611, %r2612;
	ld.global.s16 	%rd2617, [%rd2470+146];
	add.s64 	%rd2618, %rd1, %rd2617;
	ld.global.s8 	%r2614, [%rd2618];
	add.s32 	%r2615, %r2613, %r2614;
	ld.global.s16 	%rd2619, [%rd2470+148];
	add.s64 	%rd2620, %rd1, %rd2619;
	ld.global.s8 	%r2616, [%rd2620];
	add.s32 	%r2617, %r2615, %r2616;
	ld.global.s16 	%rd2621, [%rd2470+150];
	add.s64 	%rd2622, %rd1, %rd2621;
	ld.global.s8 	%r2618, [%rd2622];
	add.s32 	%r2619, %r2617, %r2618;
	ld.global.s16 	%rd2623, [%rd2470+152];
	add.s64 	%rd2624, %rd1, %rd2623;
	ld.global.s8 	%r2620, [%rd2624];
	add.s32 	%r2621, %r2619, %r2620;
	ld.global.s16 	%rd2625, [%rd2470+154];
	add.s64 	%rd2626, %rd1, %rd2625;
	ld.global.s8 	%r2622, [%rd2626];
	add.s32 	%r2623, %r2621, %r2622;
	ld.global.s16 	%rd2627, [%rd2470+156];
	add.s64 	%rd2628, %rd1, %rd2627;
	ld.global.s8 	%r2624, [%rd2628];
	add.s32 	%r2625, %r2623, %r2624;
	ld.global.s16 	%rd2629, [%rd2470+158];
	add.s64 	%rd2630, %rd1, %rd2629;
	ld.global.s8 	%r2626, [%rd2630];
	add.s32 	%r2627, %r2625, %r2626;
	ld.global.s16 	%rd2631, [%rd2470+160];
	add.s64 	%rd2632, %rd1, %rd2631;
	ld.global.s8 	%r2628, [%rd2632];
	add.s32 	%r2629, %r2627, %r2628;
	ld.global.s16 	%rd2633, [%rd2470+162];
	add.s64 	%rd2634, %rd1, %rd2633;
	ld.global.s8 	%r2630, [%rd2634];
	add.s32 	%r2631, %r2629, %r2630;
	ld.global.s16 	%rd2635, [%rd2470+164];
	add.s64 	%rd2636, %rd1, %rd2635;
	ld.global.s8 	%r2632, [%rd2636];
	add.s32 	%r2633, %r2631, %r2632;
	ld.global.s16 	%rd2637, [%rd2470+166];
	add.s64 	%rd2638, %rd1, %rd2637;
	ld.global.s8 	%r2634, [%rd2638];
	add.s32 	%r2635, %r2633, %r2634;
	ld.global.s16 	%rd2639, [%rd2470+168];
	add.s64 	%rd2640, %rd1, %rd2639;
	ld.global.s8 	%r2636, [%rd2640];
	add.s32 	%r2637, %r2635, %r2636;
	ld.global.s16 	%rd2641, [%rd2470+170];
	add.s64 	%rd2642, %rd1, %rd2641;
	ld.global.s8 	%r2638, [%rd2642];
	add.s32 	%r2639, %r2637, %r2638;
	ld.global.s16 	%rd2643, [%rd2470+172];
	add.s64 	%rd2644, %rd1, %rd2643;
	ld.global.s8 	%r2640, [%rd2644];
	add.s32 	%r2641, %r2639, %r2640;
	ld.global.s16 	%rd2645, [%rd2470+174];
	add.s64 	%rd2646, %rd1, %rd2645;
	ld.global.s8 	%r2642, [%rd2646];
	add.s32 	%r2643, %r2641, %r2642;
	ld.global.s16 	%rd2647, [%rd2470+176];
	add.s64 	%rd2648, %rd1, %rd2647;
	ld.global.s8 	%r2644, [%rd2648];
	add.s32 	%r2645, %r2643, %r2644;
	ld.global.s16 	%rd2649, [%rd2470+178];
	add.s64 	%rd2650, %rd1, %rd2649;
	ld.global.s8 	%r2646, [%rd2650];
	add.s32 	%r2647, %r2645, %r2646;
	ld.global.s16 	%rd2651, [%rd2470+180];
	add.s64 	%rd2652, %rd1, %rd2651;
	ld.global.s8 	%r2648, [%rd2652];
	add.s32 	%r2649, %r2647, %r2648;
	ld.global.s16 	%rd2653, [%rd2470+182];
	add.s64 	%rd2654, %rd1, %rd2653;
	ld.global.s8 	%r2650, [%rd2654];
	add.s32 	%r2651, %r2649, %r2650;
	ld.global.s16 	%rd2655, [%rd2470+184];
	add.s64 	%rd2656, %rd1, %rd2655;
	ld.global.s8 	%r2652, [%rd2656];
	add.s32 	%r2653, %r2651, %r2652;
	ld.global.s16 	%rd2657, [%rd2470+186];
	add.s64 	%rd2658, %rd1, %rd2657;
	ld.global.s8 	%r2654, [%rd2658];
	add.s32 	%r2655, %r2653, %r2654;
	ld.global.s16 	%rd2659, [%rd2470+188];
	add.s64 	%rd2660, %rd1, %rd2659;
	ld.global.s8 	%r2656, [%rd2660];
	add.s32 	%r2657, %r2655, %r2656;
	ld.global.s16 	%rd2661, [%rd2470+190];
	add.s64 	%rd2662, %rd1, %rd2661;
	ld.global.s8 	%r2658, [%rd2662];
	add.s32 	%r2659, %r2657, %r2658;
	ld.global.s16 	%rd2663, [%rd2470+192];
	add.s64 	%rd2664, %rd1, %rd2663;
	ld.global.s8 	%r2660, [%rd2664];
	add.s32 	%r2661, %r2659, %r2660;
	ld.global.s16 	%rd2665, [%rd2470+194];
	add.s64 	%rd2666, %rd1, %rd2665;
	ld.global.s8 	%r2662, [%rd2666];
	add.s32 	%r2663, %r2661, %r2662;
	ld.global.s16 	%rd2667, [%rd2470+196];
	add.s64 	%rd2668, %rd1, %rd2667;
	ld.global.s8 	%r2664, [%rd2668];
	add.s32 	%r2665, %r2663, %r2664;
	ld.global.s16 	%rd2669, [%rd2470+198];
	add.s64 	%rd2670, %rd1, %rd2669;
	ld.global.s8 	%r2666, [%rd2670];
	add.s32 	%r2667, %r2665, %r2666;
	ld.global.s16 	%rd2671, [%rd2470+200];
	add.s64 	%rd2672, %rd1, %rd2671;
	ld.global.s8 	%r2668, [%rd2672];
	add.s32 	%r2669, %r2667, %r2668;
	ld.global.s16 	%rd2673, [%rd2470+202];
	add.s64 	%rd2674, %rd1, %rd2673;
	ld.global.s8 	%r2670, [%rd2674];
	add.s32 	%r2671, %r2669, %r2670;
	ld.global.s16 	%rd2675, [%rd2470+204];
	add.s64 	%rd2676, %rd1, %rd2675;
	ld.global.s8 	%r2672, [%rd2676];
	add.s32 	%r2673, %r2671, %r2672;
	ld.global.s16 	%rd2677, [%rd2470+206];
	add.s64 	%rd2678, %rd1, %rd2677;
	ld.global.s8 	%r2674, [%rd2678];
	add.s32 	%r2675, %r2673, %r2674;
	ld.global.s16 	%rd2679, [%rd2470+208];
	add.s64 	%rd2680, %rd1, %rd2679;
	ld.global.s8 	%r2676, [%rd2680];
	add.s32 	%r2677, %r2675, %r2676;
	ld.global.s16 	%rd2681, [%rd2470+210];
	add.s64 	%rd2682, %rd1, %rd2681;
	ld.global.s8 	%r2678, [%rd2682];
	add.s32 	%r2679, %r2677, %r2678;
	ld.global.s16 	%rd2683, [%rd2470+212];
	add.s64 	%rd2684, %rd1, %rd2683;
	ld.global.s8 	%r2680, [%rd2684];
	add.s32 	%r2681, %r2679, %r2680;
	ld.global.s16 	%rd2685, [%rd2470+214];
	add.s64 	%rd2686, %rd1, %rd2685;
	ld.global.s8 	%r2682, [%rd2686];
	add.s32 	%r2683, %r2681, %r2682;
	ld.global.s16 	%rd2687, [%rd2470+216];
	add.s64 	%rd2688, %rd1, %rd2687;
	ld.global.s8 	%r2684, [%rd2688];
	add.s32 	%r2685, %r2683, %r2684;
	ld.global.s16 	%rd2689, [%rd2470+218];
	add.s64 	%rd2690, %rd1, %rd2689;
	ld.global.s8 	%r2686, [%rd2690];
	add.s32 	%r2687, %r2685, %r2686;
	ld.global.s16 	%rd2691, [%rd2470+220];
	add.s64 	%rd2692, %rd1, %rd2691;
	ld.global.s8 	%r2688, [%rd2692];
	add.s32 	%r2689, %r2687, %r2688;
	ld.global.s16 	%rd2693, [%rd2470+222];
	add.s64 	%rd2694, %rd1, %rd2693;
	ld.global.s8 	%r2690, [%rd2694];
	add.s32 	%r2691, %r2689, %r2690;
	ld.global.s16 	%rd2695, [%rd2470+224];
	add.s64 	%rd2696, %rd1, %rd2695;
	ld.global.s8 	%r2692, [%rd2696];
	add.s32 	%r2693, %r2691, %r2692;
	ld.global.s16 	%rd2697, [%rd2470+226];
	add.s64 	%rd2698, %rd1, %rd2697;
	ld.global.s8 	%r2694, [%rd2698];
	add.s32 	%r2695, %r2693, %r2694;
	ld.global.s16 	%rd2699, [%rd2470+228];
	add.s64 	%rd2700, %rd1, %rd2699;
	ld.global.s8 	%r2696, [%rd2700];
	add.s32 	%r2697, %r2695, %r2696;
	ld.global.s16 	%rd2701, [%rd2470+230];
	add.s64 	%rd2702, %rd1, %rd2701;
	ld.global.s8 	%r2698, [%rd2702];
	add.s32 	%r2699, %r2697, %r2698;
	ld.global.s16 	%rd2703, [%rd2470+232];
	add.s64 	%rd2704, %rd1, %rd2703;
	ld.global.s8 	%r2700, [%rd2704];
	add.s32 	%r2701, %r2699, %r2700;
	ld.global.s16 	%rd2705, [%rd2470+234];
	add.s64 	%rd2706, %rd1, %rd2705;
	ld.global.s8 	%r2702, [%rd2706];
	add.s32 	%r2703, %r2701, %r2702;
	ld.global.s16 	%rd2707, [%rd2470+236];
	add.s64 	%rd2708, %rd1, %rd2707;
	ld.global.s8 	%r2704, [%rd2708];
	add.s32 	%r2705, %r2703, %r2704;
	ld.global.s16 	%rd2709, [%rd2470+238];
	add.s64 	%rd2710, %rd1, %rd2709;
	ld.global.s8 	%r2706, [%rd2710];
	add.s32 	%r2707, %r2705, %r2706;
	ld.global.s16 	%rd2711, [%rd2470+240];
	add.s64 	%rd2712, %rd1, %rd2711;
	ld.global.s8 	%r2708, [%rd2712];
	add.s32 	%r2709, %r2707, %r2708;
	ld.global.s16 	%rd2713, [%rd2470+242];
	add.s64 	%rd2714, %rd1, %rd2713;
	ld.global.s8 	%r2710, [%rd2714];
	add.s32 	%r2711, %r2709, %r2710;
	ld.global.s16 	%rd2715, [%rd2470+244];
	add.s64 	%rd2716, %rd1, %rd2715;
	ld.global.s8 	%r2712, [%rd2716];
	add.s32 	%r2713, %r2711, %r2712;
	ld.global.s16 	%rd2717, [%rd2470+246];
	add.s64 	%rd2718, %rd1, %rd2717;
	ld.global.s8 	%r2714, [%rd2718];
	add.s32 	%r2715, %r2713, %r2714;
	ld.global.s16 	%rd2719, [%rd2470+248];
	add.s64 	%rd2720, %rd1, %rd2719;
	ld.global.s8 	%r2716, [%rd2720];
	add.s32 	%r2717, %r2715, %r2716;
	ld.global.s16 	%rd2721, [%rd2470+250];
	add.s64 	%rd2722, %rd1, %rd2721;
	ld.global.s8 	%r2718, [%rd2722];
	add.s32 	%r2719, %r2717, %r2718;
	ld.global.s16 	%rd2723, [%rd2470+252];
	add.s64 	%rd2724, %rd1, %rd2723;
	ld.global.s8 	%r2720, [%rd2724];
	add.s32 	%r2721, %r2719, %r2720;
	ld.global.s16 	%rd2725, [%rd2470+254];
	add.s64 	%rd2726, %rd1, %rd2725;
	ld.global.s8 	%r2722, [%rd2726];
	add.s32 	%r2723, %r2721, %r2722;
	ld.global.s16 	%rd2727, [%rd2470+256];
	add.s64 	%rd2728, %rd1, %rd2727;
	ld.global.s8 	%r2724, [%rd2728];
	add.s32 	%r2725, %r2723, %r2724;
	ld.global.s16 	%rd2729, [%rd2470+258];
	add.s64 	%rd2730, %rd1, %rd2729;
	ld.global.s8 	%r2726, [%rd2730];
	add.s32 	%r2727, %r2725, %r2726;
	ld.global.s16 	%rd2731, [%rd2470+260];
	add.s64 	%rd2732, %rd1, %rd2731;
	ld.global.s8 	%r2728, [%rd2732];
	add.s32 	%r2729, %r2727, %r2728;
	ld.global.s16 	%rd2733, [%rd2470+262];
	add.s64 	%rd2734, %rd1, %rd2733;
	ld.global.s8 	%r2730, [%rd2734];
	add.s32 	%r2731, %r2729, %r2730;
	ld.global.s16 	%rd2735, [%rd2470+264];
	add.s64 	%rd2736, %rd1, %rd2735;
	ld.global.s8 	%r2732, [%rd2736];
	add.s32 	%r2733, %r2731, %r2732;
	ld.global.s16 	%rd2737, [%rd2470+266];
	add.s64 	%rd2738, %rd1, %rd2737;
	ld.global.s8 	%r2734, [%rd2738];
	add.s32 	%r2735, %r2733, %r2734;
	ld.global.s16 	%rd2739, [%rd2470+268];
	add.s64 	%rd2740, %rd1, %rd2739;
	ld.global.s8 	%r2736, [%rd2740];
	add.s32 	%r2737, %r2735, %r2736;
	ld.global.s16 	%rd2741, [%rd2470+270];
	add.s64 	%rd2742, %rd1, %rd2741;
	ld.global.s8 	%r2738, [%rd2742];
	add.s32 	%r2739, %r2737, %r2738;
	ld.global.s16 	%rd2743, [%rd2470+272];
	add.s64 	%rd2744, %rd1, %rd2743;
	ld.global.s8 	%r2740, [%rd2744];
	add.s32 	%r2741, %r2739, %r2740;
	ld.global.s16 	%rd2745, [%rd2470+274];
	add.s64 	%rd2746, %rd1, %rd2745;
	ld.global.s8 	%r2742, [%rd2746];
	add.s32 	%r2743, %r2741, %r2742;
	ld.global.s16 	%rd2747, [%rd2470+276];
	add.s64 	%rd2748, %rd1, %rd2747;
	ld.global.s8 	%r2744, [%rd2748];
	add.s32 	%r2745, %r2743, %r2744;
	ld.global.s16 	%rd2749, [%rd2470+278];
	add.s64 	%rd2750, %rd1, %rd2749;
	ld.global.s8 	%r2746, [%rd2750];
	add.s32 	%r2747, %r2745, %r2746;
	ld.global.s16 	%rd2751, [%rd2470+280];
	add.s64 	%rd2752, %rd1, %rd2751;
	ld.global.s8 	%r2748, [%rd2752];
	add.s32 	%r2749, %r2747, %r2748;
	ld.global.s16 	%rd2753, [%rd2470+282];
	add.s64 	%rd2754, %rd1, %rd2753;
	ld.global.s8 	%r2750, [%rd2754];
	add.s32 	%r2751, %r2749, %r2750;
	ld.global.s16 	%rd2755, [%rd2470+284];
	add.s64 	%rd2756, %rd1, %rd2755;
	ld.global.s8 	%r2752, [%rd2756];
	add.s32 	%r2753, %r2751, %r2752;
	ld.global.s16 	%rd2757, [%rd2470+286];
	add.s64 	%rd2758, %rd1, %rd2757;
	ld.global.s8 	%r2754, [%rd2758];
	add.s32 	%r2755, %r2753, %r2754;
	ld.global.s16 	%rd2759, [%rd2470+288];
	add.s64 	%rd2760, %rd1, %rd2759;
	ld.global.s8 	%r2756, [%rd2760];
	add.s32 	%r2757, %r2755, %r2756;
	ld.global.s16 	%rd2761, [%rd2470+290];
	add.s64 	%rd2762, %rd1, %rd2761;
	ld.global.s8 	%r2758, [%rd2762];
	add.s32 	%r2759, %r2757, %r2758;
	ld.global.s16 	%rd2763, [%rd2470+292];
	add.s64 	%rd2764, %rd1, %rd2763;
	ld.global.s8 	%r2760, [%rd2764];
	add.s32 	%r2761, %r2759, %r2760;
	ld.global.s16 	%rd2765, [%rd2470+294];
	add.s64 	%rd2766, %rd1, %rd2765;
	ld.global.s8 	%r2762, [%rd2766];
	add.s32 	%r2763, %r2761, %r2762;
	ld.global.s16 	%rd2767, [%rd2470+296];
	add.s64 	%rd2768, %rd1, %rd2767;
	ld.global.s8 	%r2764, [%rd2768];
	add.s32 	%r2765, %r2763, %r2764;
	ld.global.s16 	%rd2769, [%rd2470+298];
	add.s64 	%rd2770, %rd1, %rd2769;
	ld.global.s8 	%r2766, [%rd2770];
	add.s32 	%r2767, %r2765, %r2766;
	ld.global.s16 	%rd2771, [%rd2470+300];
	add.s64 	%rd2772, %rd1, %rd2771;
	ld.global.s8 	%r2768, [%rd2772];
	add.s32 	%r2769, %r2767, %r2768;
	ld.global.s16 	%rd2773, [%rd2470+302];
	add.s64 	%rd2774, %rd1, %rd2773;
	ld.global.s8 	%r2770, [%rd2774];
	add.s32 	%r2771, %r2769, %r2770;
	ld.global.s16 	%rd2775, [%rd2470+304];
	add.s64 	%rd2776, %rd1, %rd2775;
	ld.global.s8 	%r2772, [%rd2776];
	add.s32 	%r2773, %r2771, %r2772;
	ld.global.s16 	%rd2777, [%rd2470+306];
	add.s64 	%rd2778, %rd1, %rd2777;
	ld.global.s8 	%r2774, [%rd2778];
	add.s32 	%r2775, %r2773, %r2774;
	ld.global.s16 	%rd2779, [%rd2470+308];
	add.s64 	%rd2780, %rd1, %rd2779;
	ld.global.s8 	%r2776, [%rd2780];
	add.s32 	%r2777, %r2775, %r2776;
	ld.global.s16 	%rd2781, [%rd2470+310];
	add.s64 	%rd2782, %rd1, %rd2781;
	ld.global.s8 	%r2778, [%rd2782];
	add.s32 	%r2779, %r2777, %r2778;
	ld.global.s16 	%rd2783, [%rd2470+312];
	add.s64 	%rd2784, %rd1, %rd2783;
	ld.global.s8 	%r2780, [%rd2784];
	add.s32 	%r2781, %r2779, %r2780;
	ld.global.s16 	%rd2785, [%rd2470+314];
	add.s64 	%rd2786, %rd1, %rd2785;
	ld.global.s8 	%r2782, [%rd2786];
	add.s32 	%r2783, %r2781, %r2782;
	ld.global.s16 	%rd2787, [%rd2470+316];
	add.s64 	%rd2788, %rd1, %rd2787;
	ld.global.s8 	%r2784, [%rd2788];
	add.s32 	%r2785, %r2783, %r2784;
	ld.global.s16 	%rd2789, [%rd2470+318];
	add.s64 	%rd2790, %rd1, %rd2789;
	ld.global.s8 	%r2786, [%rd2790];
	add.s32 	%r2787, %r2785, %r2786;
	ld.global.s16 	%rd2791, [%rd2470+320];
	add.s64 	%rd2792, %rd1, %rd2791;
	ld.global.s8 	%r2788, [%rd2792];
	add.s32 	%r2789, %r2787, %r2788;
	ld.global.s16 	%rd2793, [%rd2470+322];
	add.s64 	%rd2794, %rd1, %rd2793;
	ld.global.s8 	%r2790, [%rd2794];
	add.s32 	%r2791, %r2789, %r2790;
	ld.global.s16 	%rd2795, [%rd2470+324];
	add.s64 	%rd2796, %rd1, %rd2795;
	ld.global.s8 	%r2792, [%rd2796];
	add.s32 	%r2793, %r2791, %r2792;
	ld.global.s16 	%rd2797, [%rd2470+326];
	add.s64 	%rd2798, %rd1, %rd2797;
	ld.global.s8 	%r2794, [%rd2798];
	add.s32 	%r2795, %r2793, %r2794;
	ld.global.s16 	%rd2799, [%rd2470+328];
	add.s64 	%rd2800, %rd1, %rd2799;
	ld.global.s8 	%r2796, [%rd2800];
	add.s32 	%r2797, %r2795, %r2796;
	ld.global.s16 	%rd2801, [%rd2470+330];
	add.s64 	%rd2802, %rd1, %rd2801;
	ld.global.s8 	%r2798, [%rd2802];
	add.s32 	%r2799, %r2797, %r2798;
	ld.global.s16 	%rd2803, [%rd2470+332];
	add.s64 	%rd2804, %rd1, %rd2803;
	ld.global.s8 	%r2800, [%rd2804];
	add.s32 	%r2801, %r2799, %r2800;
	ld.global.s16 	%rd2805, [%rd2470+334];
	add.s64 	%rd2806, %rd1, %rd2805;
	ld.global.s8 	%r2802, [%rd2806];
	add.s32 	%r2803, %r2801, %r2802;
	ld.global.s16 	%rd2807, [%rd2470+336];
	add.s64 	%rd2808, %rd1, %rd2807;
	ld.global.s8 	%r2804, [%rd2808];
	add.s32 	%r2805, %r2803, %r2804;
	ld.global.s16 	%rd2809, [%rd2470+338];
	add.s64 	%rd2810, %rd1, %rd2809;
	ld.global.s8 	%r2806, [%rd2810];
	add.s32 	%r2807, %r2805, %r2806;
	ld.global.s16 	%rd2811, [%rd2470+340];
	add.s64 	%rd2812, %rd1, %rd2811;
	ld.global.s8 	%r2808, [%rd2812];
	add.s32 	%r2809, %r2807, %r2808;
	ld.global.s16 	%rd2813, [%rd2470+342];
	add.s64 	%rd2814, %rd1, %rd2813;
	ld.global.s8 	%r2810, [%rd2814];
	add.s32 	%r2811, %r2809, %r2810;
	ld.global.s16 	%rd2815, [%rd2470+344];
	add.s64 	%rd2816, %rd1, %rd2815;
	ld.global.s8 	%r2812, [%rd2816];
	add.s32 	%r2813, %r2811, %r2812;
	ld.global.s16 	%rd2817, [%rd2470+346];
	add.s64 	%rd2818, %rd1, %rd2817;
	ld.global.s8 	%r2814, [%rd2818];
	add.s32 	%r2815, %r2813, %r2814;
	ld.global.s16 	%rd2819, [%rd2470+348];
	add.s64 	%rd2820, %rd1, %rd2819;
	ld.global.s8 	%r2816, [%rd2820];
	add.s32 	%r2817, %r2815, %r2816;
	ld.global.s16 	%rd2821, [%rd2470+350];
	add.s64 	%rd2822, %rd1, %rd2821;
	ld.global.s8 	%r2818, [%rd2822];
	add.s32 	%r2819, %r2817, %r2818;
	ld.global.s16 	%rd2823, [%rd2470+352];
	add.s64 	%rd2824, %rd1, %rd2823;
	ld.global.s8 	%r2820, [%rd2824];
	add.s32 	%r2821, %r2819, %r2820;
	ld.global.s16 	%rd2825, [%rd2470+354];
	add.s64 	%rd2826, %rd1, %rd2825;
	ld.global.s8 	%r2822, [%rd2826];
	add.s32 	%r2823, %r2821, %r2822;
	ld.global.s16 	%rd2827, [%rd2470+356];
	add.s64 	%rd2828, %rd1, %rd2827;
	ld.global.s8 	%r2824, [%rd2828];
	add.s32 	%r2825, %r2823, %r2824;
	ld.global.s16 	%rd2829, [%rd2470+358];
	add.s64 	%rd2830, %rd1, %rd2829;
	ld.global.s8 	%r2826, [%rd2830];
	add.s32 	%r2827, %r2825, %r2826;
	ld.global.s16 	%rd2831, [%rd2470+360];
	add.s64 	%rd2832, %rd1, %rd2831;
	ld.global.s8 	%r2828, [%rd2832];
	add.s32 	%r2829, %r2827, %r2828;
	ld.global.s16 	%rd2833, [%rd2470+362];
	add.s64 	%rd2834, %rd1, %rd2833;
	ld.global.s8 	%r2830, [%rd2834];
	add.s32 	%r2831, %r2829, %r2830;
	ld.global.s16 	%rd2835, [%rd2470+364];
	add.s64 	%rd2836, %rd1, %rd2835;
	ld.global.s8 	%r2832, [%rd2836];
	add.s32 	%r2833, %r2831, %r2832;
	ld.global.s16 	%rd2837, [%rd2470+366];
	add.s64 	%rd2838, %rd1, %rd2837;
	ld.global.s8 	%r2834, [%rd2838];
	add.s32 	%r2835, %r2833, %r2834;
	ld.global.s16 	%rd2839, [%rd2470+368];
	add.s64 	%rd2840, %rd1, %rd2839;
	ld.global.s8 	%r2836, [%rd2840];
	add.s32 	%r2837, %r2835, %r2836;
	ld.global.s16 	%rd2841, [%rd2470+370];
	add.s64 	%rd2842, %rd1, %rd2841;
	ld.global.s8 	%r2838, [%rd2842];
	add.s32 	%r2839, %r2837, %r2838;
	ld.global.s16 	%rd2843, [%rd2470+372];
	add.s64 	%rd2844, %rd1, %rd2843;
	ld.global.s8 	%r2840, [%rd2844];
	add.s32 	%r2841, %r2839, %r2840;
	ld.global.s16 	%rd2845, [%rd2470+374];
	add.s64 	%rd2846, %rd1, %rd2845;
	ld.global.s8 	%r2842, [%rd2846];
	add.s32 	%r2843, %r2841, %r2842;
	ld.global.s16 	%rd2847, [%rd2470+376];
	add.s64 	%rd2848, %rd1, %rd2847;
	ld.global.s8 	%r2844, [%rd2848];
	add.s32 	%r2845, %r2843, %r2844;
	ld.global.s16 	%rd2849, [%rd2470+378];
	add.s64 	%rd2850, %rd1, %rd2849;
	ld.global.s8 	%r2846, [%rd2850];
	add.s32 	%r2847, %r2845, %r2846;
	ld.global.s16 	%rd2851, [%rd2470+380];
	add.s64 	%rd2852, %rd1, %rd2851;
	ld.global.s8 	%r2848, [%rd2852];
	add.s32 	%r2849, %r2847, %r2848;
	ld.global.s16 	%rd2853, [%rd2470+382];
	add.s64 	%rd2854, %rd1, %rd2853;
	ld.global.s8 	%r2850, [%rd2854];
	add.s32 	%r2851, %r2849, %r2850;
	ld.global.s16 	%rd2855, [%rd2470+384];
	add.s64 	%rd2856, %rd1, %rd2855;
	ld.global.s8 	%r2852, [%rd2856];
	add.s32 	%r2853, %r2851, %r2852;
	ld.global.s16 	%rd2857, [%rd2470+386];
	add.s64 	%rd2858, %rd1, %rd2857;
	ld.global.s8 	%r2854, [%rd2858];
	add.s32 	%r2855, %r2853, %r2854;
	ld.global.s16 	%rd2859, [%rd2470+388];
	add.s64 	%rd2860, %rd1, %rd2859;
	ld.global.s8 	%r2856, [%rd2860];
	add.s32 	%r2857, %r2855, %r2856;
	ld.global.s16 	%rd2861, [%rd2470+390];
	add.s64 	%rd2862, %rd1, %rd2861;
	ld.global.s8 	%r2858, [%rd2862];
	add.s32 	%r2859, %r2857, %r2858;
	ld.global.s16 	%rd2863, [%rd2470+392];
	add.s64 	%rd2864, %rd1, %rd2863;
	ld.global.s8 	%r2860, [%rd2864];
	add.s32 	%r2861, %r2859, %r2860;
	ld.global.s16 	%rd2865, [%rd2470+394];
	add.s64 	%rd2866, %rd1, %rd2865;
	ld.global.s8 	%r2862, [%rd2866];
	add.s32 	%r2863, %r2861, %r2862;
	ld.global.s16 	%rd2867, [%rd2470+396];
	add.s64 	%rd2868, %rd1, %rd2867;
	ld.global.s8 	%r2864, [%rd2868];
	add.s32 	%r2865, %r2863, %r2864;
	ld.global.s16 	%rd2869, [%rd2470+398];
	add.s64 	%rd2870, %rd1, %rd2869;
	ld.global.s8 	%r2866, [%rd2870];
	add.s32 	%r2867, %r2865, %r2866;
	ld.global.s16 	%rd2871, [%rd2470+400];
	add.s64 	%rd2872, %rd1, %rd2871;
	ld.global.s8 	%r2868, [%rd2872];
	add.s32 	%r2869, %r2867, %r2868;
	ld.global.s16 	%rd2873, [%rd2470+402];
	add.s64 	%rd2874, %rd1, %rd2873;
	ld.global.s8 	%r2870, [%rd2874];
	add.s32 	%r2871, %r2869, %r2870;
	ld.global.s16 	%rd2875, [%rd2470+404];
	add.s64 	%rd2876, %rd1, %rd2875;
	ld.global.s8 	%r2872, [%rd2876];
	add.s32 	%r2873, %r2871, %r2872;
	ld.global.s16 	%rd2877, [%rd2470+406];
	add.s64 	%rd2878, %rd1, %rd2877;
	ld.global.s8 	%r2874, [%rd2878];
	add.s32 	%r2875, %r2873, %r2874;
	ld.global.s16 	%rd2879, [%rd2470+408];
	add.s64 	%rd2880, %rd1, %rd2879;
	ld.global.s8 	%r2876, [%rd2880];
	add.s32 	%r2877, %r2875, %r2876;
	ld.global.s16 	%rd2881, [%rd2470+410];
	add.s64 	%rd2882, %rd1, %rd2881;
	ld.global.s8 	%r2878, [%rd2882];
	add.s32 	%r2879, %r2877, %r2878;
	ld.global.s16 	%rd2883, [%rd2470+412];
	add.s64 	%rd2884, %rd1, %rd2883;
	ld.global.s8 	%r2880, [%rd2884];
	add.s32 	%r2881, %r2879, %r2880;
	ld.global.s16 	%rd2885, [%rd2470+414];
	add.s64 	%rd2886, %rd1, %rd2885;
	ld.global.s8 	%r2882, [%rd2886];
	add.s32 	%r2883, %r2881, %r2882;
	ld.global.s16 	%rd2887, [%rd2470+416];
	add.s64 	%rd2888, %rd1, %rd2887;
	ld.global.s8 	%r2884, [%rd2888];
	add.s32 	%r2885, %r2883, %r2884;
	ld.global.s16 	%rd2889, [%rd2470+418];
	add.s64 	%rd2890, %rd1, %rd2889;
	ld.global.s8 	%r2886, [%rd2890];
	add.s32 	%r2887, %r2885, %r2886;
	ld.global.s16 	%rd2891, [%rd2470+420];
	add.s64 	%rd2892, %rd1, %rd2891;
	ld.global.s8 	%r2888, [%rd2892];
	add.s32 	%r2889, %r2887, %r2888;
	ld.global.s16 	%rd2893, [%rd2470+422];
	add.s64 	%rd2894, %rd1, %rd2893;
	ld.global.s8 	%r2890, [%rd2894];
	add.s32 	%r2891, %r2889, %r2890;
	ld.global.s16 	%rd2895, [%rd2470+424];
	add.s64 	%rd2896, %rd1, %rd2895;
	ld.global.s8 	%r2892, [%rd2896];
	add.s32 	%r2893, %r2891, %r2892;
	ld.global.s16 	%rd2897, [%rd2470+426];
	add.s64 	%rd2898, %rd1, %rd2897;
	ld.global.s8 	%r2894, [%rd2898];
	add.s32 	%r2895, %r2893, %r2894;
	ld.global.s16 	%rd2899, [%rd2470+428];
	add.s64 	%rd2900, %rd1, %rd2899;
	ld.global.s8 	%r2896, [%rd2900];
	add.s32 	%r2897, %r2895, %r2896;
	ld.global.s16 	%rd2901, [%rd2470+430];
	add.s64 	%rd2902, %rd1, %rd2901;
	ld.global.s8 	%r2898, [%rd2902];
	add.s32 	%r2899, %r2897, %r2898;
	ld.global.s16 	%rd2903, [%rd2470+432];
	add.s64 	%rd2904, %rd1, %rd2903;
	ld.global.s8 	%r2900, [%rd2904];
	add.s32 	%r2901, %r2899, %r2900;
	ld.global.s16 	%rd2905, [%rd2470+434];
	add.s64 	%rd2906, %rd1, %rd2905;
	ld.global.s8 	%r2902, [%rd2906];
	add.s32 	%r2903, %r2901, %r2902;
	ld.global.s16 	%rd2907, [%rd2470+436];
	add.s64 	%rd2908, %rd1, %rd2907;
	ld.global.s8 	%r2904, [%rd2908];
	add.s32 	%r2905, %r2903, %r2904;
	ld.global.s16 	%rd2909, [%rd2470+438];
	add.s64 	%rd2910, %rd1, %rd2909;
	ld.global.s8 	%r2906, [%rd2910];
	add.s32 	%r2907, %r2905, %r2906;
	ld.global.s16 	%rd2911, [%rd2470+440];
	add.s64 	%rd2912, %rd1, %rd2911;
	ld.global.s8 	%r2908, [%rd2912];
	add.s32 	%r2909, %r2907, %r2908;
	ld.global.s16 	%rd2913, [%rd2470+442];
	add.s64 	%rd2914, %rd1, %rd2913;
	ld.global.s8 	%r2910, [%rd2914];
	add.s32 	%r2911, %r2909, %r2910;
	ld.global.s16 	%rd2915, [%rd2470+444];
	add.s64 	%rd2916, %rd1, %rd2915;
	ld.global.s8 	%r2912, [%rd2916];
	add.s32 	%r2913, %r2911, %r2912;
	ld.global.s16 	%rd2917, [%rd2470+446];
	add.s64 	%rd2918, %rd1, %rd2917;
	ld.global.s8 	%r2914, [%rd2918];
	add.s32 	%r2915, %r2913, %r2914;
	ld.global.s16 	%rd2919, [%rd2470+448];
	add.s64 	%rd2920, %rd1, %rd2919;
	ld.global.s8 	%r2916, [%rd2920];
	add.s32 	%r2917, %r2915, %r2916;
	ld.global.s16 	%rd2921, [%rd2470+450];
	add.s64 	%rd2922, %rd1, %rd2921;
	ld.global.s8 	%r2918, [%rd2922];
	add.s32 	%r2919, %r2917, %r2918;
	ld.global.s16 	%rd2923, [%rd2470+452];
	add.s64 	%rd2924, %rd1, %rd2923;
	ld.global.s8 	%r2920, [%rd2924];
	add.s32 	%r2921, %r2919, %r2920;
	ld.global.s16 	%rd2925, [%rd2470+454];
	add.s64 	%rd2926, %rd1, %rd2925;
	ld.global.s8 	%r2922, [%rd2926];
	add.s32 	%r2923, %r2921, %r2922;
	ld.global.s16 	%rd2927, [%rd2470+456];
	add.s64 	%rd2928, %rd1, %rd2927;
	ld.global.s8 	%r2924, [%rd2928];
	add.s32 	%r2925, %r2923, %r2924;
	ld.global.s16 	%rd2929, [%rd2470+458];
	add.s64 	%rd2930, %rd1, %rd2929;
	ld.global.s8 	%r2926, [%rd2930];
	add.s32 	%r2927, %r2925, %r2926;
	ld.global.s16 	%rd2931, [%rd2470+460];
	add.s64 	%rd2932, %rd1, %rd2931;
	ld.global.s8 	%r2928, [%rd2932];
	add.s32 	%r2929, %r2927, %r2928;
	ld.global.s16 	%rd2933, [%rd2470+462];
	add.s64 	%rd2934, %rd1, %rd2933;
	ld.global.s8 	%r2930, [%rd2934];
	add.s32 	%r2931, %r2929, %r2930;
	ld.global.s16 	%rd2935, [%rd2470+464];
	add.s64 	%rd2936, %rd1, %rd2935;
	ld.global.s8 	%r2932, [%rd2936];
	add.s32 	%r2933, %r2931, %r2932;
	ld.global.s16 	%rd2937, [%rd2470+466];
	add.s64 	%rd2938, %rd1, %rd2937;
	ld.global.s8 	%r2934, [%rd2938];
	add.s32 	%r2935, %r2933, %r2934;
	ld.global.s16 	%rd2939, [%rd2470+468];
	add.s64 	%rd2940, %rd1, %rd2939;
	ld.global.s8 	%r2936, [%rd2940];
	add.s32 	%r2937, %r2935, %r2936;
	ld.global.s16 	%rd2941, [%rd2470+470];
	add.s64 	%rd2942, %rd1, %rd2941;
	ld.global.s8 	%r2938, [%rd2942];
	add.s32 	%r2939, %r2937, %r2938;
	ld.global.s16 	%rd2943, [%rd2470+472];
	add.s64 	%rd2944, %rd1, %rd2943;
	ld.global.s8 	%r2940, [%rd2944];
	add.s32 	%r2941, %r2939, %r2940;
	ld.global.s16 	%rd2945, [%rd2470+474];
	add.s64 	%rd2946, %rd1, %rd2945;
	ld.global.s8 	%r2942, [%rd2946];
	add.s32 	%r2943, %r2941, %r2942;
	ld.global.s16 	%rd2947, [%rd2470+476];
	add.s64 	%rd2948, %rd1, %rd2947;
	ld.global.s8 	%r2944, [%rd2948];
	add.s32 	%r2945, %r2943, %r2944;
	ld.global.s16 	%rd2949, [%rd2470+478];
	add.s64 	%rd2950, %rd1, %rd2949;
	ld.global.s8 	%r2946, [%rd2950];
	add.s32 	%r2947, %r2945, %r2946;
	ld.global.s16 	%rd2951, [%rd2470+480];
	add.s64 	%rd2952, %rd1, %rd2951;
	ld.global.s8 	%r2948, [%rd2952];
	add.s32 	%r2949, %r2947, %r2948;
	ld.global.s16 	%rd2953, [%rd2470+482];
	add.s64 	%rd2954, %rd1, %rd2953;
	ld.global.s8 	%r2950, [%rd2954];
	add.s32 	%r2951, %r2949, %r2950;
	ld.global.s16 	%rd2955, [%rd2470+484];
	add.s64 	%rd2956, %rd1, %rd2955;
	ld.global.s8 	%r2952, [%rd2956];
	add.s32 	%r2953, %r2951, %r2952;
	ld.global.s16 	%rd2957, [%rd2470+486];
	add.s64 	%rd2958, %rd1, %rd2957;
	ld.global.s8 	%r2954, [%rd2958];
	add.s32 	%r2955, %r2953, %r2954;
	ld.global.s16 	%rd2959, [%rd2470+488];
	add.s64 	%rd2960, %rd1, %rd2959;
	ld.global.s8 	%r2956, [%rd2960];
	add.s32 	%r2957, %r2955, %r2956;
	ld.global.s16 	%rd2961, [%rd2470+490];
	add.s64 	%rd2962, %rd1, %rd2961;
	ld.global.s8 	%r2958, [%rd2962];
	add.s32 	%r2959, %r2957, %r2958;
	ld.global.s16 	%rd2963, [%rd2470+492];
	add.s64 	%rd2964, %rd1, %rd2963;
	ld.global.s8 	%r2960, [%rd2964];
	add.s32 	%r2961, %r2959, %r2960;
	ld.global.s16 	%rd2965, [%rd2470+494];
	add.s64 	%rd2966, %rd1, %rd2965;
	ld.global.s8 	%r2962, [%rd2966];
	add.s32 	%r2963, %r2961, %r2962;
	ld.global.s16 	%rd2967, [%rd2470+496];
	add.s64 	%rd2968, %rd1, %rd2967;
	ld.global.s8 	%r2964, [%rd2968];
	add.s32 	%r2965, %r2963, %r2964;
	ld.global.s16 	%rd2969, [%rd2470+498];
	add.s64 	%rd2970, %rd1, %rd2969;
	ld.global.s8 	%r2966, [%rd2970];
	add.s32 	%r2967, %r2965, %r2966;
	ld.global.s16 	%rd2971, [%rd2470+500];
	add.s64 	%rd2972, %rd1, %rd2971;
	ld.global.s8 	%r2968, [%rd2972];
	add.s32 	%r2969, %r2967, %r2968;
	ld.global.s16 	%rd2973, [%rd2470+502];
	add.s64 	%rd2974, %rd1, %rd2973;
	ld.global.s8 	%r2970, [%rd2974];
	add.s32 	%r2971, %r2969, %r2970;
	ld.global.s16 	%rd2975, [%rd2470+504];
	add.s64 	%rd2976, %rd1, %rd2975;
	ld.global.s8 	%r2972, [%rd2976];
	add.s32 	%r2973, %r2971, %r2972;
	ld.global.s16 	%rd2977, [%rd2470+506];
	add.s64 	%rd2978, %rd1, %rd2977;
	ld.global.s8 	%r2974, [%rd2978];
	add.s32 	%r2975, %r2973, %r2974;
	ld.global.s16 	%rd2979, [%rd2470+508];
	add.s64 	%rd2980, %rd1, %rd2979;
	ld.global.s8 	%r2976, [%rd2980];
	add.s32 	%r2977, %r2975, %r2976;
	ld.global.s16 	%rd2981, [%rd2470+510];
	add.s64 	%rd2982, %rd1, %rd2981;
	ld.global.s8 	%r2978, [%rd2982];
	add.s32 	%r2979, %r2977, %r2978;
	ld.global.s16 	%rd2983, [%rd2470+512];
	add.s64 	%rd2984, %rd1, %rd2983;
	ld.global.s8 	%r2980, [%rd2984];
	add.s32 	%r2981, %r2979, %r2980;
	ld.global.s16 	%rd2985, [%rd2470+514];
	add.s64 	%rd2986, %rd1, %rd2985;
	ld.global.s8 	%r2982, [%rd2986];
	add.s32 	%r2983, %r2981, %r2982;
	ld.global.s16 	%rd2987, [%rd2470+516];
	add.s64 	%rd2988, %rd1, %rd2987;
	ld.global.s8 	%r2984, [%rd2988];
	add.s32 	%r2985, %r2983, %r2984;
	ld.global.s16 	%rd2989, [%rd2470+518];
	add.s64 	%rd2990, %rd1, %rd2989;
	ld.global.s8 	%r2986, [%rd2990];
	add.s32 	%r2987, %r2985, %r2986;
	ld.global.s16 	%rd2991, [%rd2470+520];
	add.s64 	%rd2992, %rd1, %rd2991;
	ld.global.s8 	%r2988, [%rd2992];
	add.s32 	%r2989, %r2987, %r2988;
	ld.global.s16 	%rd2993, [%rd2470+522];
	add.s64 	%rd2994, %rd1, %rd2993;
	ld.global.s8 	%r2990, [%rd2994];
	add.s32 	%r2991, %r2989, %r2990;
	ld.global.s16 	%rd2995, [%rd2470+524];
	add.s64 	%rd2996, %rd1, %rd2995;
	ld.global.s8 	%r2992, [%rd2996];
	add.s32 	%r2993, %r2991, %r2992;
	ld.global.s16 	%rd2997, [%rd2470+526];
	add.s64 	%rd2998, %rd1, %rd2997;
	ld.global.s8 	%r2994, [%rd2998];
	add.s32 	%r2995, %r2993, %r2994;
	ld.global.s16 	%rd2999, [%rd2470+528];
	add.s64 	%rd3000, %rd1, %rd2999;
	ld.global.s8 	%r2996, [%rd3000];
	add.s32 	%r2997, %r2995, %r2996;
	ld.global.s16 	%rd3001, [%rd2470+530];
	add.s64 	%rd3002, %rd1, %rd3001;
	ld.global.s8 	%r2998, [%rd3002];
	add.s32 	%r2999, %r2997, %r2998;
	ld.global.s16 	%rd3003, [%rd2470+532];
	add.s64 	%rd3004, %rd1, %rd3003;
	ld.global.s8 	%r3000, [%rd3004];
	add.s32 	%r3001, %r2999, %r3000;
	ld.global.s16 	%rd3005, [%rd2470+534];
	add.s64 	%rd3006, %rd1, %rd3005;
	ld.global.s8 	%r3002, [%rd3006];
	add.s32 	%r3003, %r3001, %r3002;
	ld.global.s16 	%rd3007, [%rd2470+536];
	add.s64 	%rd3008, %rd1, %rd3007;
	ld.global.s8 	%r3004, [%rd3008];
	add.s32 	%r3005, %r3003, %r3004;
	ld.global.s16 	%rd3009, [%rd2470+538];
	add.s64 	%rd3010, %rd1, %rd3009;
	ld.global.s8 	%r3006, [%rd3010];
	add.s32 	%r3007, %r3005, %r3006;
	ld.global.s16 	%rd3011, [%rd2470+540];
	add.s64 	%rd3012, %rd1, %rd3011;
	ld.global.s8 	%r3008, [%rd3012];
	add.s32 	%r3009, %r3007, %r3008;
	ld.global.s16 	%rd3013, [%rd2470+542];
	add.s64 	%rd3014, %rd1, %rd3013;
	ld.global.s8 	%r3010, [%rd3014];
	add.s32 	%r3011, %r3009, %r3010;
	ld.global.s16 	%rd3015, [%rd2470+544];
	add.s64 	%rd3016, %rd1, %rd3015;
	ld.global.s8 	%r3012, [%rd3016];
	add.s32 	%r3013, %r3011, %r3012;
	ld.global.s16 	%rd3017, [%rd2470+546];
	add.s64 	%rd3018, %rd1, %rd3017;
	ld.global.s8 	%r3014, [%rd3018];
	add.s32 	%r3015, %r3013, %r3014;
	ld.global.s16 	%rd3019, [%rd2470+548];
	add.s64 	%rd3020, %rd1, %rd3019;
	ld.global.s8 	%r3016, [%rd3020];
	add.s32 	%r3017, %r3015, %r3016;
	ld.global.s16 	%rd3021, [%rd2470+550];
	add.s64 	%rd3022, %rd1, %rd3021;
	ld.global.s8 	%r3018, [%rd3022];
	add.s32 	%r3019, %r3017, %r3018;
	ld.global.s16 	%rd3023, [%rd2470+552];
	add.s64 	%rd3024, %rd1, %rd3023;
	ld.global.s8 	%r3020, [%rd3024];
	add.s32 	%r3021, %r3019, %r3020;
	ld.global.s16 	%rd3025, [%rd2470+554];
	add.s64 	%rd3026, %rd1, %rd3025;
	ld.global.s8 	%r3022, [%rd3026];
	add.s32 	%r3023, %r3021, %r3022;
	ld.global.s16 	%rd3027, [%rd2470+556];
	add.s64 	%rd3028, %rd1, %rd3027;
	ld.global.s8 	%r3024, [%rd3028];
	add.s32 	%r3025, %r3023, %r3024;
	ld.global.s16 	%rd3029, [%rd2470+558];
	add.s64 	%rd3030, %rd1, %rd3029;
	ld.global.s8 	%r3026, [%rd3030];
	add.s32 	%r3027, %r3025, %r3026;
	ld.global.s16 	%rd3031, [%rd2470+560];
	add.s64 	%rd3032, %rd1, %rd3031;
	ld.global.s8 	%r3028, [%rd3032];
	add.s32 	%r3029, %r3027, %r3028;
	ld.global.s16 	%rd3033, [%rd2470+562];
	add.s64 	%rd3034, %rd1, %rd3033;
	ld.global.s8 	%r3030, [%rd3034];
	add.s32 	%r3031, %r3029, %r3030;
	ld.global.s16 	%rd3035, [%rd2470+564];
	add.s64 	%rd3036, %rd1, %rd3035;
	ld.global.s8 	%r3032, [%rd3036];
	add.s32 	%r3033, %r3031, %r3032;
	ld.global.s16 	%rd3037, [%rd2470+566];
	add.s64 	%rd3038, %rd1, %rd3037;
	ld.global.s8 	%r3034, [%rd3038];
	add.s32 	%r3035, %r3033, %r3034;
	ld.global.s16 	%rd3039, [%rd2470+568];
	add.s64 	%rd3040, %rd1, %rd3039;
	ld.global.s8 	%r3036, [%rd3040];
	add.s32 	%r3037, %r3035, %r3036;
	ld.global.s16 	%rd3041, [%rd2470+570];
	add.s64 	%rd3042, %rd1, %rd3041;
	ld.global.s8 	%r3038, [%rd3042];
	add.s32 	%r3039, %r3037, %r3038;
	ld.global.s16 	%rd3043, [%rd2470+572];
	add.s64 	%rd3044, %rd1, %rd3043;
	ld.global.s8 	%r3040, [%rd3044];
	add.s32 	%r3041, %r3039, %r3040;
	ld.global.s16 	%rd3045, [%rd2470+574];
	add.s64 	%rd3046, %rd1, %rd3045;
	ld.global.s8 	%r3042, [%rd3046];
	add.s32 	%r3043, %r3041, %r3042;
	ld.global.s16 	%rd3047, [%rd2470+576];
	add.s64 	%rd3048, %rd1, %rd3047;
	ld.global.s8 	%r3044, [%rd3048];
	add.s32 	%r3045, %r3043, %r3044;
	ld.global.s16 	%rd3049, [%rd2470+578];
	add.s64 	%rd3050, %rd1, %rd3049;
	ld.global.s8 	%r3046, [%rd3050];
	add.s32 	%r3047, %r3045, %r3046;
	ld.global.s16 	%rd3051, [%rd2470+580];
	add.s64 	%rd3052, %rd1, %rd3051;
	ld.global.s8 	%r3048, [%rd3052];
	add.s32 	%r3049, %r3047, %r3048;
	ld.global.s16 	%rd3053, [%rd2470+582];
	add.s64 	%rd3054, %rd1, %rd3053;
	ld.global.s8 	%r3050, [%rd3054];
	add.s32 	%r3051, %r3049, %r3050;
	ld.global.s16 	%rd3055, [%rd2470+584];
	add.s64 	%rd3056, %rd1, %rd3055;
	ld.global.s8 	%r3052, [%rd3056];
	add.s32 	%r3053, %r3051, %r3052;
	ld.global.s16 	%rd3057, [%rd2470+586];
	add.s64 	%rd3058, %rd1, %rd3057;
	ld.global.s8 	%r3054, [%rd3058];
	add.s32 	%r3055, %r3053, %r3054;
	ld.global.s16 	%rd3059, [%rd2470+588];
	add.s64 	%rd3060, %rd1, %rd3059;
	ld.global.s8 	%r3056, [%rd3060];
	add.s32 	%r3057, %r3055, %r3056;
	ld.global.s16 	%rd3061, [%rd2470+590];
	add.s64 	%rd3062, %rd1, %rd3061;
	ld.global.s8 	%r3058, [%rd3062];
	add.s32 	%r3059, %r3057, %r3058;
	ld.global.s16 	%rd3063, [%rd2470+592];
	add.s64 	%rd3064, %rd1, %rd3063;
	ld.global.s8 	%r3060, [%rd3064];
	add.s32 	%r3061, %r3059, %r3060;
	ld.global.s16 	%rd3065, [%rd2470+594];
	add.s64 	%rd3066, %rd1, %rd3065;
	ld.global.s8 	%r3062, [%rd3066];
	add.s32 	%r3063, %r3061, %r3062;
	ld.global.s16 	%rd3067, [%rd2470+596];
	add.s64 	%rd3068, %rd1, %rd3067;
	ld.global.s8 	%r3064, [%rd3068];
	add.s32 	%r3065, %r3063, %r3064;
	ld.global.s16 	%rd3069, [%rd2470+598];
	add.s64 	%rd3070, %rd1, %rd3069;
	ld.global.s8 	%r3066, [%rd3070];
	add.s32 	%r3067, %r3065, %r3066;
	ld.global.s16 	%rd3071, [%rd2470+600];
	add.s64 	%rd3072, %rd1, %rd3071;
	ld.global.s8 	%r3068, [%rd3072];
	add.s32 	%r3069, %r3067, %r3068;
	ld.global.s16 	%rd3073, [%rd2470+602];
	add.s64 	%rd3074, %rd1, %rd3073;
	ld.global.s8 	%r3070, [%rd3074];
	add.s32 	%r3071, %r3069, %r3070;
	ld.global.s16 	%rd3075, [%rd2470+604];
	add.s64 	%rd3076, %rd1, %rd3075;
	ld.global.s8 	%r3072, [%rd3076];
	add.s32 	%r3073, %r3071, %r3072;
	ld.global.s16 	%rd3077, [%rd2470+606];
	add.s64 	%rd3078, %rd1, %rd3077;
	ld.global.s8 	%r3074, [%rd3078];
	add.s32 	%r3075, %r3073, %r3074;
	ld.global.s16 	%rd3079, [%rd2470+608];
	add.s64 	%rd3080, %rd1, %rd3079;
	ld.global.s8 	%r3076, [%rd3080];
	add.s32 	%r3077, %r3075, %r3076;
	ld.global.s16 	%rd3081, [%rd2470+610];
	add.s64 	%rd3082, %rd1, %rd3081;
	ld.global.s8 	%r3078, [%rd3082];
	add.s32 	%r3079, %r3077, %r3078;
	ld.global.s16 	%rd3083, [%rd2470+612];
	add.s64 	%rd3084, %rd1, %rd3083;
	ld.global.s8 	%r3080, [%rd3084];
	add.s32 	%r3081, %r3079, %r3080;
	ld.global.s16 	%rd3085, [%rd2470+614];
	add.s64 	%rd3086, %rd1, %rd3085;
	ld.global.s8 	%r3082, [%rd3086];
	add.s32 	%r3083, %r3081, %r3082;
	ld.global.s16 	%rd3087, [%rd2470+616];
	add.s64 	%rd3088, %rd1, %rd3087;
	ld.global.s8 	%r3084, [%rd3088];
	add.s32 	%r3085, %r3083, %r3084;
	ld.global.s16 	%rd3089, [%rd2470+618];
	add.s64 	%rd3090, %rd1, %rd3089;
	ld.global.s8 	%r3086, [%rd3090];
	add.s32 	%r3087, %r3085, %r3086;
	ld.global.s16 	%rd3091, [%rd2470+620];
	add.s64 	%rd3092, %rd1, %rd3091;
	ld.global.s8 	%r3088, [%rd3092];
	add.s32 	%r3089, %r3087, %r3088;
	ld.global.s16 	%rd3093, [%rd2470+622];
	add.s64 	%rd3094, %rd1, %rd3093;
	ld.global.s8 	%r3090, [%rd3094];
	add.s32 	%r3091, %r3089, %r3090;
	ld.global.s16 	%rd3095, [%rd2470+624];
	add.s64 	%rd3096, %rd1, %rd3095;
	ld.global.s8 	%r3092, [%rd3096];
	add.s32 	%r3093, %r3091, %r3092;
	ld.global.s16 	%rd3097, [%rd2470+626];
	add.s64 	%rd3098, %rd1, %rd3097;
	ld.global.s8 	%r3094, [%rd3098];
	add.s32 	%r3095, %r3093, %r3094;
	ld.global.s16 	%rd3099, [%rd2470+628];
	add.s64 	%rd3100, %rd1, %rd3099;
	ld.global.s8 	%r3096, [%rd3100];
	add.s32 	%r3097, %r3095, %r3096;
	ld.global.s16 	%rd3101, [%rd2470+630];
	add.s64 	%rd3102, %rd1, %rd3101;
	ld.global.s8 	%r3098, [%rd3102];
	add.s32 	%r3099, %r3097, %r3098;
	ld.global.s16 	%rd3103, [%rd2470+632];
	add.s64 	%rd3104, %rd1, %rd3103;
	ld.global.s8 	%r3100, [%rd3104];
	add.s32 	%r3101, %r3099, %r3100;
	ld.global.s16 	%rd3105, [%rd2470+634];
	add.s64 	%rd3106, %rd1, %rd3105;
	ld.global.s8 	%r3102, [%rd3106];
	add.s32 	%r3103, %r3101, %r3102;
	ld.global.s16 	%rd3107, [%rd2470+636];
	add.s64 	%rd3108, %rd1, %rd3107;
	ld.global.s8 	%r3104, [%rd3108];
	add.s32 	%r3105, %r3103, %r3104;
	ld.global.s16 	%rd3109, [%rd2470+638];
	add.s64 	%rd3110, %rd1, %rd3109;
	ld.global.s8 	%r3106, [%rd3110];
	add.s32 	%r3107, %r3105, %r3106;
	ld.global.s16 	%rd3111, [%rd2470+640];
	add.s64 	%rd3112, %rd1, %rd3111;
	ld.global.s8 	%r3108, [%rd3112];
	add.s32 	%r3109, %r3107, %r3108;
	ld.global.s16 	%rd3113, [%rd2470+642];
	add.s64 	%rd3114, %rd1, %rd3113;
	ld.global.s8 	%r3110, [%rd3114];
	add.s32 	%r3111, %r3109, %r3110;
	ld.global.s16 	%rd3115, [%rd2470+644];
	add.s64 	%rd3116, %rd1, %rd3115;
	ld.global.s8 	%r3112, [%rd3116];
	add.s32 	%r3113, %r3111, %r3112;
	ld.global.s16 	%rd3117, [%rd2470+646];
	add.s64 	%rd3118, %rd1, %rd3117;
	ld.global.s8 	%r3114, [%rd3118];
	add.s32 	%r3115, %r3113, %r3114;
	ld.global.s16 	%rd3119, [%rd2470+648];
	add.s64 	%rd3120, %rd1, %rd3119;
	ld.global.s8 	%r3116, [%rd3120];
	add.s32 	%r3117, %r3115, %r3116;
	ld.global.s16 	%rd3121, [%rd2470+650];
	add.s64 	%rd3122, %rd1, %rd3121;
	ld.global.s8 	%r3118, [%rd3122];
	add.s32 	%r3119, %r3117, %r3118;
	ld.global.s16 	%rd3123, [%rd2470+652];
	add.s64 	%rd3124, %rd1, %rd3123;
	ld.global.s8 	%r3120, [%rd3124];
	add.s32 	%r3121, %r3119, %r3120;
	ld.global.s16 	%rd3125, [%rd2470+654];
	add.s64 	%rd3126, %rd1, %rd3125;
	ld.global.s8 	%r3122, [%rd3126];
	add.s32 	%r3123, %r3121, %r3122;
	ld.global.s16 	%rd3127, [%rd2470+656];
	add.s64 	%rd3128, %rd1, %rd3127;
	ld.global.s8 	%r3124, [%rd3128];
	add.s32 	%r3125, %r3123, %r3124;
	ld.global.s16 	%rd3129, [%rd2470+658];
	add.s64 	%rd3130, %rd1, %rd3129;
	ld.global.s8 	%r3126, [%rd3130];
	add.s32 	%r3127, %r3125, %r3126;
	ld.global.s16 	%rd3131, [%rd2470+660];
	add.s64 	%rd3132, %rd1, %rd3131;
	ld.global.s8 	%r3128, [%rd3132];
	add.s32 	%r3129, %r3127, %r3128;
	ld.global.s16 	%rd3133, [%rd2470+662];
	add.s64 	%rd3134, %rd1, %rd3133;
	ld.global.s8 	%r3130, [%rd3134];
	add.s32 	%r3131, %r3129, %r3130;
	ld.global.s16 	%rd3135, [%rd2470+664];
	add.s64 	%rd3136, %rd1, %rd3135;
	ld.global.s8 	%r3132, [%rd3136];
	add.s32 	%r3133, %r3131, %r3132;
	ld.global.s16 	%rd3137, [%rd2470+666];
	add.s64 	%rd3138, %rd1, %rd3137;
	ld.global.s8 	%r3134, [%rd3138];
	add.s32 	%r3135, %r3133, %r3134;
	ld.global.s16 	%rd3139, [%rd2470+668];
	add.s64 	%rd3140, %rd1, %rd3139;
	ld.global.s8 	%r3136, [%rd3140];
	add.s32 	%r3137, %r3135, %r3136;
	ld.global.s16 	%rd3141, [%rd2470+670];
	add.s64 	%rd3142, %rd1, %rd3141;
	ld.global.s8 	%r3138, [%rd3142];
	add.s32 	%r3139, %r3137, %r3138;
	ld.global.s16 	%rd3143, [%rd2470+672];
	add.s64 	%rd3144, %rd1, %rd3143;
	ld.global.s8 	%r3140, [%rd3144];
	add.s32 	%r3141, %r3139, %r3140;
	ld.global.s16 	%rd3145, [%rd2470+674];
	add.s64 	%rd3146, %rd1, %rd3145;
	ld.global.s8 	%r3142, [%rd3146];
	add.s32 	%r3143, %r3141, %r3142;
	ld.global.s16 	%rd3147, [%rd2470+676];
	add.s64 	%rd3148, %rd1, %rd3147;
	ld.global.s8 	%r3144, [%rd3148];
	add.s32 	%r3145, %r3143, %r3144;
	ld.global.s16 	%rd3149, [%rd2470+678];
	add.s64 	%rd3150, %rd1, %rd3149;
	ld.global.s8 	%r3146, [%rd3150];
	add.s32 	%r3147, %r3145, %r3146;
	ld.global.s16 	%rd3151, [%rd2470+680];
	add.s64 	%rd3152, %rd1, %rd3151;
	ld.global.s8 	%r3148, [%rd3152];
	add.s32 	%r3149, %r3147, %r3148;
	ld.global.s16 	%rd3153, [%rd2470+682];
	add.s64 	%rd3154, %rd1, %rd3153;
	ld.global.s8 	%r3150, [%rd3154];
	add.s32 	%r3151, %r3149, %r3150;
	ld.global.s16 	%rd3155, [%rd2470+684];
	add.s64 	%rd3156, %rd1, %rd3155;
	ld.global.s8 	%r3152, [%rd3156];
	add.s32 	%r3153, %r3151, %r3152;
	ld.global.s16 	%rd3157, [%rd2470+686];
	add.s64 	%rd3158, %rd1, %rd3157;
	ld.global.s8 	%r3154, [%rd3158];
	add.s32 	%r3155, %r3153, %r3154;
	ld.global.s16 	%rd3159, [%rd2470+688];
	add.s64 	%rd3160, %rd1, %rd3159;
	ld.global.s8 	%r3156, [%rd3160];
	add.s32 	%r3157, %r3155, %r3156;
	ld.global.s16 	%rd3161, [%rd2470+690];
	add.s64 	%rd3162, %rd1, %rd3161;
	ld.global.s8 	%r3158, [%rd3162];
	add.s32 	%r3159, %r3157, %r3158;
	ld.global.s16 	%rd3163, [%rd2470+692];
	add.s64 	%rd3164, %rd1, %rd3163;
	ld.global.s8 	%r3160, [%rd3164];
	add.s32 	%r3161, %r3159, %r3160;
	ld.global.s16 	%rd3165, [%rd2470+694];
	add.s64 	%rd3166, %rd1, %rd3165;
	ld.global.s8 	%r3162, [%rd3166];
	add.s32 	%r3163, %r3161, %r3162;
	ld.global.s16 	%rd3167, [%rd2470+696];
	add.s64 	%rd3168, %rd1, %rd3167;
	ld.global.s8 	%r3164, [%rd3168];
	add.s32 	%r3165, %r3163, %r3164;
	ld.global.s16 	%rd3169, [%rd2470+698];
	add.s64 	%rd3170, %rd1, %rd3169;
	ld.global.s8 	%r3166, [%rd3170];
	add.s32 	%r3167, %r3165, %r3166;
	ld.global.s16 	%rd3171, [%rd2470+700];
	add.s64 	%rd3172, %rd1, %rd3171;
	ld.global.s8 	%r3168, [%rd3172];
	add.s32 	%r3169, %r3167, %r3168;
	ld.global.s16 	%rd3173, [%rd2470+702];
	add.s64 	%rd3174, %rd1, %rd3173;
	ld.global.s8 	%r3170, [%rd3174];
	add.s32 	%r3171, %r3169, %r3170;
	ld.global.s16 	%rd3175, [%rd2470+704];
	add.s64 	%rd3176, %rd1, %rd3175;
	ld.global.s8 	%r3172, [%rd3176];
	add.s32 	%r3173, %r3171, %r3172;
	ld.global.s16 	%rd3177, [%rd2470+706];
	add.s64 	%rd3178, %rd1, %rd3177;
	ld.global.s8 	%r3174, [%rd3178];
	add.s32 	%r3175, %r3173, %r3174;
	ld.global.s16 	%rd3179, [%rd2470+708];
	add.s64 	%rd3180, %rd1, %rd3179;
	ld.global.s8 	%r3176, [%rd3180];
	add.s32 	%r3177, %r3175, %r3176;
	ld.global.s16 	%rd3181, [%rd2470+710];
	add.s64 	%rd3182, %rd1, %rd3181;
	ld.global.s8 	%r3178, [%rd3182];
	add.s32 	%r3179, %r3177, %r3178;
	ld.global.s16 	%rd3183, [%rd2470+712];
	add.s64 	%rd3184, %rd1, %rd3183;
	ld.global.s8 	%r3180, [%rd3184];
	add.s32 	%r3181, %r3179, %r3180;
	ld.global.s16 	%rd3185, [%rd2470+714];
	add.s64 	%rd3186, %rd1, %rd3185;
	ld.global.s8 	%r3182, [%rd3186];
	add.s32 	%r3183, %r3181, %r3182;
	ld.global.s16 	%rd3187, [%rd2470+716];
	add.s64 	%rd3188, %rd1, %rd3187;
	ld.global.s8 	%r3184, [%rd3188];
	add.s32 	%r3185, %r3183, %r3184;
	ld.global.s16 	%rd3189, [%rd2470+718];
	add.s64 	%rd3190, %rd1, %rd3189;
	ld.global.s8 	%r3186, [%rd3190];
	add.s32 	%r3187, %r3185, %r3186;
	ld.global.s16 	%rd3191, [%rd2470+720];
	add.s64 	%rd3192, %rd1, %rd3191;
	ld.global.s8 	%r3188, [%rd3192];
	add.s32 	%r3189, %r3187, %r3188;
	ld.global.s16 	%rd3193, [%rd2470+722];
	add.s64 	%rd3194, %rd1, %rd3193;
	ld.global.s8 	%r3190, [%rd3194];
	add.s32 	%r3191, %r3189, %r3190;
	ld.global.s16 	%rd3195, [%rd2470+724];
	add.s64 	%rd3196, %rd1, %rd3195;
	ld.global.s8 	%r3192, [%rd3196];
	add.s32 	%r3193, %r3191, %r3192;
	ld.global.s16 	%rd3197, [%rd2470+726];
	add.s64 	%rd3198, %rd1, %rd3197;
	ld.global.s8 	%r3194, [%rd3198];
	add.s32 	%r3195, %r3193, %r3194;
	ld.global.s16 	%rd3199, [%rd2470+728];
	add.s64 	%rd3200, %rd1, %rd3199;
	ld.global.s8 	%r3196, [%rd3200];
	add.s32 	%r3197, %r3195, %r3196;
	ld.global.s16 	%rd3201, [%rd2470+730];
	add.s64 	%rd3202, %rd1, %rd3201;
	ld.global.s8 	%r3198, [%rd3202];
	add.s32 	%r3199, %r3197, %r3198;
	ld.global.s16 	%rd3203, [%rd2470+732];
	add.s64 	%rd3204, %rd1, %rd3203;
	ld.global.s8 	%r3200, [%rd3204];
	add.s32 	%r3201, %r3199, %r3200;
	ld.global.s16 	%rd3205, [%rd2470+734];
	add.s64 	%rd3206, %rd1, %rd3205;
	ld.global.s8 	%r3202, [%rd3206];
	add.s32 	%r3203, %r3201, %r3202;
	ld.global.s16 	%rd3207, [%rd2470+736];
	add.s64 	%rd3208, %rd1, %rd3207;
	ld.global.s8 	%r3204, [%rd3208];
	add.s32 	%r3205, %r3203, %r3204;
	ld.global.s16 	%rd3209, [%rd2470+738];
	add.s64 	%rd3210, %rd1, %rd3209;
	ld.global.s8 	%r3206, [%rd3210];
	add.s32 	%r3207, %r3205, %r3206;
	ld.global.s16 	%rd3211, [%rd2470+740];
	add.s64 	%rd3212, %rd1, %rd3211;
	ld.global.s8 	%r3208, [%rd3212];
	add.s32 	%r3209, %r3207, %r3208;
	ld.global.s16 	%rd3213, [%rd2470+742];
	add.s64 	%rd3214, %rd1, %rd3213;
	ld.global.s8 	%r3210, [%rd3214];
	add.s32 	%r3211, %r3209, %r3210;
	ld.global.s16 	%rd3215, [%rd2470+744];
	add.s64 	%rd3216, %rd1, %rd3215;
	ld.global.s8 	%r3212, [%rd3216];
	add.s32 	%r3213, %r3211, %r3212;
	ld.global.s16 	%rd3217, [%rd2470+746];
	add.s64 	%rd3218, %rd1, %rd3217;
	ld.global.s8 	%r3214, [%rd3218];
	add.s32 	%r3215, %r3213, %r3214;
	ld.global.s16 	%rd3219, [%rd2470+748];
	add.s64 	%rd3220, %rd1, %rd3219;
	ld.global.s8 	%r3216, [%rd3220];
	add.s32 	%r3217, %r3215, %r3216;
	ld.global.s16 	%rd3221, [%rd2470+750];
	add.s64 	%rd3222, %rd1, %rd3221;
	ld.global.s8 	%r3218, [%rd3222];
	add.s32 	%r3219, %r3217, %r3218;
	ld.global.s16 	%rd3223, [%rd2470+752];
	add.s64 	%rd3224, %rd1, %rd3223;
	ld.global.s8 	%r3220, [%rd3224];
	add.s32 	%r3221, %r3219, %r3220;
	ld.global.s16 	%rd3225, [%rd2470+754];
	add.s64 	%rd3226, %rd1, %rd3225;
	ld.global.s8 	%r3222, [%rd3226];
	add.s32 	%r3223, %r3221, %r3222;
	ld.global.s16 	%rd3227, [%rd2470+756];
	add.s64 	%rd3228, %rd1, %rd3227;
	ld.global.s8 	%r3224, [%rd3228];
	add.s32 	%r3225, %r3223, %r3224;
	ld.global.s16 	%rd3229, [%rd2470+758];
	add.s64 	%rd3230, %rd1, %rd3229;
	ld.global.s8 	%r3226, [%rd3230];
	add.s32 	%r3227, %r3225, %r3226;
	ld.global.s16 	%rd3231, [%rd2470+760];
	add.s64 	%rd3232, %rd1, %rd3231;
	ld.global.s8 	%r3228, [%rd3232];
	add.s32 	%r3229, %r3227, %r3228;
	ld.global.s16 	%rd3233, [%rd2470+762];
	add.s64 	%rd3234, %rd1, %rd3233;
	ld.global.s8 	%r3230, [%rd3234];
	add.s32 	%r3231, %r3229, %r3230;
	ld.global.s16 	%rd3235, [%rd2470+764];
	add.s64 	%rd3236, %rd1, %rd3235;
	ld.global.s8 	%r3232, [%rd3236];
	add.s32 	%r3233, %r3231, %r3232;
	ld.global.s16 	%rd3237, [%rd2470+766];
	add.s64 	%rd3238, %rd1, %rd3237;
	ld.global.s8 	%r3234, [%rd3238];
	add.s32 	%r3235, %r3233, %r3234;
	ld.global.s16 	%rd3239, [%rd2470+768];
	add.s64 	%rd3240, %rd1, %rd3239;
	ld.global.s8 	%r3236, [%rd3240];
	add.s32 	%r3237, %r3235, %r3236;
	ld.global.s16 	%rd3241, [%rd2470+770];
	add.s64 	%rd3242, %rd1, %rd3241;
	ld.global.s8 	%r3238, [%rd3242];
	add.s32 	%r3239, %r3237, %r3238;
	ld.global.s16 	%rd3243, [%rd2470+772];
	add.s64 	%rd3244, %rd1, %rd3243;
	ld.global.s8 	%r3240, [%rd3244];
	add.s32 	%r3241, %r3239, %r3240;
	ld.global.s16 	%rd3245, [%rd2470+774];
	add.s64 	%rd3246, %rd1, %rd3245;
	ld.global.s8 	%r3242, [%rd3246];
	add.s32 	%r3243, %r3241, %r3242;
	ld.global.s16 	%rd3247, [%rd2470+776];
	add.s64 	%rd3248, %rd1, %rd3247;
	ld.global.s8 	%r3244, [%rd3248];
	add.s32 	%r3245, %r3243, %r3244;
	ld.global.s16 	%rd3249, [%rd2470+778];
	add.s64 	%rd3250, %rd1, %rd3249;
	ld.global.s8 	%r3246, [%rd3250];
	add.s32 	%r3247, %r3245, %r3246;
	ld.global.s16 	%rd3251, [%rd2470+780];
	add.s64 	%rd3252, %rd1, %rd3251;
	ld.global.s8 	%r3248, [%rd3252];
	add.s32 	%r3249, %r3247, %r3248;
	ld.global.s16 	%rd3253, [%rd2470+782];
	add.s64 	%rd3254, %rd1, %rd3253;
	ld.global.s8 	%r3250, [%rd3254];
	add.s32 	%r3251, %r3249, %r3250;
	ld.global.s16 	%rd3255, [%rd2470+784];
	add.s64 	%rd3256, %rd1, %rd3255;
	ld.global.s8 	%r3252, [%rd3256];
	add.s32 	%r3253, %r3251, %r3252;
	ld.global.s16 	%rd3257, [%rd2470+786];
	add.s64 	%rd3258, %rd1, %rd3257;
	ld.global.s8 	%r3254, [%rd3258];
	add.s32 	%r3255, %r3253, %r3254;
	ld.global.s16 	%rd3259, [%rd2470+788];
	add.s64 	%rd3260, %rd1, %rd3259;
	ld.global.s8 	%r3256, [%rd3260];
	add.s32 	%r3257, %r3255, %r3256;
	ld.global.s16 	%rd3261, [%rd2470+790];
	add.s64 	%rd3262, %rd1, %rd3261;
	ld.global.s8 	%r3258, [%rd3262];
	add.s32 	%r3259, %r3257, %r3258;
	ld.global.s16 	%rd3263, [%rd2470+792];
	add.s64 	%rd3264, %rd1, %rd3263;
	ld.global.s8 	%r3260, [%rd3264];
	add.s32 	%r3261, %r3259, %r3260;
	ld.global.s16 	%rd3265, [%rd2470+794];
	add.s64 	%rd3266, %rd1, %rd3265;
	ld.global.s8 	%r3262, [%rd3266];
	add.s32 	%r3263, %r3261, %r3262;
	ld.global.s16 	%rd3267, [%rd2470+796];
	add.s64 	%rd3268, %rd1, %rd3267;
	ld.global.s8 	%r3264, [%rd3268];
	add.s32 	%r3265, %r3263, %r3264;
	ld.global.s16 	%rd3269, [%rd2470+798];
	add.s64 	%rd3270, %rd1, %rd3269;
	ld.global.s8 	%r3266, [%rd3270];
	add.s32 	%r3267, %r3265, %r3266;
	ld.global.s16 	%rd3271, [%rd2470+800];
	add.s64 	%rd3272, %rd1, %rd3271;
	ld.global.s8 	%r3268, [%rd3272];
	add.s32 	%r3269, %r3267, %r3268;
	ld.global.s16 	%rd3273, [%rd2470+802];
	add.s64 	%rd3274, %rd1, %rd3273;
	ld.global.s8 	%r3270, [%rd3274];
	add.s32 	%r3271, %r3269, %r3270;
	ld.global.s16 	%rd3275, [%rd2470+804];
	add.s64 	%rd3276, %rd1, %rd3275;
	ld.global.s8 	%r3272, [%rd3276];
	add.s32 	%r3273, %r3271, %r3272;
	ld.global.s16 	%rd3277, [%rd2470+806];
	add.s64 	%rd3278, %rd1, %rd3277;
	ld.global.s8 	%r3274, [%rd3278];
	add.s32 	%r3275, %r3273, %r3274;
	ld.global.s16 	%rd3279, [%rd2470+808];
	add.s64 	%rd3280, %rd1, %rd3279;
	ld.global.s8 	%r3276, [%rd3280];
	add.s32 	%r3277, %r3275, %r3276;
	ld.global.s16 	%rd3281, [%rd2470+810];
	add.s64 	%rd3282, %rd1, %rd3281;
	ld.global.s8 	%r3278, [%rd3282];
	add.s32 	%r3279, %r3277, %r3278;
	ld.global.s16 	%rd3283, [%rd2470+812];
	add.s64 	%rd3284, %rd1, %rd3283;
	ld.global.s8 	%r3280, [%rd3284];
	add.s32 	%r3281, %r3279, %r3280;
	ld.global.s16 	%rd3285, [%rd2470+814];
	add.s64 	%rd3286, %rd1, %rd3285;
	ld.global.s8 	%r3282, [%rd3286];
	add.s32 	%r3283, %r3281, %r3282;
	ld.global.s16 	%rd3287, [%rd2470+816];
	add.s64 	%rd3288, %rd1, %rd3287;
	ld.global.s8 	%r3284, [%rd3288];
	add.s32 	%r3285, %r3283, %r3284;
	ld.global.s16 	%rd3289, [%rd2470+818];
	add.s64 	%rd3290, %rd1, %rd3289;
	ld.global.s8 	%r3286, [%rd3290];
	add.s32 	%r3287, %r3285, %r3286;
	ld.global.s16 	%rd3291, [%rd2470+820];
	add.s64 	%rd3292, %rd1, %rd3291;
	ld.global.s8 	%r3288, [%rd3292];
	add.s32 	%r3289, %r3287, %r3288;
	ld.global.s16 	%rd3293, [%rd2470+822];
	add.s64 	%rd3294, %rd1, %rd3293;
	ld.global.s8 	%r3290, [%rd3294];
	add.s32 	%r3291, %r3289, %r3290;
	ld.global.s16 	%rd3295, [%rd2470+824];
	add.s64 	%rd3296, %rd1, %rd3295;
	ld.global.s8 	%r3292, [%rd3296];
	add.s32 	%r3293, %r3291, %r3292;
	ld.global.s16 	%rd3297, [%rd2470+826];
	add.s64 	%rd3298, %rd1, %rd3297;
	ld.global.s8 	%r3294, [%rd3298];
	add.s32 	%r3295, %r3293, %r3294;
	ld.global.s16 	%rd3299, [%rd2470+828];
	add.s64 	%rd3300, %rd1, %rd3299;
	ld.global.s8 	%r3296, [%rd3300];
	add.s32 	%r3297, %r3295, %r3296;
	ld.global.s16 	%rd3301, [%rd2470+830];
	add.s64 	%rd3302, %rd1, %rd3301;
	ld.global.s8 	%r3298, [%rd3302];
	add.s32 	%r3299, %r3297, %r3298;
	ld.global.s16 	%rd3303, [%rd2470+832];
	add.s64 	%rd3304, %rd1, %rd3303;
	ld.global.s8 	%r3300, [%rd3304];
	add.s32 	%r3301, %r3299, %r3300;
	ld.global.s16 	%rd3305, [%rd2470+834];
	add.s64 	%rd3306, %rd1, %rd3305;
	ld.global.s8 	%r3302, [%rd3306];
	add.s32 	%r3303, %r3301, %r3302;
	ld.global.s16 	%rd3307, [%rd2470+836];
	add.s64 	%rd3308, %rd1, %rd3307;
	ld.global.s8 	%r3304, [%rd3308];
	add.s32 	%r3305, %r3303, %r3304;
	ld.global.s16 	%rd3309, [%rd2470+838];
	add.s64 	%rd3310, %rd1, %rd3309;
	ld.global.s8 	%r3306, [%rd3310];
	add.s32 	%r3307, %r3305, %r3306;
	ld.global.s16 	%rd3311, [%rd2470+840];
	add.s64 	%rd3312, %rd1, %rd3311;
	ld.global.s8 	%r3308, [%rd3312];
	add.s32 	%r3309, %r3307, %r3308;
	ld.global.s16 	%rd3313, [%rd2470+842];
	add.s64 	%rd3314, %rd1, %rd3313;
	ld.global.s8 	%r3310, [%rd3314];
	add.s32 	%r3311, %r3309, %r3310;
	ld.global.s16 	%rd3315, [%rd2470+844];
	add.s64 	%rd3316, %rd1, %rd3315;
	ld.global.s8 	%r3312, [%rd3316];
	add.s32 	%r3313, %r3311, %r3312;
	ld.global.s16 	%rd3317, [%rd2470+846];
	add.s64 	%rd3318, %rd1, %rd3317;
	ld.global.s8 	%r3314, [%rd3318];
	add.s32 	%r3315, %r3313, %r3314;
	ld.global.s16 	%rd3319, [%rd2470+848];
	add.s64 	%rd3320, %rd1, %rd3319;
	ld.global.s8 	%r3316, [%rd3320];
	add.s32 	%r3317, %r3315, %r3316;
	ld.global.s16 	%rd3321, [%rd2470+850];
	add.s64 	%rd3322, %rd1, %rd3321;
	ld.global.s8 	%r3318, [%rd3322];
	add.s32 	%r3319, %r3317, %r3318;
	ld.global.s16 	%rd3323, [%rd2470+852];
	add.s64 	%rd3324, %rd1, %rd3323;
	ld.global.s8 	%r3320, [%rd3324];
	add.s32 	%r3321, %r3319, %r3320;
	ld.global.s16 	%rd3325, [%rd2470+854];
	add.s64 	%rd3326, %rd1, %rd3325;
	ld.global.s8 	%r3322, [%rd3326];
	add.s32 	%r3323, %r3321, %r3322;
	ld.global.s16 	%rd3327, [%rd2470+856];
	add.s64 	%rd3328, %rd1, %rd3327;
	ld.global.s8 	%r3324, [%rd3328];
	add.s32 	%r3325, %r3323, %r3324;
	ld.global.s16 	%rd3329, [%rd2470+858];
	add.s64 	%rd3330, %rd1, %rd3329;
	ld.global.s8 	%r3326, [%rd3330];
	add.s32 	%r3327, %r3325, %r3326;
	ld.global.s16 	%rd3331, [%rd2470+860];
	add.s64 	%rd3332, %rd1, %rd3331;
	ld.global.s8 	%r3328, [%rd3332];
	add.s32 	%r3329, %r3327, %r3328;
	ld.global.s16 	%rd3333, [%rd2470+862];
	add.s64 	%rd3334, %rd1, %rd3333;
	ld.global.s8 	%r3330, [%rd3334];
	add.s32 	%r3331, %r3329, %r3330;
	ld.global.s16 	%rd3335, [%rd2470+864];
	add.s64 	%rd3336, %rd1, %rd3335;
	ld.global.s8 	%r3332, [%rd3336];
	add.s32 	%r3333, %r3331, %r3332;
	ld.global.s16 	%rd3337, [%rd2470+866];
	add.s64 	%rd3338, %rd1, %rd3337;
	ld.global.s8 	%r3334, [%rd3338];
	add.s32 	%r3335, %r3333, %r3334;
	ld.global.s16 	%rd3339, [%rd2470+868];
	add.s64 	%rd3340, %rd1, %rd3339;
	ld.global.s8 	%r3336, [%rd3340];
	add.s32 	%r3337, %r3335, %r3336;
	ld.global.s16 	%rd3341, [%rd2470+870];
	add.s64 	%rd3342, %rd1, %rd3341;
	ld.global.s8 	%r3338, [%rd3342];
	add.s32 	%r3339, %r3337, %r3338;
	ld.global.s16 	%rd3343, [%rd2470+872];
	add.s64 	%rd3344, %rd1, %rd3343;
	ld.global.s8 	%r3340, [%rd3344];
	add.s32 	%r3341, %r3339, %r3340;
	ld.global.s16 	%rd3345, [%rd2470+874];
	add.s64 	%rd3346, %rd1, %rd3345;
	ld.global.s8 	%r3342, [%rd3346];
	add.s32 	%r3343, %r3341, %r3342;
	ld.global.s16 	%rd3347, [%rd2470+876];
	add.s64 	%rd3348, %rd1, %rd3347;
	ld.global.s8 	%r3344, [%rd3348];
	add.s32 	%r3345, %r3343, %r3344;
	ld.global.s16 	%rd3349, [%rd2470+878];
	add.s64 	%rd3350, %rd1, %rd3349;
	ld.global.s8 	%r3346, [%rd3350];
	add.s32 	%r3347, %r3345, %r3346;
	ld.global.s16 	%rd3351, [%rd2470+880];
	add.s64 	%rd3352, %rd1, %rd3351;
	ld.global.s8 	%r3348, [%rd3352];
	add.s32 	%r3349, %r3347, %r3348;
	ld.global.s16 	%rd3353, [%rd2470+882];
	add.s64 	%rd3354, %rd1, %rd3353;
	ld.global.s8 	%r3350, [%rd3354];
	add.s32 	%r3351, %r3349, %r3350;
	ld.global.s16 	%rd3355, [%rd2470+884];
	add.s64 	%rd3356, %rd1, %rd3355;
	ld.global.s8 	%r3352, [%rd3356];
	add.s32 	%r3353, %r3351, %r3352;
	ld.global.s16 	%rd3357, [%rd2470+886];
	add.s64 	%rd3358, %rd1, %rd3357;
	ld.global.s8 	%r3354, [%rd3358];
	add.s32 	%r3355, %r3353, %r3354;
	ld.global.s16 	%rd3359, [%rd2470+888];
	add.s64 	%rd3360, %rd1, %rd3359;
	ld.global.s8 	%r3356, [%rd3360];
	add.s32 	%r3357, %r3355, %r3356;
	ld.global.s16 	%rd3361, [%rd2470+890];
	add.s64 	%rd3362, %rd1, %rd3361;
	ld.global.s8 	%r3358, [%rd3362];
	add.s32 	%r3359, %r3357, %r3358;
	ld.global.s16 	%rd3363, [%rd2470+892];
	add.s64 	%rd3364, %rd1, %rd3363;
	ld.global.s8 	%r3360, [%rd3364];
	add.s32 	%r3361, %r3359, %r3360;
	ld.global.s16 	%rd3365, [%rd2470+894];
	add.s64 	%rd3366, %rd1, %rd3365;
	ld.global.s8 	%r3362, [%rd3366];
	add.s32 	%r3363, %r3361, %r3362;
	ld.global.s16 	%rd3367, [%rd2470+896];
	add.s64 	%rd3368, %rd1, %rd3367;
	ld.global.s8 	%r3364, [%rd3368];
	add.s32 	%r3365, %r3363, %r3364;
	ld.global.s16 	%rd3369, [%rd2470+898];
	add.s64 	%rd3370, %rd1, %rd3369;
	ld.global.s8 	%r3366, [%rd3370];
	add.s32 	%r3367, %r3365, %r3366;
	ld.global.s16 	%rd3371, [%rd2470+900];
	add.s64 	%rd3372, %rd1, %rd3371;
	ld.global.s8 	%r3368, [%rd3372];
	add.s32 	%r3369, %r3367, %r3368;
	ld.global.s16 	%rd3373, [%rd2470+902];
	add.s64 	%rd3374, %rd1, %rd3373;
	ld.global.s8 	%r3370, [%rd3374];
	add.s32 	%r3371, %r3369, %r3370;
	ld.global.s16 	%rd3375, [%rd2470+904];
	add.s64 	%rd3376, %rd1, %rd3375;
	ld.global.s8 	%r3372, [%rd3376];
	add.s32 	%r3373, %r3371, %r3372;
	ld.global.s16 	%rd3377, [%rd2470+906];
	add.s64 	%rd3378, %rd1, %rd3377;
	ld.global.s8 	%r3374, [%rd3378];
	add.s32 	%r3375, %r3373, %r3374;
	ld.global.s16 	%rd3379, [%rd2470+908];
	add.s64 	%rd3380, %rd1, %rd3379;
	ld.global.s8 	%r3376, [%rd3380];
	add.s32 	%r3377, %r3375, %r3376;
	ld.global.s16 	%rd3381, [%rd2470+910];
	add.s64 	%rd3382, %rd1, %rd3381;
	ld.global.s8 	%r3378, [%rd3382];
	add.s32 	%r3379, %r3377, %r3378;
	ld.global.s16 	%rd3383, [%rd2470+912];
	add.s64 	%rd3384, %rd1, %rd3383;
	ld.global.s8 	%r3380, [%rd3384];
	add.s32 	%r3381, %r3379, %r3380;
	ld.global.s16 	%rd3385, [%rd2470+914];
	add.s64 	%rd3386, %rd1, %rd3385;
	ld.global.s8 	%r3382, [%rd3386];
	add.s32 	%r3383, %r3381, %r3382;
	ld.global.s16 	%rd3387, [%rd2470+916];
	add.s64 	%rd3388, %rd1, %rd3387;
	ld.global.s8 	%r3384, [%rd3388];
	add.s32 	%r3385, %r3383, %r3384;
	ld.global.s16 	%rd3389, [%rd2470+918];
	add.s64 	%rd3390, %rd1, %rd3389;
	ld.global.s8 	%r3386, [%rd3390];
	add.s32 	%r3387, %r3385, %r3386;
	ld.global.s16 	%rd3391, [%rd2470+920];
	add.s64 	%rd3392, %rd1, %rd3391;
	ld.global.s8 	%r3388, [%rd3392];
	add.s32 	%r3389, %r3387, %r3388;
	ld.global.s16 	%rd3393, [%rd2470+922];
	add.s64 	%rd3394, %rd1, %rd3393;
	ld.global.s8 	%r3390, [%rd3394];
	add.s32 	%r3391, %r3389, %r3390;
	ld.global.s16 	%rd3395, [%rd2470+924];
	add.s64 	%rd3396, %rd1, %rd3395;
	ld.global.s8 	%r3392, [%rd3396];
	add.s32 	%r3393, %r3391, %r3392;
	ld.global.s16 	%rd3397, [%rd2470+926];
	add.s64 	%rd3398, %rd1, %rd3397;
	ld.global.s8 	%r3394, [%rd3398];
	add.s32 	%r3395, %r3393, %r3394;
	ld.global.s16 	%rd3399, [%rd2470+928];
	add.s64 	%rd3400, %rd1, %rd3399;
	ld.global.s8 	%r3396, [%rd3400];
	add.s32 	%r3397, %r3395, %r3396;
	ld.global.s16 	%rd3401, [%rd2470+930];
	add.s64 	%rd3402, %rd1, %rd3401;
	ld.global.s8 	%r3398, [%rd3402];
	add.s32 	%r3399, %r3397, %r3398;
	ld.global.s16 	%rd3403, [%rd2470+932];
	add.s64 	%rd3404, %rd1, %rd3403;
	ld.global.s8 	%r3400, [%rd3404];
	add.s32 	%r3401, %r3399, %r3400;
	ld.global.s16 	%rd3405, [%rd2470+934];
	add.s64 	%rd3406, %rd1, %rd3405;
	ld.global.s8 	%r3402, [%rd3406];
	add.s32 	%r3403, %r3401, %r3402;
	ld.global.s16 	%rd3407, [%rd2470+936];
	add.s64 	%rd3408, %rd1, %rd3407;
	ld.global.s8 	%r3404, [%rd3408];
	add.s32 	%r3405, %r3403, %r3404;
	ld.global.s16 	%rd3409, [%rd2470+938];
	add.s64 	%rd3410, %rd1, %rd3409;
	ld.global.s8 	%r3406, [%rd3410];
	add.s32 	%r3407, %r3405, %r3406;
	ld.global.s16 	%rd3411, [%rd2470+940];
	add.s64 	%rd3412, %rd1, %rd3411;
	ld.global.s8 	%r3408, [%rd3412];
	add.s32 	%r3409, %r3407, %r3408;
	ld.global.s16 	%rd3413, [%rd2470+942];
	add.s64 	%rd3414, %rd1, %rd3413;
	ld.global.s8 	%r3410, [%rd3414];
	add.s32 	%r3411, %r3409, %r3410;
	ld.global.s16 	%rd3415, [%rd2470+944];
	add.s64 	%rd3416, %rd1, %rd3415;
	ld.global.s8 	%r3412, [%rd3416];
	add.s32 	%r3413, %r3411, %r3412;
	ld.global.s16 	%rd3417, [%rd2470+946];
	add.s64 	%rd3418, %rd1, %rd3417;
	ld.global.s8 	%r3414, [%rd3418];
	add.s32 	%r3415, %r3413, %r3414;
	ld.global.s16 	%rd3419, [%rd2470+948];
	add.s64 	%rd3420, %rd1, %rd3419;
	ld.global.s8 	%r3416, [%rd3420];
	add.s32 	%r3417, %r3415, %r3416;
	ld.global.s16 	%rd3421, [%rd2470+950];
	add.s64 	%rd3422, %rd1, %rd3421;
	ld.global.s8 	%r3418, [%rd3422];
	add.s32 	%r3419, %r3417, %r3418;
	ld.global.s16 	%rd3423, [%rd2470+952];
	add.s64 	%rd3424, %rd1, %rd3423;
	ld.global.s8 	%r3420, [%rd3424];
	add.s32 	%r3421, %r3419, %r3420;
	ld.global.s16 	%rd3425, [%rd2470+954];
	add.s64 	%rd3426, %rd1, %rd3425;
	ld.global.s8 	%r3422, [%rd3426];
	add.s32 	%r3423, %r3421, %r3422;
	ld.global.s16 	%rd3427, [%rd2470+956];
	add.s64 	%rd3428, %rd1, %rd3427;
	ld.global.s8 	%r3424, [%rd3428];
	add.s32 	%r3425, %r3423, %r3424;
	ld.global.s16 	%rd3429, [%rd2470+958];
	add.s64 	%rd3430, %rd1, %rd3429;
	ld.global.s8 	%r3426, [%rd3430];
	add.s32 	%r3427, %r3425, %r3426;
	ld.global.s16 	%rd3431, [%rd2470+960];
	add.s64 	%rd3432, %rd1, %rd3431;
	ld.global.s8 	%r3428, [%rd3432];
	add.s32 	%r3429, %r3427, %r3428;
	ld.global.s16 	%rd3433, [%rd2470+962];
	add.s64 	%rd3434, %rd1, %rd3433;
	ld.global.s8 	%r3430, [%rd3434];
	add.s32 	%r3431, %r3429, %r3430;
	ld.global.s16 	%rd3435, [%rd2470+964];
	add.s64 	%rd3436, %rd1, %rd3435;
	ld.global.s8 	%r3432, [%rd3436];
	add.s32 	%r3433, %r3431, %r3432;
	ld.global.s16 	%rd3437, [%rd2470+966];
	add.s64 	%rd3438, %rd1, %rd3437;
	ld.global.s8 	%r3434, [%rd3438];
	add.s32 	%r3435, %r3433, %r3434;
	ld.global.s16 	%rd3439, [%rd2470+968];
	add.s64 	%rd3440, %rd1, %rd3439;
	ld.global.s8 	%r3436, [%rd3440];
	add.s32 	%r3437, %r3435, %r3436;
	ld.global.s16 	%rd3441, [%rd2470+970];
	add.s64 	%rd3442, %rd1, %rd3441;
	ld.global.s8 	%r3438, [%rd3442];
	add.s32 	%r3439, %r3437, %r3438;
	ld.global.s16 	%rd3443, [%rd2470+972];
	add.s64 	%rd3444, %rd1, %rd3443;
	ld.global.s8 	%r3440, [%rd3444];
	add.s32 	%r3441, %r3439, %r3440;
	ld.global.s16 	%rd3445, [%rd2470+974];
	add.s64 	%rd3446, %rd1, %rd3445;
	ld.global.s8 	%r3442, [%rd3446];
	add.s32 	%r3443, %r3441, %r3442;
	ld.global.s16 	%rd3447, [%rd2470+976];
	add.s64 	%rd3448, %rd1, %rd3447;
	ld.global.s8 	%r3444, [%rd3448];
	add.s32 	%r3445, %r3443, %r3444;
	ld.global.s16 	%rd3449, [%rd2470+978];
	add.s64 	%rd3450, %rd1, %rd3449;
	ld.global.s8 	%r3446, [%rd3450];
	add.s32 	%r3447, %r3445, %r3446;
	ld.global.s16 	%rd3451, [%rd2470+980];
	add.s64 	%rd3452, %rd1, %rd3451;
	ld.global.s8 	%r3448, [%rd3452];
	add.s32 	%r3449, %r3447, %r3448;
	ld.global.s16 	%rd3453, [%rd2470+982];
	add.s64 	%rd3454, %rd1, %rd3453;
	ld.global.s8 	%r3450, [%rd3454];
	add.s32 	%r3451, %r3449, %r3450;
	ld.global.s16 	%rd3455, [%rd2470+984];
	add.s64 	%rd3456, %rd1, %rd3455;
	ld.global.s8 	%r3452, [%rd3456];
	add.s32 	%r3453, %r3451, %r3452;
	ld.global.s16 	%rd3457, [%rd2470+986];
	add.s64 	%rd3458, %rd1, %rd3457;
	ld.global.s8 	%r3454, [%rd3458];
	add.s32 	%r3455, %r3453, %r3454;
	ld.global.s16 	%rd3459, [%rd2470+988];
	add.s64 	%rd3460, %rd1, %rd3459;
	ld.global.s8 	%r3456, [%rd3460];
	add.s32 	%r3457, %r3455, %r3456;
	ld.global.s16 	%rd3461, [%rd2470+990];
	add.s64 	%rd3462, %rd1, %rd3461;
	ld.global.s8 	%r3458, [%rd3462];
	add.s32 	%r3459, %r3457, %r3458;
	ld.global.s16 	%rd3463, [%rd2470+992];
	add.s64 	%rd3464, %rd1, %rd3463;
	ld.global.s8 	%r3460, [%rd3464];
	add.s32 	%r3461, %r3459, %r3460;
	ld.global.s16 	%rd3465, [%rd2470+994];
	add.s64 	%rd3466, %rd1, %rd3465;
	ld.global.s8 	%r3462, [%rd3466];
	add.s32 	%r3463, %r3461, %r3462;
	ld.global.s16 	%rd3467, [%rd2470+996];
	add.s64 	%rd3468, %rd1, %rd3467;
	ld.global.s8 	%r3464, [%rd3468];
	add.s32 	%r3465, %r3463, %r3464;
	ld.global.s16 	%rd3469, [%rd2470+998];
	add.s64 	%rd3470, %rd1, %rd3469;
	ld.global.s8 	%r3466, [%rd3470];
	add.s32 	%r3467, %r3465, %r3466;
	ld.global.s16 	%rd3471, [%rd2470+1000];
	add.s64 	%rd3472, %rd1, %rd3471;
	ld.global.s8 	%r3468, [%rd3472];
	add.s32 	%r3469, %r3467, %r3468;
	ld.global.s16 	%rd3473, [%rd2470+1002];
	add.s64 	%rd3474, %rd1, %rd3473;
	ld.global.s8 	%r3470, [%rd3474];
	add.s32 	%r3471, %r3469, %r3470;
	ld.global.s16 	%rd3475, [%rd2470+1004];
	add.s64 	%rd3476, %rd1, %rd3475;
	ld.global.s8 	%r3472, [%rd3476];
	add.s32 	%r3473, %r3471, %r3472;
	ld.global.s16 	%rd3477, [%rd2470+1006];
	add.s64 	%rd3478, %rd1, %rd3477;
	ld.global.s8 	%r3474, [%rd3478];
	add.s32 	%r3475, %r3473, %r3474;
	ld.global.s16 	%rd3479, [%rd2470+1008];
	add.s64 	%rd3480, %rd1, %rd3479;
	ld.global.s8 	%r3476, [%rd3480];
	add.s32 	%r3477, %r3475, %r3476;
	ld.global.s16 	%rd3481, [%rd2470+1010];
	add.s64 	%rd3482, %rd1, %rd3481;
	ld.global.s8 	%r3478, [%rd3482];
	add.s32 	%r3479, %r3477, %r3478;
	ld.global.s16 	%rd3483, [%rd2470+1012];
	add.s64 	%rd3484, %rd1, %rd3483;
	ld.global.s8 	%r3480, [%rd3484];
	add.s32 	%r3481, %r3479, %r3480;
	ld.global.s16 	%rd3485, [%rd2470+1014];
	add.s64 	%rd3486, %rd1, %rd3485;
	ld.global.s8 	%r3482, [%rd3486];
	add.s32 	%r3483, %r3481, %r3482;
	ld.global.s16 	%rd3487, [%rd2470+1016];
	add.s64 	%rd3488, %rd1, %rd3487;
	ld.global.s8 	%r3484, [%rd3488];
	add.s32 	%r3485, %r3483, %r3484;
	ld.global.s16 	%rd3489, [%rd2470+1018];
	add.s64 	%rd3490, %rd1, %rd3489;
	ld.global.s8 	%r3486, [%rd3490];
	add.s32 	%r3487, %r3485, %r3486;
	ld.global.s16 	%rd3491, [%rd2470+1020];
	add.s64 	%rd3492, %rd1, %rd3491;
	ld.global.s8 	%r3488, [%rd3492];
	add.s32 	%r3489, %r3487, %r3488;
	ld.global.s16 	%rd3493, [%rd2470+1022];
	add.s64 	%rd3494, %rd1, %rd3493;
	ld.global.s8 	%r3490, [%rd3494];
	add.s32 	%r3491, %r3489, %r3490;
	ld.global.s16 	%rd3495, [%rd2470+1024];
	add.s64 	%rd3496, %rd1, %rd3495;
	ld.global.s8 	%r3492, [%rd3496];
	add.s32 	%r3493, %r3491, %r3492;
	ld.global.s16 	%rd3497, [%rd2470+1026];
	add.s64 	%rd3498, %rd1, %rd3497;
	ld.global.s8 	%r3494, [%rd3498];
	add.s32 	%r3495, %r3493, %r3494;
	ld.global.s16 	%rd3499, [%rd2470+1028];
	add.s64 	%rd3500, %rd1, %rd3499;
	ld.global.s8 	%r3496, [%rd3500];
	add.s32 	%r3497, %r3495, %r3496;
	ld.global.s16 	%rd3501, [%rd2470+1030];
	add.s64 	%rd3502, %rd1, %rd3501;
	ld.global.s8 	%r3498, [%rd3502];
	add.s32 	%r3499, %r3497, %r3498;
	ld.global.s16 	%rd3503, [%rd2470+1032];
	add.s64 	%rd3504, %rd1, %rd3503;
	ld.global.s8 	%r3500, [%rd3504];
	add.s32 	%r3501, %r3499, %r3500;
	ld.global.s16 	%rd3505, [%rd2470+1034];
	add.s64 	%rd3506, %rd1, %rd3505;
	ld.global.s8 	%r3502, [%rd3506];
	add.s32 	%r3503, %r3501, %r3502;
	ld.global.s16 	%rd3507, [%rd2470+1036];
	add.s64 	%rd3508, %rd1, %rd3507;
	ld.global.s8 	%r3504, [%rd3508];
	add.s32 	%r3505, %r3503, %r3504;
	ld.global.s16 	%rd3509, [%rd2470+1038];
	add.s64 	%rd3510, %rd1, %rd3509;
	ld.global.s8 	%r3506, [%rd3510];
	add.s32 	%r3507, %r3505, %r3506;
	ld.global.s16 	%rd3511, [%rd2470+1040];
	add.s64 	%rd3512, %rd1, %rd3511;
	ld.global.s8 	%r3508, [%rd3512];
	add.s32 	%r3509, %r3507, %r3508;
	ld.global.s16 	%rd3513, [%rd2470+1042];
	add.s64 	%rd3514, %rd1, %rd3513;
	ld.global.s8 	%r3510, [%rd3514];
	add.s32 	%r3511, %r3509, %r3510;
	ld.global.s16 	%rd3515, [%rd2470+1044];
	add.s64 	%rd3516, %rd1, %rd3515;
	ld.global.s8 	%r3512, [%rd3516];
	add.s32 	%r3513, %r3511, %r3512;
	ld.global.s16 	%rd3517, [%rd2470+1046];
	add.s64 	%rd3518, %rd1, %rd3517;
	ld.global.s8 	%r3514, [%rd3518];
	add.s32 	%r3515, %r3513, %r3514;
	ld.global.s16 	%rd3519, [%rd2470+1048];
	add.s64 	%rd3520, %rd1, %rd3519;
	ld.global.s8 	%r3516, [%rd3520];
	add.s32 	%r3517, %r3515, %r3516;
	ld.global.s16 	%rd3521, [%rd2470+1050];
	add.s64 	%rd3522, %rd1, %rd3521;
	ld.global.s8 	%r3518, [%rd3522];
	add.s32 	%r3519, %r3517, %r3518;
	ld.global.s16 	%rd3523, [%rd2470+1052];
	add.s64 	%rd3524, %rd1, %rd3523;
	ld.global.s8 	%r3520, [%rd3524];
	add.s32 	%r3521, %r3519, %r3520;
	ld.global.s16 	%rd3525, [%rd2470+1054];
	add.s64 	%rd3526, %rd1, %rd3525;
	ld.global.s8 	%r3522, [%rd3526];
	add.s32 	%r3523, %r3521, %r3522;
	ld.global.s16 	%rd3527, [%rd2470+1056];
	add.s64 	%rd3528, %rd1, %rd3527;
	ld.global.s8 	%r3524, [%rd3528];
	add.s32 	%r3525, %r3523, %r3524;
	ld.global.s16 	%rd3529, [%rd2470+1058];
	add.s64 	%rd3530, %rd1, %rd3529;
	ld.global.s8 	%r3526, [%rd3530];
	add.s32 	%r3527, %r3525, %r3526;
	ld.global.s16 	%rd3531, [%rd2470+1060];
	add.s64 	%rd3532, %rd1, %rd3531;
	ld.global.s8 	%r3528, [%rd3532];
	add.s32 	%r3529, %r3527, %r3528;
	ld.global.s16 	%rd3533, [%rd2470+1062];
	add.s64 	%rd3534, %rd1, %rd3533;
	ld.global.s8 	%r3530, [%rd3534];
	add.s32 	%r3531, %r3529, %r3530;
	ld.global.s16 	%rd3535, [%rd2470+1064];
	add.s64 	%rd3536, %rd1, %rd3535;
	ld.global.s8 	%r3532, [%rd3536];
	add.s32 	%r3533, %r3531, %r3532;
	ld.global.s16 	%rd3537, [%rd2470+1066];
	add.s64 	%rd3538, %rd1, %rd3537;
	ld.global.s8 	%r3534, [%rd3538];
	add.s32 	%r3535, %r3533, %r3534;
	ld.global.s16 	%rd3539, [%rd2470+1068];
	add.s64 	%rd3540, %rd1, %rd3539;
	ld.global.s8 	%r3536, [%rd3540];
	add.s32 	%r3537, %r3535, %r3536;
	ld.global.s16 	%rd3541, [%rd2470+1070];
	add.s64 	%rd3542, %rd1, %rd3541;
	ld.global.s8 	%r3538, [%rd3542];
	add.s32 	%r3539, %r3537, %r3538;
	ld.global.s16 	%rd3543, [%rd2470+1072];
	add.s64 	%rd3544, %rd1, %rd3543;
	ld.global.s8 	%r3540, [%rd3544];
	add.s32 	%r3541, %r3539, %r3540;
	ld.global.s16 	%rd3545, [%rd2470+1074];
	add.s64 	%rd3546, %rd1, %rd3545;
	ld.global.s8 	%r3542, [%rd3546];
	add.s32 	%r3543, %r3541, %r3542;
	ld.global.s16 	%rd3547, [%rd2470+1076];
	add.s64 	%rd3548, %rd1, %rd3547;
	ld.global.s8 	%r3544, [%rd3548];
	add.s32 	%r3545, %r3543, %r3544;
	ld.global.s16 	%rd3549, [%rd2470+1078];
	add.s64 	%rd3550, %rd1, %rd3549;
	ld.global.s8 	%r3546, [%rd3550];
	add.s32 	%r3547, %r3545, %r3546;
	ld.global.s16 	%rd3551, [%rd2470+1080];
	add.s64 	%rd3552, %rd1, %rd3551;
	ld.global.s8 	%r3548, [%rd3552];
	add.s32 	%r3549, %r3547, %r3548;
	ld.global.s16 	%rd3553, [%rd2470+1082];
	add.s64 	%rd3554, %rd1, %rd3553;
	ld.global.s8 	%r3550, [%rd3554];
	add.s32 	%r3551, %r3549, %r3550;
	ld.global.s16 	%rd3555, [%rd2470+1084];
	add.s64 	%rd3556, %rd1, %rd3555;
	ld.global.s8 	%r3552, [%rd3556];
	add.s32 	%r3553, %r3551, %r3552;
	ld.global.s16 	%rd3557, [%rd2470+1086];
	add.s64 	%rd3558, %rd1, %rd3557;
	ld.global.s8 	%r3554, [%rd3558];
	add.s32 	%r3555, %r3553, %r3554;
	ld.global.s16 	%rd3559, [%rd2470+1088];
	add.s64 	%rd3560, %rd1, %rd3559;
	ld.global.s8 	%r3556, [%rd3560];
	add.s32 	%r3557, %r3555, %r3556;
	ld.global.s16 	%rd3561, [%rd2470+1090];
	add.s64 	%rd3562, %rd1, %rd3561;
	ld.global.s8 	%r3558, [%rd3562];
	add.s32 	%r3559, %r3557, %r3558;
	ld.global.s16 	%rd3563, [%rd2470+1092];
	add.s64 	%rd3564, %rd1, %rd3563;
	ld.global.s8 	%r3560, [%rd3564];
	add.s32 	%r3561, %r3559, %r3560;
	ld.global.s16 	%rd3565, [%rd2470+1094];
	add.s64 	%rd3566, %rd1, %rd3565;
	ld.global.s8 	%r3562, [%rd3566];
	add.s32 	%r3563, %r3561, %r3562;
	ld.global.s16 	%rd3567, [%rd2470+1096];
	add.s64 	%rd3568, %rd1, %rd3567;
	ld.global.s8 	%r3564, [%rd3568];
	add.s32 	%r3565, %r3563, %r3564;
	ld.global.s16 	%rd3569, [%rd2470+1098];
	add.s64 	%rd3570, %rd1, %rd3569;
	ld.global.s8 	%r3566, [%rd3570];
	add.s32 	%r3567, %r3565, %r3566;
	ld.global.s16 	%rd3571, [%rd2470+1100];
	add.s64 	%rd3572, %rd1, %rd3571;
	ld.global.s8 	%r3568, [%rd3572];
	add.s32 	%r3569, %r3567, %r3568;
	ld.global.s16 	%rd3573, [%rd2470+1102];
	add.s64 	%rd3574, %rd1, %rd3573;
	ld.global.s8 	%r3570, [%rd3574];
	add.s32 	%r3571, %r3569, %r3570;
	ld.global.s16 	%rd3575, [%rd2470+1104];
	add.s64 	%rd3576, %rd1, %rd3575;
	ld.global.s8 	%r3572, [%rd3576];
	add.s32 	%r3573, %r3571, %r3572;
	ld.global.s16 	%rd3577, [%rd2470+1106];
	add.s64 	%rd3578, %rd1, %rd3577;
	ld.global.s8 	%r3574, [%rd3578];
	add.s32 	%r3575, %r3573, %r3574;
	ld.global.s16 	%rd3579, [%rd2470+1108];
	add.s64 	%rd3580, %rd1, %rd3579;
	ld.global.s8 	%r3576, [%rd3580];
	add.s32 	%r3577, %r3575, %r3576;
	ld.global.s16 	%rd3581, [%rd2470+1110];
	add.s64 	%rd3582, %rd1, %rd3581;
	ld.global.s8 	%r3578, [%rd3582];
	add.s32 	%r3579, %r3577, %r3578;
	ld.global.s16 	%rd3583, [%rd2470+1112];
	add.s64 	%rd3584, %rd1, %rd3583;
	ld.global.s8 	%r3580, [%rd3584];
	add.s32 	%r3581, %r3579, %r3580;
	ld.global.s16 	%rd3585, [%rd2470+1114];
	add.s64 	%rd3586, %rd1, %rd3585;
	ld.global.s8 	%r3582, [%rd3586];
	add.s32 	%r3583, %r3581, %r3582;
	ld.global.s16 	%rd3587, [%rd2470+1116];
	add.s64 	%rd3588, %rd1, %rd3587;
	ld.global.s8 	%r3584, [%rd3588];
	add.s32 	%r3585, %r3583, %r3584;
	ld.global.s16 	%rd3589, [%rd2470+1118];
	add.s64 	%rd3590, %rd1, %rd3589;
	ld.global.s8 	%r3586, [%rd3590];
	add.s32 	%r3587, %r3585, %r3586;
	ld.global.s16 	%rd3591, [%rd2470+1120];
	add.s64 	%rd3592, %rd1, %rd3591;
	ld.global.s8 	%r3588, [%rd3592];
	add.s32 	%r3589, %r3587, %r3588;
	ld.global.s16 	%rd3593, [%rd2470+1122];
	add.s64 	%rd3594, %rd1, %rd3593;
	ld.global.s8 	%r3590, [%rd3594];
	add.s32 	%r3591, %r3589, %r3590;
	ld.global.s16 	%rd3595, [%rd2470+1124];
	add.s64 	%rd3596, %rd1, %rd3595;
	ld.global.s8 	%r3592, [%rd3596];
	add.s32 	%r3593, %r3591, %r3592;
	ld.global.s16 	%rd3597, [%rd2470+1126];
	add.s64 	%rd3598, %rd1, %rd3597;
	ld.global.s8 	%r3594, [%rd3598];
	add.s32 	%r3595, %r3593, %r3594;
	ld.global.s16 	%rd3599, [%rd2470+1128];
	add.s64 	%rd3600, %rd1, %rd3599;
	ld.global.s8 	%r3596, [%rd3600];
	add.s32 	%r3597, %r3595, %r3596;
	ld.global.s16 	%rd3601, [%rd2470+1130];
	add.s64 	%rd3602, %rd1, %rd3601;
	ld.global.s8 	%r3598, [%rd3602];
	add.s32 	%r3599, %r3597, %r3598;
	ld.global.s16 	%rd3603, [%rd2470+1132];
	add.s64 	%rd3604, %rd1, %rd3603;
	ld.global.s8 	%r3600, [%rd3604];
	add.s32 	%r3601, %r3599, %r3600;
	ld.global.s16 	%rd3605, [%rd2470+1134];
	add.s64 	%rd3606, %rd1, %rd3605;
	ld.global.s8 	%r3602, [%rd3606];
	add.s32 	%r3603, %r3601, %r3602;
	ld.global.s16 	%rd3607, [%rd2470+1136];
	add.s64 	%rd3608, %rd1, %rd3607;
	ld.global.s8 	%r3604, [%rd3608];
	add.s32 	%r3605, %r3603, %r3604;
	ld.global.s16 	%rd3609, [%rd2470+1138];
	add.s64 	%rd3610, %rd1, %rd3609;
	ld.global.s8 	%r3606, [%rd3610];
	add.s32 	%r3607, %r3605, %r3606;
	ld.global.s16 	%rd3611, [%rd2470+1140];
	add.s64 	%rd3612, %rd1, %rd3611;
	ld.global.s8 	%r3608, [%rd3612];
	add.s32 	%r3609, %r3607, %r3608;
	ld.global.s16 	%rd3613, [%rd2470+1142];
	add.s64 	%rd3614, %rd1, %rd3613;
	ld.global.s8 	%r3610, [%rd3614];
	add.s32 	%r3611, %r3609, %r3610;
	ld.global.s16 	%rd3615, [%rd2470+1144];
	add.s64 	%rd3616, %rd1, %rd3615;
	ld.global.s8 	%r3612, [%rd3616];
	add.s32 	%r3613, %r3611, %r3612;
	ld.global.s16 	%rd3617, [%rd2470+1146];
	add.s64 	%rd3618, %rd1, %rd3617;
	ld.global.s8 	%r3614, [%rd3618];
	add.s32 	%r3615, %r3613, %r3614;
	ld.global.s16 	%rd3619, [%rd2470+1148];
	add.s64 	%rd3620, %rd1, %rd3619;
	ld.global.s8 	%r3616, [%rd3620];
	add.s32 	%r3617, %r3615, %r3616;
	ld.global.s16 	%rd3621, [%rd2470+1150];
	add.s64 	%rd3622, %rd1, %rd3621;
	ld.global.s8 	%r3618, [%rd3622];
	add.s32 	%r3619, %r3617, %r3618;
	ld.global.s16 	%rd3623, [%rd2470+1152];
	add.s64 	%rd3624, %rd1, %rd3623;
	ld.global.s8 	%r3620, [%rd3624];
	add.s32 	%r3621, %r3619, %r3620;
	ld.global.s16 	%rd3625, [%rd2470+1154];
	add.s64 	%rd3626, %rd1, %rd3625;
	ld.global.s8 	%r3622, [%rd3626];
	add.s32 	%r3623, %r3621, %r3622;
	ld.global.s16 	%rd3627, [%rd2470+1156];
	add.s64 	%rd3628, %rd1, %rd3627;
	ld.global.s8 	%r3624, [%rd3628];
	add.s32 	%r3625, %r3623, %r3624;
	ld.global.s16 	%rd3629, [%rd2470+1158];
	add.s64 	%rd3630, %rd1, %rd3629;
	ld.global.s8 	%r3626, [%rd3630];
	add.s32 	%r3627, %r3625, %r3626;
	ld.global.s16 	%rd3631, [%rd2470+1160];
	add.s64 	%rd3632, %rd1, %rd3631;
	ld.global.s8 	%r3628, [%rd3632];
	add.s32 	%r3629, %r3627, %r3628;
	ld.global.s16 	%rd3633, [%rd2470+1162];
	add.s64 	%rd3634, %rd1, %rd3633;
	ld.global.s8 	%r3630, [%rd3634];
	add.s32 	%r3631, %r3629, %r3630;
	ld.global.s16 	%rd3635, [%rd2470+1164];
	add.s64 	%rd3636, %rd1, %rd3635;
	ld.global.s8 	%r3632, [%rd3636];
	add.s32 	%r3633, %r3631, %r3632;
	ld.global.s16 	%rd3637, [%rd2470+1166];
	add.s64 	%rd3638, %rd1, %rd3637;
	ld.global.s8 	%r3634, [%rd3638];
	add.s32 	%r3635, %r3633, %r3634;
	ld.global.s16 	%rd3639, [%rd2470+1168];
	add.s64 	%rd3640, %rd1, %rd3639;
	ld.global.s8 	%r3636, [%rd3640];
	add.s32 	%r3637, %r3635, %r3636;
	ld.global.s16 	%rd3641, [%rd2470+1170];
	add.s64 	%rd3642, %rd1, %rd3641;
	ld.global.s8 	%r3638, [%rd3642];
	add.s32 	%r3639, %r3637, %r3638;
	ld.global.s16 	%rd3643, [%rd2470+1172];
	add.s64 	%rd3644, %rd1, %rd3643;
	ld.global.s8 	%r3640, [%rd3644];
	add.s32 	%r3641, %r3639, %r3640;
	ld.global.s16 	%rd3645, [%rd2470+1174];
	add.s64 	%rd3646, %rd1, %rd3645;
	ld.global.s8 	%r3642, [%rd3646];
	add.s32 	%r3643, %r3641, %r3642;
	ld.global.s16 	%rd3647, [%rd2470+1176];
	add.s64 	%rd3648, %rd1, %rd3647;
	ld.global.s8 	%r3644, [%rd3648];
	add.s32 	%r3645, %r3643, %r3644;
	ld.global.s16 	%rd3649, [%rd2470+1178];
	add.s64 	%rd3650, %rd1, %rd3649;
	ld.global.s8 	%r3646, [%rd3650];
	add.s32 	%r3647, %r3645, %r3646;
	ld.global.s16 	%rd3651, [%rd2470+1180];
	add.s64 	%rd3652, %rd1, %rd3651;
	ld.global.s8 	%r3648, [%rd3652];
	add.s32 	%r3649, %r3647, %r3648;
	ld.global.s16 	%rd3653, [%rd2470+1182];
	add.s64 	%rd3654, %rd1, %rd3653;
	ld.global.s8 	%r3650, [%rd3654];
	add.s32 	%r3651, %r3649, %r3650;
	ld.global.s16 	%rd3655, [%rd2470+1184];
	add.s64 	%rd3656, %rd1, %rd3655;
	ld.global.s8 	%r3652, [%rd3656];
	add.s32 	%r3653, %r3651, %r3652;
	ld.global.s16 	%rd3657, [%rd2470+1186];
	add.s64 	%rd3658, %rd1, %rd3657;
	ld.global.s8 	%r3654, [%rd3658];
	add.s32 	%r3655, %r3653, %r3654;
	ld.global.s16 	%rd3659, [%rd2470+1188];
	add.s64 	%rd3660, %rd1, %rd3659;
	ld.global.s8 	%r3656, [%rd3660];
	add.s32 	%r3657, %r3655, %r3656;
	ld.global.s16 	%rd3661, [%rd2470+1190];
	add.s64 	%rd3662, %rd1, %rd3661;
	ld.global.s8 	%r3658, [%rd3662];
	add.s32 	%r3659, %r3657, %r3658;
	ld.global.s16 	%rd3663, [%rd2470+1192];
	add.s64 	%rd3664, %rd1, %rd3663;
	ld.global.s8 	%r3660, [%rd3664];
	add.s32 	%r3661, %r3659, %r3660;
	ld.global.s16 	%rd3665, [%rd2470+1194];
	add.s64 	%rd3666, %rd1, %rd3665;
	ld.global.s8 	%r3662, [%rd3666];
	add.s32 	%r3663, %r3661, %r3662;
	ld.global.s16 	%rd3667, [%rd2470+1196];
	add.s64 	%rd3668, %rd1, %rd3667;
	ld.global.s8 	%r3664, [%rd3668];
	add.s32 	%r3665, %r3663, %r3664;
	ld.global.s16 	%rd3669, [%rd2470+1198];
	add.s64 	%rd3670, %rd1, %rd3669;
	ld.global.s8 	%r3666, [%rd3670];
	add.s32 	%r3667, %r3665, %r3666;
	ld.global.s16 	%rd3671, [%rd2470+1200];
	add.s64 	%rd3672, %rd1, %rd3671;
	ld.global.s8 	%r3668, [%rd3672];
	add.s32 	%r3669, %r3667, %r3668;
	ld.global.s16 	%rd3673, [%rd2470+1202];
	add.s64 	%rd3674, %rd1, %rd3673;
	ld.global.s8 	%r3670, [%rd3674];
	add.s32 	%r3671, %r3669, %r3670;
	ld.global.s16 	%rd3675, [%rd2470+1204];
	add.s64 	%rd3676, %rd1, %rd3675;
	ld.global.s8 	%r3672, [%rd3676];
	add.s32 	%r3673, %r3671, %r3672;
	ld.global.s16 	%rd3677, [%rd2470+1206];
	add.s64 	%rd3678, %rd1, %rd3677;
	ld.global.s8 	%r3674, [%rd3678];
	add.s32 	%r3675, %r3673, %r3674;
	ld.global.s16 	%rd3679, [%rd2470+1208];
	add.s64 	%rd3680, %rd1, %rd3679;
	ld.global.s8 	%r3676, [%rd3680];
	add.s32 	%r3677, %r3675, %r3676;
	ld.global.s16 	%rd3681, [%rd2470+1210];
	add.s64 	%rd3682, %rd1, %rd3681;
	ld.global.s8 	%r3678, [%rd3682];
	add.s32 	%r3679, %r3677, %r3678;
	ld.global.s16 	%rd3683, [%rd2470+1212];
	add.s64 	%rd3684, %rd1, %rd3683;
	ld.global.s8 	%r3680, [%rd3684];
	add.s32 	%r3681, %r3679, %r3680;
	ld.global.s16 	%rd3685, [%rd2470+1214];
	add.s64 	%rd3686, %rd1, %rd3685;
	ld.global.s8 	%r3682, [%rd3686];
	add.s32 	%r3683, %r3681, %r3682;
	ld.global.s16 	%rd3687, [%rd2470+1216];
	add.s64 	%rd3688, %rd1, %rd3687;
	ld.global.s8 	%r3684, [%rd3688];
	add.s32 	%r3685, %r3683, %r3684;
	ld.global.s16 	%rd3689, [%rd2470+1218];
	add.s64 	%rd3690, %rd1, %rd3689;
	ld.global.s8 	%r3686, [%rd3690];
	add.s32 	%r3687, %r3685, %r3686;
	ld.global.s16 	%rd3691, [%rd2470+1220];
	add.s64 	%rd3692, %rd1, %rd3691;
	ld.global.s8 	%r3688, [%rd3692];
	add.s32 	%r3689, %r3687, %r3688;
	ld.global.s16 	%rd3693, [%rd2470+1222];
	add.s64 	%rd3694, %rd1, %rd3693;
	ld.global.s8 	%r3690, [%rd3694];
	add.s32 	%r3691, %r3689, %r3690;
	ld.global.s16 	%rd3695, [%rd2470+1224];
	add.s64 	%rd3696, %rd1, %rd3695;
	ld.global.s8 	%r3692, [%rd3696];
	add.s32 	%r3693, %r3691, %r3692;
	ld.global.s16 	%rd3697, [%rd2470+1226];
	add.s64 	%rd3698, %rd1, %rd3697;
	ld.global.s8 	%r3694, [%rd3698];
	add.s32 	%r3695, %r3693, %r3694;
	ld.global.s16 	%rd3699, [%rd2470+1228];
	add.s64 	%rd3700, %rd1, %rd3699;
	ld.global.s8 	%r3696, [%rd3700];
	add.s32 	%r3697, %r3695, %r3696;
	ld.global.s16 	%rd3701, [%rd2470+1230];
	add.s64 	%rd3702, %rd1, %rd3701;
	ld.global.s8 	%r3698, [%rd3702];
	add.s32 	%r3699, %r3697, %r3698;
	ld.global.s16 	%rd3703, [%rd2470+1232];
	add.s64 	%rd3704, %rd1, %rd3703;
	ld.global.s8 	%r3700, [%rd3704];
	add.s32 	%r3701, %r3699, %r3700;
	ld.global.s16 	%rd3705, [%rd2470+1234];
	add.s64 	%rd3706, %rd1, %rd3705;
	ld.global.s8 	%r3702, [%rd3706];
	add.s32 	%r3703, %r3701, %r3702;
	ld.global.s16 	%rd3707, [%rd2470+1236];
	add.s64 	%rd3708, %rd1, %rd3707;
	ld.global.s8 	%r3704, [%rd3708];
	add.s32 	%r3705, %r3703, %r3704;
	ld.global.s16 	%rd3709, [%rd2470+1238];
	add.s64 	%rd3710, %rd1, %rd3709;
	ld.global.s8 	%r3706, [%rd3710];
	add.s32 	%r3707, %r3705, %r3706;
	ld.global.s16 	%rd3711, [%rd2470+1240];
	add.s64 	%rd3712, %rd1, %rd3711;
	ld.global.s8 	%r3708, [%rd3712];
	add.s32 	%r3709, %r3707, %r3708;
	ld.global.s16 	%rd3713, [%rd2470+1242];
	add.s64 	%rd3714, %rd1, %rd3713;
	ld.global.s8 	%r3710, [%rd3714];
	add.s32 	%r3711, %r3709, %r3710;
	ld.global.s16 	%rd3715, [%rd2470+1244];
	add.s64 	%rd3716, %rd1, %rd3715;
	ld.global.s8 	%r3712, [%rd3716];
	add.s32 	%r3713, %r3711, %r3712;
	ld.global.s16 	%rd3717, [%rd2470+1246];
	add.s64 	%rd3718, %rd1, %rd3717;
	ld.global.s8 	%r3714, [%rd3718];
	add.s32 	%r3715, %r3713, %r3714;
	ld.global.s16 	%rd3719, [%rd2470+1248];
	add.s64 	%rd3720, %rd1, %rd3719;
	ld.global.s8 	%r3716, [%rd3720];
	add.s32 	%r3717, %r3715, %r3716;
	ld.global.s16 	%rd3721, [%rd2470+1250];
	add.s64 	%rd3722, %rd1, %rd3721;
	ld.global.s8 	%r3718, [%rd3722];
	add.s32 	%r3719, %r3717, %r3718;
	ld.global.s16 	%rd3723, [%rd2470+1252];
	add.s64 	%rd3724, %rd1, %rd3723;
	ld.global.s8 	%r3720, [%rd3724];
	add.s32 	%r3721, %r3719, %r3720;
	ld.global.s16 	%rd3725, [%rd2470+1254];
	add.s64 	%rd3726, %rd1, %rd3725;
	ld.global.s8 	%r3722, [%rd3726];
	add.s32 	%r3723, %r3721, %r3722;
	ld.global.s16 	%rd3727, [%rd2470+1256];
	add.s64 	%rd3728, %rd1, %rd3727;
	ld.global.s8 	%r3724, [%rd3728];
	add.s32 	%r3725, %r3723, %r3724;
	ld.global.s16 	%rd3729, [%rd2470+1258];
	add.s64 	%rd3730, %rd1, %rd3729;
	ld.global.s8 	%r3726, [%rd3730];
	add.s32 	%r3727, %r3725, %r3726;
	ld.global.s16 	%rd3731, [%rd2470+1260];
	add.s64 	%rd3732, %rd1, %rd3731;
	ld.global.s8 	%r3728, [%rd3732];
	add.s32 	%r3729, %r3727, %r3728;
	ld.global.s16 	%rd3733, [%rd2470+1262];
	add.s64 	%rd3734, %rd1, %rd3733;
	ld.global.s8 	%r3730, [%rd3734];
	add.s32 	%r3731, %r3729, %r3730;
	ld.global.s16 	%rd3735, [%rd2470+1264];
	add.s64 	%rd3736, %rd1, %rd3735;
	ld.global.s8 	%r3732, [%rd3736];
	add.s32 	%r3733, %r3731, %r3732;
	ld.global.s16 	%rd3737, [%rd2470+1266];
	add.s64 	%rd3738, %rd1, %rd3737;
	ld.global.s8 	%r3734, [%rd3738];
	add.s32 	%r3735, %r3733, %r3734;
	ld.global.s16 	%rd3739, [%rd2470+1268];
	add.s64 	%rd3740, %rd1, %rd3739;
	ld.global.s8 	%r3736, [%rd3740];
	add.s32 	%r3737, %r3735, %r3736;
	ld.global.s16 	%rd3741, [%rd2470+1270];
	add.s64 	%rd3742, %rd1, %rd3741;
	ld.global.s8 	%r3738, [%rd3742];
	add.s32 	%r3739, %r3737, %r3738;
	ld.global.s16 	%rd3743, [%rd2470+1272];
	add.s64 	%rd3744, %rd1, %rd3743;
	ld.global.s8 	%r3740, [%rd3744];
	add.s32 	%r3741, %r3739, %r3740;
	ld.global.s16 	%rd3745, [%rd2470+1274];
	add.s64 	%rd3746, %rd1, %rd3745;
	ld.global.s8 	%r3742, [%rd3746];
	add.s32 	%r3743, %r3741, %r3742;
	ld.global.s16 	%rd3747, [%rd2470+1276];
	add.s64 	%rd3748, %rd1, %rd3747;
	ld.global.s8 	%r3744, [%rd3748];
	add.s32 	%r3745, %r3743, %r3744;
	ld.global.s16 	%rd3749, [%rd2470+1278];
	add.s64 	%rd3750, %rd1, %rd3749;
	ld.global.s8 	%r3746, [%rd3750];
	add.s32 	%r3747, %r3745, %r3746;
	ld.global.s16 	%rd3751, [%rd2470+1280];
	add.s64 	%rd3752, %rd1, %rd3751;
	ld.global.s8 	%r3748, [%rd3752];
	add.s32 	%r3749, %r3747, %r3748;
	ld.global.s16 	%rd3753, [%rd2470+1282];
	add.s64 	%rd3754, %rd1, %rd3753;
	ld.global.s8 	%r3750, [%rd3754];
	add.s32 	%r3751, %r3749, %r3750;
	ld.global.s16 	%rd3755, [%rd2470+1284];
	add.s64 	%rd3756, %rd1, %rd3755;
	ld.global.s8 	%r3752, [%rd3756];
	add.s32 	%r3753, %r3751, %r3752;
	ld.global.s16 	%rd3757, [%rd2470+1286];
	add.s64 	%rd3758, %rd1, %rd3757;
	ld.global.s8 	%r3754, [%rd3758];
	add.s32 	%r3755, %r3753, %r3754;
	ld.global.s16 	%rd3759, [%rd2470+1288];
	add.s64 	%rd3760, %rd1, %rd3759;
	ld.global.s8 	%r3756, [%rd3760];
	add.s32 	%r3757, %r3755, %r3756;
	ld.global.s16 	%rd3761, [%rd2470+1290];
	add.s64 	%rd3762, %rd1, %rd3761;
	ld.global.s8 	%r3758, [%rd3762];
	add.s32 	%r3759, %r3757, %r3758;
	ld.global.s16 	%rd3763, [%rd2470+1292];
	add.s64 	%rd3764, %rd1, %rd3763;
	ld.global.s8 	%r3760, [%rd3764];
	add.s32 	%r3761, %r3759, %r3760;
	ld.global.s16 	%rd3765, [%rd2470+1294];
	add.s64 	%rd3766, %rd1, %rd3765;
	ld.global.s8 	%r3762, [%rd3766];
	add.s32 	%r3763, %r3761, %r3762;
	ld.global.s16 	%rd3767, [%rd2470+1296];
	add.s64 	%rd3768, %rd1, %rd3767;
	ld.global.s8 	%r3764, [%rd3768];
	add.s32 	%r3765, %r3763, %r3764;
	ld.global.s16 	%rd3769, [%rd2470+1298];
	add.s64 	%rd3770, %rd1, %rd3769;
	ld.global.s8 	%r3766, [%rd3770];
	add.s32 	%r3767, %r3765, %r3766;
	ld.global.s16 	%rd3771, [%rd2470+1300];
	add.s64 	%rd3772, %rd1, %rd3771;
	ld.global.s8 	%r3768, [%rd3772];
	add.s32 	%r3769, %r3767, %r3768;
	ld.global.s16 	%rd3773, [%rd2470+1302];
	add.s64 	%rd3774, %rd1, %rd3773;
	ld.global.s8 	%r3770, [%rd3774];
	add.s32 	%r3771, %r3769, %r3770;
	ld.global.s16 	%rd3775, [%rd2470+1304];
	add.s64 	%rd3776, %rd1, %rd3775;
	ld.global.s8 	%r3772, [%rd3776];
	add.s32 	%r3773, %r3771, %r3772;
	ld.global.s16 	%rd3777, [%rd2470+1306];
	add.s64 	%rd3778, %rd1, %rd3777;
	ld.global.s8 	%r3774, [%rd3778];
	add.s32 	%r3775, %r3773, %r3774;
	ld.global.s16 	%rd3779, [%rd2470+1308];
	add.s64 	%rd3780, %rd1, %rd3779;
	ld.global.s8 	%r3776, [%rd3780];
	add.s32 	%r3777, %r3775, %r3776;
	ld.global.s16 	%rd3781, [%rd2470+1310];
	add.s64 	%rd3782, %rd1, %rd3781;
	ld.global.s8 	%r3778, [%rd3782];
	add.s32 	%r3779, %r3777, %r3778;
	ld.global.s16 	%rd3783, [%rd2470+1312];
	add.s64 	%rd3784, %rd1, %rd3783;
	ld.global.s8 	%r3780, [%rd3784];
	add.s32 	%r3781, %r3779, %r3780;
	ld.global.s16 	%rd3785, [%rd2470+1314];
	add.s64 	%rd3786, %rd1, %rd3785;
	ld.global.s8 	%r3782, [%rd3786];
	add.s32 	%r3783, %r3781, %r3782;
	ld.global.s16 	%rd3787, [%rd2470+1316];
	add.s64 	%rd3788, %rd1, %rd3787;
	ld.global.s8 	%r3784, [%rd3788];
	add.s32 	%r3785, %r3783, %r3784;
	ld.global.s16 	%rd3789, [%rd2470+1318];
	add.s64 	%rd3790, %rd1, %rd3789;
	ld.global.s8 	%r3786, [%rd3790];
	add.s32 	%r3787, %r3785, %r3786;
	ld.global.s16 	%rd3791, [%rd2470+1320];
	add.s64 	%rd3792, %rd1, %rd3791;
	ld.global.s8 	%r3788, [%rd3792];
	add.s32 	%r3789, %r3787, %r3788;
	ld.global.s16 	%rd3793, [%rd2470+1322];
	add.s64 	%rd3794, %rd1, %rd3793;
	ld.global.s8 	%r3790, [%rd3794];
	add.s32 	%r3791, %r3789, %r3790;
	ld.global.s16 	%rd3795, [%rd2470+1324];
	add.s64 	%rd3796, %rd1, %rd3795;
	ld.global.s8 	%r3792, [%rd3796];
	add.s32 	%r3793, %r3791, %r3792;
	ld.global.s16 	%rd3797, [%rd2470+1326];
	add.s64 	%rd3798, %rd1, %rd3797;
	ld.global.s8 	%r3794, [%rd3798];
	add.s32 	%r3795, %r3793, %r3794;
	ld.global.s16 	%rd3799, [%rd2470+1328];
	add.s64 	%rd3800, %rd1, %rd3799;
	ld.global.s8 	%r3796, [%rd3800];
	add.s32 	%r3797, %r3795, %r3796;
	ld.global.s16 	%rd3801, [%rd2470+1330];
	add.s64 	%rd3802, %rd1, %rd3801;
	ld.global.s8 	%r3798, [%rd3802];
	add.s32 	%r3799, %r3797, %r3798;
	ld.global.s16 	%rd3803, [%rd2470+1332];
	add.s64 	%rd3804, %rd1, %rd3803;
	ld.global.s8 	%r3800, [%rd3804];
	add.s32 	%r3801, %r3799, %r3800;
	ld.global.s16 	%rd3805, [%rd2470+1334];
	add.s64 	%rd3806, %rd1, %rd3805;
	ld.global.s8 	%r3802, [%rd3806];
	add.s32 	%r3803, %r3801, %r3802;
	ld.global.s16 	%rd3807, [%rd2470+1336];
	add.s64 	%rd3808, %rd1, %rd3807;
	ld.global.s8 	%r3804, [%rd3808];
	add.s32 	%r3805, %r3803, %r3804;
	ld.global.s16 	%rd3809, [%rd2470+1338];
	add.s64 	%rd3810, %rd1, %rd3809;
	ld.global.s8 	%r3806, [%rd3810];
	add.s32 	%r3807, %r3805, %r3806;
	ld.global.s16 	%rd3811, [%rd2470+1340];
	add.s64 	%rd3812, %rd1, %rd3811;
	ld.global.s8 	%r3808, [%rd3812];
	add.s32 	%r3809, %r3807, %r3808;
	ld.global.s16 	%rd3813, [%rd2470+1342];
	add.s64 	%rd3814, %rd1, %rd3813;
	ld.global.s8 	%r3810, [%rd3814];
	add.s32 	%r3811, %r3809, %r3810;
	ld.global.s16 	%rd3815, [%rd2470+1344];
	add.s64 	%rd3816, %rd1, %rd3815;
	ld.global.s8 	%r3812, [%rd3816];
	add.s32 	%r3813, %r3811, %r3812;
	ld.global.s16 	%rd3817, [%rd2470+1346];
	add.s64 	%rd3818, %rd1, %rd3817;
	ld.global.s8 	%r3814, [%rd3818];
	add.s32 	%r3815, %r3813, %r3814;
	ld.global.s16 	%rd3819, [%rd2470+1348];
	add.s64 	%rd3820, %rd1, %rd3819;
	ld.global.s8 	%r3816, [%rd3820];
	add.s32 	%r3817, %r3815, %r3816;
	ld.global.s16 	%rd3821, [%rd2470+1350];
	add.s64 	%rd3822, %rd1, %rd3821;
	ld.global.s8 	%r3818, [%rd3822];
	add.s32 	%r3819, %r3817, %r3818;
	ld.global.s16 	%rd3823, [%rd2470+1352];
	add.s64 	%rd3824, %rd1, %rd3823;
	ld.global.s8 	%r3820, [%rd3824];
	add.s32 	%r3821, %r3819, %r3820;
	ld.global.s16 	%rd3825, [%rd2470+1354];
	add.s64 	%rd3826, %rd1, %rd3825;
	ld.global.s8 	%r3822, [%rd3826];
	add.s32 	%r3823, %r3821, %r3822;
	ld.global.s16 	%rd3827, [%rd2470+1356];
	add.s64 	%rd3828, %rd1, %rd3827;
	ld.global.s8 	%r3824, [%rd3828];
	add.s32 	%r3825, %r3823, %r3824;
	ld.global.s16 	%rd3829, [%rd2470+1358];
	add.s64 	%rd3830, %rd1, %rd3829;
	ld.global.s8 	%r3826, [%rd3830];
	add.s32 	%r3827, %r3825, %r3826;
	ld.global.s16 	%rd3831, [%rd2470+1360];
	add.s64 	%rd3832, %rd1, %rd3831;
	ld.global.s8 	%r3828, [%rd3832];
	add.s32 	%r3829, %r3827, %r3828;
	ld.global.s16 	%rd3833, [%rd2470+1362];
	add.s64 	%rd3834, %rd1, %rd3833;
	ld.global.s8 	%r3830, [%rd3834];
	add.s32 	%r3831, %r3829, %r3830;
	ld.global.s16 	%rd3835, [%rd2470+1364];
	add.s64 	%rd3836, %rd1, %rd3835;
	ld.global.s8 	%r3832, [%rd3836];
	add.s32 	%r3833, %r3831, %r3832;
	ld.global.s16 	%rd3837, [%rd2470+1366];
	add.s64 	%rd3838, %rd1, %rd3837;
	ld.global.s8 	%r3834, [%rd3838];
	add.s32 	%r3835, %r3833, %r3834;
	ld.global.s16 	%rd3839, [%rd2470+1368];
	add.s64 	%rd3840, %rd1, %rd3839;
	ld.global.s8 	%r3836, [%rd3840];
	add.s32 	%r3837, %r3835, %r3836;
	ld.global.s16 	%rd3841, [%rd2470+1370];
	add.s64 	%rd3842, %rd1, %rd3841;
	ld.global.s8 	%r3838, [%rd3842];
	add.s32 	%r3839, %r3837, %r3838;
	ld.global.s16 	%rd3843, [%rd2470+1372];
	add.s64 	%rd3844, %rd1, %rd3843;
	ld.global.s8 	%r3840, [%rd3844];
	add.s32 	%r3841, %r3839, %r3840;
	ld.global.s16 	%rd3845, [%rd2470+1374];
	add.s64 	%rd3846, %rd1, %rd3845;
	ld.global.s8 	%r3842, [%rd3846];
	add.s32 	%r3843, %r3841, %r3842;
	ld.global.s16 	%rd3847, [%rd2470+1376];
	add.s64 	%rd3848, %rd1, %rd3847;
	ld.global.s8 	%r3844, [%rd3848];
	add.s32 	%r3845, %r3843, %r3844;
	ld.global.s16 	%rd3849, [%rd2470+1378];
	add.s64 	%rd3850, %rd1, %rd3849;
	ld.global.s8 	%r3846, [%rd3850];
	add.s32 	%r3847, %r3845, %r3846;
	ld.global.s16 	%rd3851, [%rd2470+1380];
	add.s64 	%rd3852, %rd1, %rd3851;
	ld.global.s8 	%r3848, [%rd3852];
	add.s32 	%r3849, %r3847, %r3848;
	ld.global.s16 	%rd3853, [%rd2470+1382];
	add.s64 	%rd3854, %rd1, %rd3853;
	ld.global.s8 	%r3850, [%rd3854];
	add.s32 	%r3851, %r3849, %r3850;
	ld.global.s16 	%rd3855, [%rd2470+1384];
	add.s64 	%rd3856, %rd1, %rd3855;
	ld.global.s8 	%r3852, [%rd3856];
	add.s32 	%r3853, %r3851, %r3852;
	ld.global.s16 	%rd3857, [%rd2470+1386];
	add.s64 	%rd3858, %rd1, %rd3857;
	ld.global.s8 	%r3854, [%rd3858];
	add.s32 	%r3855, %r3853, %r3854;
	ld.global.s16 	%rd3859, [%rd2470+1388];
	add.s64 	%rd3860, %rd1, %rd3859;
	ld.global.s8 	%r3856, [%rd3860];
	add.s32 	%r3857, %r3855, %r3856;
	ld.global.s16 	%rd3861, [%rd2470+1390];
	add.s64 	%rd3862, %rd1, %rd3861;
	ld.global.s8 	%r3858, [%rd3862];
	add.s32 	%r3859, %r3857, %r3858;
	ld.global.s16 	%rd3863, [%rd2470+1392];
	add.s64 	%rd3864, %rd1, %rd3863;
	ld.global.s8 	%r3860, [%rd3864];
	add.s32 	%r3861, %r3859, %r3860;
	ld.global.s16 	%rd3865, [%rd2470+1394];
	add.s64 	%rd3866, %rd1, %rd3865;
	ld.global.s8 	%r3862, [%rd3866];
	add.s32 	%r3863, %r3861, %r3862;
	ld.global.s16 	%rd3867, [%rd2470+1396];
	add.s64 	%rd3868, %rd1, %rd3867;
	ld.global.s8 	%r3864, [%rd3868];
	add.s32 	%r3865, %r3863, %r3864;
	ld.global.s16 	%rd3869, [%rd2470+1398];
	add.s64 	%rd3870, %rd1, %rd3869;
	ld.global.s8 	%r3866, [%rd3870];
	add.s32 	%r3867, %r3865, %r3866;
	ld.global.s16 	%rd3871, [%rd2470+1400];
	add.s64 	%rd3872, %rd1, %rd3871;
	ld.global.s8 	%r3868, [%rd3872];
	add.s32 	%r3869, %r3867, %r3868;
	ld.global.s16 	%rd3873, [%rd2470+1402];
	add.s64 	%rd3874, %rd1, %rd3873;
	ld.global.s8 	%r3870, [%rd3874];
	add.s32 	%r3871, %r3869, %r3870;
	ld.global.s16 	%rd3875, [%rd2470+1404];
	add.s64 	%rd3876, %rd1, %rd3875;
	ld.global.s8 	%r3872, [%rd3876];
	add.s32 	%r3873, %r3871, %r3872;
	ld.global.s16 	%rd3877, [%rd2470+1406];
	add.s64 	%rd3878, %rd1, %rd3877;
	ld.global.s8 	%r3874, [%rd3878];
	add.s32 	%r3875, %r3873, %r3874;
	ld.global.s16 	%rd3879, [%rd2470+1408];
	add.s64 	%rd3880, %rd1, %rd3879;
	ld.global.s8 	%r3876, [%rd3880];
	add.s32 	%r3877, %r3875, %r3876;
	ld.global.s16 	%rd3881, [%rd2470+1410];
	add.s64 	%rd3882, %rd1, %rd3881;
	ld.global.s8 	%r3878, [%rd3882];
	add.s32 	%r3879, %r3877, %r3878;
	ld.global.s16 	%rd3883, [%rd2470+1412];
	add.s64 	%rd3884, %rd1, %rd3883;
	ld.global.s8 	%r3880, [%rd3884];
	add.s32 	%r3881, %r3879, %r3880;
	ld.global.s16 	%rd3885, [%rd2470+1414];
	add.s64 	%rd3886, %rd1, %rd3885;
	ld.global.s8 	%r3882, [%rd3886];
	add.s32 	%r3883, %r3881, %r3882;
	ld.global.s16 	%rd3887, [%rd2470+1416];
	add.s64 	%rd3888, %rd1, %rd3887;
	ld.global.s8 	%r3884, [%rd3888];
	add.s32 	%r3885, %r3883, %r3884;
	ld.global.s16 	%rd3889, [%rd2470+1418];
	add.s64 	%rd3890, %rd1, %rd3889;
	ld.global.s8 	%r3886, [%rd3890];
	add.s32 	%r3887, %r3885, %r3886;
	ld.global.s16 	%rd3891, [%rd2470+1420];
	add.s64 	%rd3892, %rd1, %rd3891;
	ld.global.s8 	%r3888, [%rd3892];
	add.s32 	%r3889, %r3887, %r3888;
	ld.global.s16 	%rd3893, [%rd2470+1422];
	add.s64 	%rd3894, %rd1, %rd3893;
	ld.global.s8 	%r3890, [%rd3894];
	add.s32 	%r3891, %r3889, %r3890;
	ld.global.s16 	%rd3895, [%rd2470+1424];
	add.s64 	%rd3896, %rd1, %rd3895;
	ld.global.s8 	%r3892, [%rd3896];
	add.s32 	%r3893, %r3891, %r3892;
	ld.global.s16 	%rd3897, [%rd2470+1426];
	add.s64 	%rd3898, %rd1, %rd3897;
	ld.global.s8 	%r3894, [%rd3898];
	add.s32 	%r3895, %r3893, %r3894;
	ld.global.s16 	%rd3899, [%rd2470+1428];
	add.s64 	%rd3900, %rd1, %rd3899;
	ld.global.s8 	%r3896, [%rd3900];
	add.s32 	%r3897, %r3895, %r3896;
	ld.global.s16 	%rd3901, [%rd2470+1430];
	add.s64 	%rd3902, %rd1, %rd3901;
	ld.global.s8 	%r3898, [%rd3902];
	add.s32 	%r3899, %r3897, %r3898;
	ld.global.s16 	%rd3903, [%rd2470+1432];
	add.s64 	%rd3904, %rd1, %rd3903;
	ld.global.s8 	%r3900, [%rd3904];
	add.s32 	%r3901, %r3899, %r3900;
	ld.global.s16 	%rd3905, [%rd2470+1434];
	add.s64 	%rd3906, %rd1, %rd3905;
	ld.global.s8 	%r3902, [%rd3906];
	add.s32 	%r3903, %r3901, %r3902;
	ld.global.s16 	%rd3907, [%rd2470+1436];
	add.s64 	%rd3908, %rd1, %rd3907;
	ld.global.s8 	%r3904, [%rd3908];
	add.s32 	%r3905, %r3903, %r3904;
	ld.global.s16 	%rd3909, [%rd2470+1438];
	add.s64 	%rd3910, %rd1, %rd3909;
	ld.global.s8 	%r3906, [%rd3910];
	add.s32 	%r3907, %r3905, %r3906;
	ld.global.s16 	%rd3911, [%rd2470+1440];
	add.s64 	%rd3912, %rd1, %rd3911;
	ld.global.s8 	%r3908, [%rd3912];
	add.s32 	%r3909, %r3907, %r3908;
	ld.global.s16 	%rd3913, [%rd2470+1442];
	add.s64 	%rd3914, %rd1, %rd3913;
	ld.global.s8 	%r3910, [%rd3914];
	add.s32 	%r3911, %r3909, %r3910;
	ld.global.s16 	%rd3915, [%rd2470+1444];
	add.s64 	%rd3916, %rd1, %rd3915;
	ld.global.s8 	%r3912, [%rd3916];
	add.s32 	%r3913, %r3911, %r3912;
	ld.global.s16 	%rd3917, [%rd2470+1446];
	add.s64 	%rd3918, %rd1, %rd3917;
	ld.global.s8 	%r3914, [%rd3918];
	add.s32 	%r3915, %r3913, %r3914;
	ld.global.s16 	%rd3919, [%rd2470+1448];
	add.s64 	%rd3920, %rd1, %rd3919;
	ld.global.s8 	%r3916, [%rd3920];
	add.s32 	%r3917, %r3915, %r3916;
	ld.global.s16 	%rd3921, [%rd2470+1450];
	add.s64 	%rd3922, %rd1, %rd3921;
	ld.global.s8 	%r3918, [%rd3922];
	add.s32 	%r3919, %r3917, %r3918;
	ld.global.s16 	%rd3923, [%rd2470+1452];
	add.s64 	%rd3924, %rd1, %rd3923;
	ld.global.s8 	%r3920, [%rd3924];
	add.s32 	%r3921, %r3919, %r3920;
	ld.global.s16 	%rd3925, [%rd2470+1454];
	add.s64 	%rd3926, %rd1, %rd3925;
	ld.global.s8 	%r3922, [%rd3926];
	add.s32 	%r3923, %r3921, %r3922;
	ld.global.s16 	%rd3927, [%rd2470+1456];
	add.s64 	%rd3928, %rd1, %rd3927;
	ld.global.s8 	%r3924, [%rd3928];
	add.s32 	%r3925, %r3923, %r3924;
	ld.global.s16 	%rd3929, [%rd2470+1458];
	add.s64 	%rd3930, %rd1, %rd3929;
	ld.global.s8 	%r3926, [%rd3930];
	add.s32 	%r3927, %r3925, %r3926;
	ld.global.s16 	%rd3931, [%rd2470+1460];
	add.s64 	%rd3932, %rd1, %rd3931;
	ld.global.s8 	%r3928, [%rd3932];
	add.s32 	%r3929, %r3927, %r3928;
	ld.global.s16 	%rd3933, [%rd2470+1462];
	add.s64 	%rd3934, %rd1, %rd3933;
	ld.global.s8 	%r3930, [%rd3934];
	add.s32 	%r3931, %r3929, %r3930;
	ld.global.s16 	%rd3935, [%rd2470+1464];
	add.s64 	%rd3936, %rd1, %rd3935;
	ld.global.s8 	%r3932, [%rd3936];
	add.s32 	%r3933, %r3931, %r3932;
	ld.global.s16 	%rd3937, [%rd2470+1466];
	add.s64 	%rd3938, %rd1, %rd3937;
	ld.global.s8 	%r3934, [%rd3938];
	add.s32 	%r3935, %r3933, %r3934;
	ld.global.s16 	%rd3939, [%rd2470+1468];
	add.s64 	%rd3940, %rd1, %rd3939;
	ld.global.s8 	%r3936, [%rd3940];
	add.s32 	%r3937, %r3935, %r3936;
	ld.global.s16 	%rd3941, [%rd2470+1470];
	add.s64 	%rd3942, %rd1, %rd3941;
	ld.global.s8 	%r3938, [%rd3942];
	add.s32 	%r3939, %r3937, %r3938;
	ld.global.s16 	%rd3943, [%rd2470+1472];
	add.s64 	%rd3944, %rd1, %rd3943;
	ld.global.s8 	%r3940, [%rd3944];
	add.s32 	%r3941, %r3939, %r3940;
	ld.global.s16 	%rd3945, [%rd2470+1474];
	add.s64 	%rd3946, %rd1, %rd3945;
	ld.global.s8 	%r3942, [%rd3946];
	add.s32 	%r3943, %r3941, %r3942;
	ld.global.s16 	%rd3947, [%rd2470+1476];
	add.s64 	%rd3948, %rd1, %rd3947;
	ld.global.s8 	%r3944, [%rd3948];
	add.s32 	%r3945, %r3943, %r3944;
	ld.global.s16 	%rd3949, [%rd2470+1478];
	add.s64 	%rd3950, %rd1, %rd3949;
	ld.global.s8 	%r3946, [%rd3950];
	add.s32 	%r3947, %r3945, %r3946;
	ld.global.s16 	%rd3951, [%rd2470+1480];
	add.s64 	%rd3952, %rd1, %rd3951;
	ld.global.s8 	%r3948, [%rd3952];
	add.s32 	%r3949, %r3947, %r3948;
	ld.global.s16 	%rd3953, [%rd2470+1482];
	add.s64 	%rd3954, %rd1, %rd3953;
	ld.global.s8 	%r3950, [%rd3954];
	add.s32 	%r3951, %r3949, %r3950;
	ld.global.s16 	%rd3955, [%rd2470+1484];
	add.s64 	%rd3956, %rd1, %rd3955;
	ld.global.s8 	%r3952, [%rd3956];
	add.s32 	%r3953, %r3951, %r3952;
	ld.global.s16 	%rd3957, [%rd2470+1486];
	add.s64 	%rd3958, %rd1, %rd3957;
	ld.global.s8 	%r3954, [%rd3958];
	add.s32 	%r3955, %r3953, %r3954;
	ld.global.s16 	%rd3959, [%rd2470+1488];
	add.s64 	%rd3960, %rd1, %rd3959;
	ld.global.s8 	%r3956, [%rd3960];
	add.s32 	%r3957, %r3955, %r3956;
	ld.global.s16 	%rd3961, [%rd2470+1490];
	add.s64 	%rd3962, %rd1, %rd3961;
	ld.global.s8 	%r3958, [%rd3962];
	add.s32 	%r3959, %r3957, %r3958;
	ld.global.s16 	%rd3963, [%rd2470+1492];
	add.s64 	%rd3964, %rd1, %rd3963;
	ld.global.s8 	%r3960, [%rd3964];
	add.s32 	%r3961, %r3959, %r3960;
	ld.global.s16 	%rd3965, [%rd2470+1494];
	add.s64 	%rd3966, %rd1, %rd3965;
	ld.global.s8 	%r3962, [%rd3966];
	add.s32 	%r3963, %r3961, %r3962;
	ld.global.s16 	%rd3967, [%rd2470+1496];
	add.s64 	%rd3968, %rd1, %rd3967;
	ld.global.s8 	%r3964, [%rd3968];
	add.s32 	%r3965, %r3963, %r3964;
	ld.global.s16 	%rd3969, [%rd2470+1498];
	add.s64 	%rd3970, %rd1, %rd3969;
	ld.global.s8 	%r3966, [%rd3970];
	add.s32 	%r3967, %r3965, %r3966;
	ld.global.s16 	%rd3971, [%rd2470+1500];
	add.s64 	%rd3972, %rd1, %rd3971;
	ld.global.s8 	%r3968, [%rd3972];
	add.s32 	%r3969, %r3967, %r3968;
	ld.global.s16 	%rd3973, [%rd2470+1502];
	add.s64 	%rd3974, %rd1, %rd3973;
	ld.global.s8 	%r3970, [%rd3974];
	add.s32 	%r3971, %r3969, %r3970;
	ld.global.s16 	%rd3975, [%rd2470+1504];
	add.s64 	%rd3976, %rd1, %rd3975;
	ld.global.s8 	%r3972, [%rd3976];
	add.s32 	%r3973, %r3971, %r3972;
	ld.global.s16 	%rd3977, [%rd2470+1506];
	add.s64 	%rd3978, %rd1, %rd3977;
	ld.global.s8 	%r3974, [%rd3978];
	add.s32 	%r3975, %r3973, %r3974;
	ld.global.s16 	%rd3979, [%rd2470+1508];
	add.s64 	%rd3980, %rd1, %rd3979;
	ld.global.s8 	%r3976, [%rd3980];
	add.s32 	%r3977, %r3975, %r3976;
	ld.global.s16 	%rd3981, [%rd2470+1510];
	add.s64 	%rd3982, %rd1, %rd3981;
	ld.global.s8 	%r3978, [%rd3982];
	add.s32 	%r3979, %r3977, %r3978;
	ld.global.s16 	%rd3983, [%rd2470+1512];
	add.s64 	%rd3984, %rd1, %rd3983;
	ld.global.s8 	%r3980, [%rd3984];
	add.s32 	%r3981, %r3979, %r3980;
	ld.global.s16 	%rd3985, [%rd2470+1514];
	add.s64 	%rd3986, %rd1, %rd3985;
	ld.global.s8 	%r3982, [%rd3986];
	add.s32 	%r3983, %r3981, %r3982;
	ld.global.s16 	%rd3987, [%rd2470+1516];
	add.s64 	%rd3988, %rd1, %rd3987;
	ld.global.s8 	%r3984, [%rd3988];
	add.s32 	%r3985, %r3983, %r3984;
	ld.global.s16 	%rd3989, [%rd2470+1518];
	add.s64 	%rd3990, %rd1, %rd3989;
	ld.global.s8 	%r3986, [%rd3990];
	add.s32 	%r3987, %r3985, %r3986;
	ld.global.s16 	%rd3991, [%rd2470+1520];
	add.s64 	%rd3992, %rd1, %rd3991;
	ld.global.s8 	%r3988, [%rd3992];
	add.s32 	%r3989, %r3987, %r3988;
	ld.global.s16 	%rd3993, [%rd2470+1522];
	add.s64 	%rd3994, %rd1, %rd3993;
	ld.global.s8 	%r3990, [%rd3994];
	add.s32 	%r3991, %r3989, %r3990;
	ld.global.s16 	%rd3995, [%rd2470+1524];
	add.s64 	%rd3996, %rd1, %rd3995;
	ld.global.s8 	%r3992, [%rd3996];
	add.s32 	%r3993, %r3991, %r3992;
	ld.global.s16 	%rd3997, [%rd2470+1526];
	add.s64 	%rd3998, %rd1, %rd3997;
	ld.global.s8 	%r3994, [%rd3998];
	add.s32 	%r3995, %r3993, %r3994;
	ld.global.s16 	%rd3999, [%rd2470+1528];
	add.s64 	%rd4000, %rd1, %rd3999;
	ld.global.s8 	%r3996, [%rd4000];
	add.s32 	%r3997, %r3995, %r3996;
	ld.global.s16 	%rd4001, [%rd2470+1530];
	add.s64 	%rd4002, %rd1, %rd4001;
	ld.global.s8 	%r3998, [%rd4002];
	add.s32 	%r3999, %r3997, %r3998;
	ld.global.s16 	%rd4003, [%rd2470+1532];
	add.s64 	%rd4004, %rd1, %rd4003;
	ld.global.s8 	%r4000, [%rd4004];
	add.s32 	%r4001, %r3999, %r4000;
	ld.global.s16 	%rd4005, [%rd2470+1534];
	add.s64 	%rd4006, %rd1, %rd4005;
	ld.global.s8 	%r4002, [%rd4006];
	add.s32 	%r4003, %r4001, %r4002;
	ld.global.s16 	%rd4007, [%rd2470+1536];
	add.s64 	%rd4008, %rd1, %rd4007;
	ld.global.s8 	%r4004, [%rd4008];
	add.s32 	%r4005, %r4003, %r4004;
	ld.global.s16 	%rd4009, [%rd2470+1538];
	add.s64 	%rd4010, %rd1, %rd4009;
	ld.global.s8 	%r4006, [%rd4010];
	add.s32 	%r4007, %r4005, %r4006;
	ld.global.s16 	%rd4011, [%rd2470+1540];
	add.s64 	%rd4012, %rd1, %rd4011;
	ld.global.s8 	%r4008, [%rd4012];
	add.s32 	%r4009, %r4007, %r4008;
	ld.global.s16 	%rd4013, [%rd2470+1542];
	add.s64 	%rd4014, %rd1, %rd4013;
	ld.global.s8 	%r4010, [%rd4014];
	add.s32 	%r4011, %r4009, %r4010;
	ld.global.s16 	%rd4015, [%rd2470+1544];
	add.s64 	%rd4016, %rd1, %rd4015;
	ld.global.s8 	%r4012, [%rd4016];
	add.s32 	%r4013, %r4011, %r4012;
	ld.global.s16 	%rd4017, [%rd2470+1546];
	add.s64 	%rd4018, %rd1, %rd4017;
	ld.global.s8 	%r4014, [%rd4018];
	add.s32 	%r4015, %r4013, %r4014;
	ld.global.s16 	%rd4019, [%rd2470+1548];
	add.s64 	%rd4020, %rd1, %rd4019;
	ld.global.s8 	%r4016, [%rd4020];
	add.s32 	%r4017, %r4015, %r4016;
	ld.global.s16 	%rd4021, [%rd2470+1550];
	add.s64 	%rd4022, %rd1, %rd4021;
	ld.global.s8 	%r4018, [%rd4022];
	add.s32 	%r4019, %r4017, %r4018;
	ld.global.s16 	%rd4023, [%rd2470+1552];
	add.s64 	%rd4024, %rd1, %rd4023;
	ld.global.s8 	%r4020, [%rd4024];
	add.s32 	%r4021, %r4019, %r4020;
	ld.global.s16 	%rd4025, [%rd2470+1554];
	add.s64 	%rd4026, %rd1, %rd4025;
	ld.global.s8 	%r4022, [%rd4026];
	add.s32 	%r4023, %r4021, %r4022;
	ld.global.s16 	%rd4027, [%rd2470+1556];
	add.s64 	%rd4028, %rd1, %rd4027;
	ld.global.s8 	%r4024, [%rd4028];
	add.s32 	%r4025, %r4023, %r4024;
	ld.global.s16 	%rd4029, [%rd2470+1558];
	add.s64 	%rd4030, %rd1, %rd4029;
	ld.global.s8 	%r4026, [%rd4030];
	add.s32 	%r4027, %r4025, %r4026;
	ld.global.s16 	%rd4031, [%rd2470+1560];
	add.s64 	%rd4032, %rd1, %rd4031;
	ld.global.s8 	%r4028, [%rd4032];
	add.s32 	%r4029, %r4027, %r4028;
	ld.global.s16 	%rd4033, [%rd2470+1562];
	add.s64 	%rd4034, %rd1, %rd4033;
	ld.global.s8 	%r4030, [%rd4034];
	add.s32 	%r4031, %r4029, %r4030;
	ld.global.s16 	%rd4035, [%rd2470+1564];
	add.s64 	%rd4036, %rd1, %rd4035;
	ld.global.s8 	%r4032, [%rd4036];
	add.s32 	%r4033, %r4031, %r4032;
	ld.global.s16 	%rd4037, [%rd2470+1566];
	add.s64 	%rd4038, %rd1, %rd4037;
	ld.global.s8 	%r4034, [%rd4038];
	add.s32 	%r4035, %r4033, %r4034;
	ld.global.s16 	%rd4039, [%rd2470+1568];
	add.s64 	%rd4040, %rd1, %rd4039;
	ld.global.s8 	%r4036, [%rd4040];
	add.s32 	%r4037, %r4035, %r4036;
	ld.global.s16 	%rd4041, [%rd2470+1570];
	add.s64 	%rd4042, %rd1, %rd4041;
	ld.global.s8 	%r4038, [%rd4042];
	add.s32 	%r4039, %r4037, %r4038;
	ld.global.s16 	%rd4043, [%rd2470+1572];
	add.s64 	%rd4044, %rd1, %rd4043;
	ld.global.s8 	%r4040, [%rd4044];
	add.s32 	%r4041, %r4039, %r4040;
	ld.global.s16 	%rd4045, [%rd2470+1574];
	add.s64 	%rd4046, %rd1, %rd4045;
	ld.global.s8 	%r4042, [%rd4046];
	add.s32 	%r4043, %r4041, %r4042;
	ld.global.s16 	%rd4047, [%rd2470+1576];
	add.s64 	%rd4048, %rd1, %rd4047;
	ld.global.s8 	%r4044, [%rd4048];
	add.s32 	%r4045, %r4043, %r4044;
	ld.global.s16 	%rd4049, [%rd2470+1578];
	add.s64 	%rd4050, %rd1, %rd4049;
	ld.global.s8 	%r4046, [%rd4050];
	add.s32 	%r4047, %r4045, %r4046;
	ld.global.s16 	%rd4051, [%rd2470+1580];
	add.s64 	%rd4052, %rd1, %rd4051;
	ld.global.s8 	%r4048, [%rd4052];
	add.s32 	%r4049, %r4047, %r4048;
	ld.global.s16 	%rd4053, [%rd2470+1582];
	add.s64 	%rd4054, %rd1, %rd4053;
	ld.global.s8 	%r4050, [%rd4054];
	add.s32 	%r4051, %r4049, %r4050;
	ld.global.s16 	%rd4055, [%rd2470+1584];
	add.s64 	%rd4056, %rd1, %rd4055;
	ld.global.s8 	%r4052, [%rd4056];
	add.s32 	%r4053, %r4051, %r4052;
	ld.global.s16 	%rd4057, [%rd2470+1586];
	add.s64 	%rd4058, %rd1, %rd4057;
	ld.global.s8 	%r4054, [%rd4058];
	add.s32 	%r4055, %r4053, %r4054;
	ld.global.s16 	%rd4059, [%rd2470+1588];
	add.s64 	%rd4060, %rd1, %rd4059;
	ld.global.s8 	%r4056, [%rd4060];
	add.s32 	%r4057, %r4055, %r4056;
	ld.global.s16 	%rd4061, [%rd2470+1590];
	add.s64 	%rd4062, %rd1, %rd4061;
	ld.global.s8 	%r4058, [%rd4062];
	add.s32 	%r4059, %r4057, %r4058;
	ld.global.s16 	%rd4063, [%rd2470+1592];
	add.s64 	%rd4064, %rd1, %rd4063;
	ld.global.s8 	%r4060, [%rd4064];
	add.s32 	%r4061, %r4059, %r4060;
	ld.global.s16 	%rd4065, [%rd2470+1594];
	add.s64 	%rd4066, %rd1, %rd4065;
	ld.global.s8 	%r4062, [%rd4066];
	add.s32 	%r4063, %r4061, %r4062;
	ld.global.s16 	%rd4067, [%rd2470+1596];
	add.s64 	%rd4068, %rd1, %rd4067;
	ld.global.s8 	%r4064, [%rd4068];
	add.s32 	%r4065, %r4063, %r4064;
	ld.global.s16 	%rd4069, [%rd2470+1598];
	add.s64 	%rd4070, %rd1, %rd4069;
	ld.global.s8 	%r4066, [%rd4070];
	add.s32 	%r4067, %r4065, %r4066;
	ld.global.s16 	%rd4071, [%rd2470+1600];
	add.s64 	%rd4072, %rd1, %rd4071;
	ld.global.s8 	%r4068, [%rd4072];
	add.s32 	%r4069, %r4067, %r4068;
	ld.global.s16 	%rd4073, [%rd2470+1602];
	add.s64 	%rd4074, %rd1, %rd4073;
	ld.global.s8 	%r4070, [%rd4074];
	add.s32 	%r4071, %r4069, %r4070;
	ld.global.s16 	%rd4075, [%rd2470+1604];
	add.s64 	%rd4076, %rd1, %rd4075;
	ld.global.s8 	%r4072, [%rd4076];
	add.s32 	%r4073, %r4071, %r4072;
	ld.global.s16 	%rd4077, [%rd2470+1606];
	add.s64 	%rd4078, %rd1, %rd4077;
	ld.global.s8 	%r4074, [%rd4078];
	add.s32 	%r4075, %r4073, %r4074;
	ld.global.s16 	%rd4079, [%rd2470+1608];
	add.s64 	%rd4080, %rd1, %rd4079;
	ld.global.s8 	%r4076, [%rd4080];
	add.s32 	%r4077, %r4075, %r4076;
	ld.global.s16 	%rd4081, [%rd2470+1610];
	add.s64 	%rd4082, %rd1, %rd4081;
	ld.global.s8 	%r4078, [%rd4082];
	add.s32 	%r4079, %r4077, %r4078;
	ld.global.s16 	%rd4083, [%rd2470+1612];
	add.s64 	%rd4084, %rd1, %rd4083;
	ld.global.s8 	%r4080, [%rd4084];
	add.s32 	%r4081, %r4079, %r4080;
	ld.global.s16 	%rd4085, [%rd2470+1614];
	add.s64 	%rd4086, %rd1, %rd4085;
	ld.global.s8 	%r4082, [%rd4086];
	add.s32 	%r4083, %r4081, %r4082;
	ld.global.s16 	%rd4087, [%rd2470+1616];
	add.s64 	%rd4088, %rd1, %rd4087;
	ld.global.s8 	%r4084, [%rd4088];
	add.s32 	%r4085, %r4083, %r4084;
	ld.global.s16 	%rd4089, [%rd2470+1618];
	add.s64 	%rd4090, %rd1, %rd4089;
	ld.global.s8 	%r4086, [%rd4090];
	add.s32 	%r4087, %r4085, %r4086;
	ld.global.s16 	%rd4091, [%rd2470+1620];
	add.s64 	%rd4092, %rd1, %rd4091;
	ld.global.s8 	%r4088, [%rd4092];
	add.s32 	%r4089, %r4087, %r4088;
	ld.global.s16 	%rd4093, [%rd2470+1622];
	add.s64 	%rd4094, %rd1, %rd4093;
	ld.global.s8 	%r4090, [%rd4094];
	add.s32 	%r4091, %r4089, %r4090;
	ld.global.s16 	%rd4095, [%rd2470+1624];
	add.s64 	%rd4096, %rd1, %rd4095;
	ld.global.s8 	%r4092, [%rd4096];
	add.s32 	%r4093, %r4091, %r4092;
	ld.global.s16 	%rd4097, [%rd2470+1626];
	add.s64 	%rd4098, %rd1, %rd4097;
	ld.global.s8 	%r4094, [%rd4098];
	add.s32 	%r4095, %r4093, %r4094;
	ld.global.s16 	%rd4099, [%rd2470+1628];
	add.s64 	%rd4100, %rd1, %rd4099;
	ld.global.s8 	%r4096, [%rd4100];
	add.s32 	%r4097, %r4095, %r4096;
	ld.global.s16 	%rd4101, [%rd2470+1630];
	add.s64 	%rd4102, %rd1, %rd4101;
	ld.global.s8 	%r4098, [%rd4102];
	add.s32 	%r4099, %r4097, %r4098;
	ld.global.s16 	%rd4103, [%rd2470+1632];
	add.s64 	%rd4104, %rd1, %rd4103;
	ld.global.s8 	%r4100, [%rd4104];
	add.s32 	%r4101, %r4099, %r4100;
	ld.global.s16 	%rd4105, [%rd2470+1634];
	add.s64 	%rd4106, %rd1, %rd4105;
	ld.global.s8 	%r4102, [%rd4106];
	add.s32 	%r4103, %r4101, %r4102;
	ld.global.s16 	%rd4107, [%rd2470+1636];
	add.s64 	%rd4108, %rd1, %rd4107;
	ld.global.s8 	%r4104, [%rd4108];
	add.s32 	%r4105, %r4103, %r4104;
	ld.global.s16 	%rd4109, [%rd2470+1638];
	add.s64 	%rd4110, %rd1, %rd4109;
	ld.global.s8 	%r4106, [%rd4110];
	add.s32 	%r4107, %r4105, %r4106;
	ld.global.s16 	%rd4111, [%rd2470+1640];
	add.s64 	%rd4112, %rd1, %rd4111;
	ld.global.s8 	%r4108, [%rd4112];
	add.s32 	%r4109, %r4107, %r4108;
	ld.global.s16 	%rd4113, [%rd2470+1642];
	add.s64 	%rd4114, %rd1, %rd4113;
	ld.global.s8 	%r4110, [%rd4114];
	add.s32 	%r4111, %r4109, %r4110;
	ld.global.s16 	%rd4115, [%rd2470+1644];
	add.s64 	%rd4116, %rd1, %rd4115;
	ld.global.s8 	%r4112, [%rd4116];
	add.s32 	%r4113, %r4111, %r4112;
	ld.global.s16 	%rd4117, [%rd2470+1646];
	add.s64 	%rd4118, %rd1, %rd4117;
	ld.global.s8 	%r4114, [%rd4118];
	add.s32 	%r4115, %r4113, %r4114;
	ld.global.s16 	%rd4119, [%rd2470+1648];
	add.s64 	%rd4120, %rd1, %rd4119;
	ld.global.s8 	%r4116, [%rd4120];
	add.s32 	%r4117, %r4115, %r4116;
	ld.global.s16 	%rd4121, [%rd2470+1650];
	add.s64 	%rd4122, %rd1, %rd4121;
	ld.global.s8 	%r4118, [%rd4122];
	add.s32 	%r4119, %r4117, %r4118;
	ld.global.s16 	%rd4123, [%rd2470+1652];
	add.s64 	%rd4124, %rd1, %rd4123;
	ld.global.s8 	%r4120, [%rd4124];
	add.s32 	%r4121, %r4119, %r4120;
	ld.global.s16 	%rd4125, [%rd2470+1654];
	add.s64 	%rd4126, %rd1, %rd4125;
	ld.global.s8 	%r4122, [%rd4126];
	add.s32 	%r4123, %r4121, %r4122;
	ld.global.s16 	%rd4127, [%rd2470+1656];
	add.s64 	%rd4128, %rd1, %rd4127;
	ld.global.s8 	%r4124, [%rd4128];
	add.s32 	%r4125, %r4123, %r4124;
	ld.global.s16 	%rd4129, [%rd2470+1658];
	add.s64 	%rd4130, %rd1, %rd4129;
	ld.global.s8 	%r4126, [%rd4130];
	add.s32 	%r4127, %r4125, %r4126;
	ld.global.s16 	%rd4131, [%rd2470+1660];
	add.s64 	%rd4132, %rd1, %rd4131;
	ld.global.s8 	%r4128, [%rd4132];
	add.s32 	%r4129, %r4127, %r4128;
	ld.global.s16 	%rd4133, [%rd2470+1662];
	add.s64 	%rd4134, %rd1, %rd4133;
	ld.global.s8 	%r4130, [%rd4134];
	add.s32 	%r4131, %r4129, %r4130;
	ld.global.s16 	%rd4135, [%rd2470+1664];
	add.s64 	%rd4136, %rd1, %rd4135;
	ld.global.s8 	%r4132, [%rd4136];
	add.s32 	%r4133, %r4131, %r4132;
	ld.global.s16 	%rd4137, [%rd2470+1666];
	add.s64 	%rd4138, %rd1, %rd4137;
	ld.global.s8 	%r4134, [%rd4138];
	add.s32 	%r4135, %r4133, %r4134;
	ld.global.s16 	%rd4139, [%rd2470+1668];
	add.s64 	%rd4140, %rd1, %rd4139;
	ld.global.s8 	%r4136, [%rd4140];
	add.s32 	%r4137, %r4135, %r4136;
	ld.global.s16 	%rd4141, [%rd2470+1670];
	add.s64 	%rd4142, %rd1, %rd4141;
	ld.global.s8 	%r4138, [%rd4142];
	add.s32 	%r4139, %r4137, %r4138;
	ld.global.s16 	%rd4143, [%rd2470+1672];
	add.s64 	%rd4144, %rd1, %rd4143;
	ld.global.s8 	%r4140, [%rd4144];
	add.s32 	%r4141, %r4139, %r4140;
	ld.global.s16 	%rd4145, [%rd2470+1674];
	add.s64 	%rd4146, %rd1, %rd4145;
	ld.global.s8 	%r4142, [%rd4146];
	add.s32 	%r4143, %r4141, %r4142;
	ld.global.s16 	%rd4147, [%rd2470+1676];
	add.s64 	%rd4148, %rd1, %rd4147;
	ld.global.s8 	%r4144, [%rd4148];
	add.s32 	%r4145, %r4143, %r4144;
	ld.global.s16 	%rd4149, [%rd2470+1678];
	add.s64 	%rd4150, %rd1, %rd4149;
	ld.global.s8 	%r4146, [%rd4150];
	add.s32 	%r4147, %r4145, %r4146;
	ld.global.s16 	%rd4151, [%rd2470+1680];
	add.s64 	%rd4152, %rd1, %rd4151;
	ld.global.s8 	%r4148, [%rd4152];
	add.s32 	%r4149, %r4147, %r4148;
	ld.global.s16 	%rd4153, [%rd2470+1682];
	add.s64 	%rd4154, %rd1, %rd4153;
	ld.global.s8 	%r4150, [%rd4154];
	add.s32 	%r4151, %r4149, %r4150;
	ld.global.s16 	%rd4155, [%rd2470+1684];
	add.s64 	%rd4156, %rd1, %rd4155;
	ld.global.s8 	%r4152, [%rd4156];
	add.s32 	%r4153, %r4151, %r4152;
	ld.global.s16 	%rd4157, [%rd2470+1686];
	add.s64 	%rd4158, %rd1, %rd4157;
	ld.global.s8 	%r4154, [%rd4158];
	add.s32 	%r4155, %r4153, %r4154;
	ld.global.s16 	%rd4159, [%rd2470+1688];
	add.s64 	%rd4160, %rd1, %rd4159;
	ld.global.s8 	%r4156, [%rd4160];
	add.s32 	%r4157, %r4155, %r4156;
	ld.global.s16 	%rd4161, [%rd2470+1690];
	add.s64 	%rd4162, %rd1, %rd4161;
	ld.global.s8 	%r4158, [%rd4162];
	add.s32 	%r4159, %r4157, %r4158;
	ld.global.s16 	%rd4163, [%rd2470+1692];
	add.s64 	%rd4164, %rd1, %rd4163;
	ld.global.s8 	%r4160, [%rd4164];
	add.s32 	%r4161, %r4159, %r4160;
	ld.global.s16 	%rd4165, [%rd2470+1694];
	add.s64 	%rd4166, %rd1, %rd4165;
	ld.global.s8 	%r4162, [%rd4166];
	add.s32 	%r4163, %r4161, %r4162;
	ld.global.s16 	%rd4167, [%rd2470+1696];
	add.s64 	%rd4168, %rd1, %rd4167;
	ld.global.s8 	%r4164, [%rd4168];
	add.s32 	%r4165, %r4163, %r4164;
	ld.global.s16 	%rd4169, [%rd2470+1698];
	add.s64 	%rd4170, %rd1, %rd4169;
	ld.global.s8 	%r4166, [%rd4170];
	add.s32 	%r4167, %r4165, %r4166;
	ld.global.s16 	%rd4171, [%rd2470+1700];
	add.s64 	%rd4172, %rd1, %rd4171;
	ld.global.s8 	%r4168, [%rd4172];
	add.s32 	%r4169, %r4167, %r4168;
	ld.global.s16 	%rd4173, [%rd2470+1702];
	add.s64 	%rd4174, %rd1, %rd4173;
	ld.global.s8 	%r4170, [%rd4174];
	add.s32 	%r4171, %r4169, %r4170;
	ld.global.s16 	%rd4175, [%rd2470+1704];
	add.s64 	%rd4176, %rd1, %rd4175;
	ld.global.s8 	%r4172, [%rd4176];
	add.s32 	%r4173, %r4171, %r4172;
	ld.global.s16 	%rd4177, [%rd2470+1706];
	add.s64 	%rd4178, %rd1, %rd4177;
	ld.global.s8 	%r4174, [%rd4178];
	add.s32 	%r4175, %r4173, %r4174;
	ld.global.s16 	%rd4179, [%rd2470+1708];
	add.s64 	%rd4180, %rd1, %rd4179;
	ld.global.s8 	%r4176, [%rd4180];
	add.s32 	%r4177, %r4175, %r4176;
	ld.global.s16 	%rd4181, [%rd2470+1710];
	add.s64 	%rd4182, %rd1, %rd4181;
	ld.global.s8 	%r4178, [%rd4182];
	add.s32 	%r4179, %r4177, %r4178;
	ld.global.s16 	%rd4183, [%rd2470+1712];
	add.s64 	%rd4184, %rd1, %rd4183;
	ld.global.s8 	%r4180, [%rd4184];
	add.s32 	%r4181, %r4179, %r4180;
	ld.global.s16 	%rd4185, [%rd2470+1714];
	add.s64 	%rd4186, %rd1, %rd4185;
	ld.global.s8 	%r4182, [%rd4186];
	add.s32 	%r4183, %r4181, %r4182;
	ld.global.s16 	%rd4187, [%rd2470+1716];
	add.s64 	%rd4188, %rd1, %rd4187;
	ld.global.s8 	%r4184, [%rd4188];
	add.s32 	%r4185, %r4183, %r4184;
	ld.global.s16 	%rd4189, [%rd2470+1718];
	add.s64 	%rd4190, %rd1, %rd4189;
	ld.global.s8 	%r4186, [%rd4190];
	add.s32 	%r4187, %r4185, %r4186;
	ld.global.s16 	%rd4191, [%rd2470+1720];
	add.s64 	%rd4192, %rd1, %rd4191;
	ld.global.s8 	%r4188, [%rd4192];
	add.s32 	%r4189, %r4187, %r4188;
	ld.global.s16 	%rd4193, [%rd2470+1722];
	add.s64 	%rd4194, %rd1, %rd4193;
	ld.global.s8 	%r4190, [%rd4194];
	add.s32 	%r4191, %r4189, %r4190;
	ld.global.s16 	%rd4195, [%rd2470+1724];
	add.s64 	%rd4196, %rd1, %rd4195;
	ld.global.s8 	%r4192, [%rd4196];
	add.s32 	%r4193, %r4191, %r4192;
	ld.global.s16 	%rd4197, [%rd2470+1726];
	add.s64 	%rd4198, %rd1, %rd4197;
	ld.global.s8 	%r4194, [%rd4198];
	add.s32 	%r4195, %r4193, %r4194;
	ld.global.s16 	%rd4199, [%rd2470+1728];
	add.s64 	%rd4200, %rd1, %rd4199;
	ld.global.s8 	%r4196, [%rd4200];
	add.s32 	%r4197, %r4195, %r4196;
	ld.global.s16 	%rd4201, [%rd2470+1730];
	add.s64 	%rd4202, %rd1, %rd4201;
	ld.global.s8 	%r4198, [%rd4202];
	add.s32 	%r4199, %r4197, %r4198;
	ld.global.s16 	%rd4203, [%rd2470+1732];
	add.s64 	%rd4204, %rd1, %rd4203;
	ld.global.s8 	%r4200, [%rd4204];
	add.s32 	%r4201, %r4199, %r4200;
	ld.global.s16 	%rd4205, [%rd2470+1734];
	add.s64 	%rd4206, %rd1, %rd4205;
	ld.global.s8 	%r4202, [%rd4206];
	add.s32 	%r4203, %r4201, %r4202;
	ld.global.s16 	%rd4207, [%rd2470+1736];
	add.s64 	%rd4208, %rd1, %rd4207;
	ld.global.s8 	%r4204, [%rd4208];
	add.s32 	%r4205, %r4203, %r4204;
	ld.global.s16 	%rd4209, [%rd2470+1738];
	add.s64 	%rd4210, %rd1, %rd4209;
	ld.global.s8 	%r4206, [%rd4210];
	add.s32 	%r4207, %r4205, %r4206;
	ld.global.s16 	%rd4211, [%rd2470+1740];
	add.s64 	%rd4212, %rd1, %rd4211;
	ld.global.s8 	%r4208, [%rd4212];
	add.s32 	%r4209, %r4207, %r4208;
	ld.global.s16 	%rd4213, [%rd2470+1742];
	add.s64 	%rd4214, %rd1, %rd4213;
	ld.global.s8 	%r4210, [%rd4214];
	add.s32 	%r4211, %r4209, %r4210;
	ld.global.s16 	%rd4215, [%rd2470+1744];
	add.s64 	%rd4216, %rd1, %rd4215;
	ld.global.s8 	%r4212, [%rd4216];
	add.s32 	%r4213, %r4211, %r4212;
	ld.global.s16 	%rd4217, [%rd2470+1746];
	add.s64 	%rd4218, %rd1, %rd4217;
	ld.global.s8 	%r4214, [%rd4218];
	add.s32 	%r4215, %r4213, %r4214;
	ld.global.s16 	%rd4219, [%rd2470+1748];
	add.s64 	%rd4220, %rd1, %rd4219;
	ld.global.s8 	%r4216, [%rd4220];
	add.s32 	%r4217, %r4215, %r4216;
	ld.global.s16 	%rd4221, [%rd2470+1750];
	add.s64 	%rd4222, %rd1, %rd4221;
	ld.global.s8 	%r4218, [%rd4222];
	add.s32 	%r4219, %r4217, %r4218;
	ld.global.s16 	%rd4223, [%rd2470+1752];
	add.s64 	%rd4224, %rd1, %rd4223;
	ld.global.s8 	%r4220, [%rd4224];
	add.s32 	%r4221, %r4219, %r4220;
	ld.global.s16 	%rd4225, [%rd2470+1754];
	add.s64 	%rd4226, %rd1, %rd4225;
	ld.global.s8 	%r4222, [%rd4226];
	add.s32 	%r4223, %r4221, %r4222;
	ld.global.s16 	%rd4227, [%rd2470+1756];
	add.s64 	%rd4228, %rd1, %rd4227;
	ld.global.s8 	%r4224, [%rd4228];
	add.s32 	%r4225, %r4223, %r4224;
	ld.global.s16 	%rd4229, [%rd2470+1758];
	add.s64 	%rd4230, %rd1, %rd4229;
	ld.global.s8 	%r4226, [%rd4230];
	add.s32 	%r4227, %r4225, %r4226;
	ld.global.s16 	%rd4231, [%rd2470+1760];
	add.s64 	%rd4232, %rd1, %rd4231;
	ld.global.s8 	%r4228, [%rd4232];
	add.s32 	%r4229, %r4227, %r4228;
	ld.global.s16 	%rd4233, [%rd2470+1762];
	add.s64 	%rd4234, %rd1, %rd4233;
	ld.global.s8 	%r4230, [%rd4234];
	add.s32 	%r4231, %r4229, %r4230;
	ld.global.s16 	%rd4235, [%rd2470+1764];
	add.s64 	%rd4236, %rd1, %rd4235;
	ld.global.s8 	%r4232, [%rd4236];
	add.s32 	%r4233, %r4231, %r4232;
	ld.global.s16 	%rd4237, [%rd2470+1766];
	add.s64 	%rd4238, %rd1, %rd4237;
	ld.global.s8 	%r4234, [%rd4238];
	add.s32 	%r4235, %r4233, %r4234;
	ld.global.s16 	%rd4239, [%rd2470+1768];
	add.s64 	%rd4240, %rd1, %rd4239;
	ld.global.s8 	%r4236, [%rd4240];
	add.s32 	%r4237, %r4235, %r4236;
	ld.global.s16 	%rd4241, [%rd2470+1770];
	add.s64 	%rd4242, %rd1, %rd4241;
	ld.global.s8 	%r4238, [%rd4242];
	add.s32 	%r4239, %r4237, %r4238;
	ld.global.s16 	%rd4243, [%rd2470+1772];
	add.s64 	%rd4244, %rd1, %rd4243;
	ld.global.s8 	%r4240, [%rd4244];
	add.s32 	%r4241, %r4239, %r4240;
	ld.global.s16 	%rd4245, [%rd2470+1774];
	add.s64 	%rd4246, %rd1, %rd4245;
	ld.global.s8 	%r4242, [%rd4246];
	add.s32 	%r4243, %r4241, %r4242;
	ld.global.s16 	%rd4247, [%rd2470+1776];
	add.s64 	%rd4248, %rd1, %rd4247;
	ld.global.s8 	%r4244, [%rd4248];
	add.s32 	%r4245, %r4243, %r4244;
	ld.global.s16 	%rd4249, [%rd2470+1778];
	add.s64 	%rd4250, %rd1, %rd4249;
	ld.global.s8 	%r4246, [%rd4250];
	add.s32 	%r4247, %r4245, %r4246;
	ld.global.s16 	%rd4251, [%rd2470+1780];
	add.s64 	%rd4252, %rd1, %rd4251;
	ld.global.s8 	%r4248, [%rd4252];
	add.s32 	%r4249, %r4247, %r4248;
	ld.global.s16 	%rd4253, [%rd2470+1782];
	add.s64 	%rd4254, %rd1, %rd4253;
	ld.global.s8 	%r4250, [%rd4254];
	add.s32 	%r4251, %r4249, %r4250;
	ld.global.s16 	%rd4255, [%rd2470+1784];
	add.s64 	%rd4256, %rd1, %rd4255;
	ld.global.s8 	%r4252, [%rd4256];
	add.s32 	%r4253, %r4251, %r4252;
	ld.global.s16 	%rd4257, [%rd2470+1786];
	add.s64 	%rd4258, %rd1, %rd4257;
	ld.global.s8 	%r4254, [%rd4258];
	add.s32 	%r4255, %r4253, %r4254;
	ld.global.s16 	%rd4259, [%rd2470+1788];
	add.s64 	%rd4260, %rd1, %rd4259;
	ld.global.s8 	%r4256, [%rd4260];
	add.s32 	%r4257, %r4255, %r4256;
	ld.global.s16 	%rd4261, [%rd2470+1790];
	add.s64 	%rd4262, %rd1, %rd4261;
	ld.global.s8 	%r4258, [%rd4262];
	add.s32 	%r4259, %r4257, %r4258;
	ld.global.s16 	%rd4263, [%rd2470+1792];
	add.s64 	%rd4264, %rd1, %rd4263;
	ld.global.s8 	%r4260, [%rd4264];
	add.s32 	%r4261, %r4259, %r4260;
	ld.global.s16 	%rd4265, [%rd2470+1794];
	add.s64 	%rd4266, %rd1, %rd4265;
	ld.global.s8 	%r4262, [%rd4266];
	add.s32 	%r4263, %r4261, %r4262;
	ld.global.s16 	%rd4267, [%rd2470+1796];
	add.s64 	%rd4268, %rd1, %rd4267;
	ld.global.s8 	%r4264, [%rd4268];
	add.s32 	%r4265, %r4263, %r4264;
	ld.global.s16 	%rd4269, [%rd2470+1798];
	add.s64 	%rd4270, %rd1, %rd4269;
	ld.global.s8 	%r4266, [%rd4270];
	add.s32 	%r4267, %r4265, %r4266;
	ld.global.s16 	%rd4271, [%rd2470+1800];
	add.s64 	%rd4272, %rd1, %rd4271;
	ld.global.s8 	%r4268, [%rd4272];
	add.s32 	%r4269, %r4267, %r4268;
	ld.global.s16 	%rd4273, [%rd2470+1802];
	add.s64 	%rd4274, %rd1, %rd4273;
	ld.global.s8 	%r4270, [%rd4274];
	add.s32 	%r4271, %r4269, %r4270;
	ld.global.s16 	%rd4275, [%rd2470+1804];
	add.s64 	%rd4276, %rd1, %rd4275;
	ld.global.s8 	%r4272, [%rd4276];
	add.s32 	%r4273, %r4271, %r4272;
	ld.global.s16 	%rd4277, [%rd2470+1806];
	add.s64 	%rd4278, %rd1, %rd4277;
	ld.global.s8 	%r4274, [%rd4278];
	add.s32 	%r4275, %r4273, %r4274;
	ld.global.s16 	%rd4279, [%rd2470+1808];
	add.s64 	%rd4280, %rd1, %rd4279;
	ld.global.s8 	%r4276, [%rd4280];
	add.s32 	%r4277, %r4275, %r4276;
	ld.global.s16 	%rd4281, [%rd2470+1810];
	add.s64 	%rd4282, %rd1, %rd4281;
	ld.global.s8 	%r4278, [%rd4282];
	add.s32 	%r4279, %r4277, %r4278;
	ld.global.s16 	%rd4283, [%rd2470+1812];
	add.s64 	%rd4284, %rd1, %rd4283;
	ld.global.s8 	%r4280, [%rd4284];
	add.s32 	%r4281, %r4279, %r4280;
	ld.global.s16 	%rd4285, [%rd2470+1814];
	add.s64 	%rd4286, %rd1, %rd4285;
	ld.global.s8 	%r4282, [%rd4286];
	add.s32 	%r4283, %r4281, %r4282;
	ld.global.s16 	%rd4287, [%rd2470+1816];
	add.s64 	%rd4288, %rd1, %rd4287;
	ld.global.s8 	%r4284, [%rd4288];
	add.s32 	%r4285, %r4283, %r4284;
	ld.global.s16 	%rd4289, [%rd2470+1818];
	add.s64 	%rd4290, %rd1, %rd4289;
	ld.global.s8 	%r4286, [%rd4290];
	add.s32 	%r4287, %r4285, %r4286;
	ld.global.s16 	%rd4291, [%rd2470+1820];
	add.s64 	%rd4292, %rd1, %rd4291;
	ld.global.s8 	%r4288, [%rd4292];
	add.s32 	%r4289, %r4287, %r4288;
	ld.global.s16 	%rd4293, [%rd2470+1822];
	add.s64 	%rd4294, %rd1, %rd4293;
	ld.global.s8 	%r4290, [%rd4294];
	add.s32 	%r4291, %r4289, %r4290;
	ld.global.s16 	%rd4295, [%rd2470+1824];
	add.s64 	%rd4296, %rd1, %rd4295;
	ld.global.s8 	%r4292, [%rd4296];
	add.s32 	%r4293, %r4291, %r4292;
	ld.global.s16 	%rd4297, [%rd2470+1826];
	add.s64 	%rd4298, %rd1, %rd4297;
	ld.global.s8 	%r4294, [%rd4298];
	add.s32 	%r4295, %r4293, %r4294;
	ld.global.s16 	%rd4299, [%rd2470+1828];
	add.s64 	%rd4300, %rd1, %rd4299;
	ld.global.s8 	%r4296, [%rd4300];
	add.s32 	%r4297, %r4295, %r4296;
	ld.global.s16 	%rd4301, [%rd2470+1830];
	add.s64 	%rd4302, %rd1, %rd4301;
	ld.global.s8 	%r4298, [%rd4302];
	add.s32 	%r4299, %r4297, %r4298;
	ld.global.s16 	%rd4303, [%rd2470+1832];
	add.s64 	%rd4304, %rd1, %rd4303;
	ld.global.s8 	%r4300, [%rd4304];
	add.s32 	%r4301, %r4299, %r4300;
	ld.global.s16 	%rd4305, [%rd2470+1834];
	add.s64 	%rd4306, %rd1, %rd4305;
	ld.global.s8 	%r4302, [%rd4306];
	add.s32 	%r4303, %r4301, %r4302;
	ld.global.s16 	%rd4307, [%rd2470+1836];
	add.s64 	%rd4308, %rd1, %rd4307;
	ld.global.s8 	%r4304, [%rd4308];
	add.s32 	%r4305, %r4303, %r4304;
	ld.global.s16 	%rd4309, [%rd2470+1838];
	add.s64 	%rd4310, %rd1, %rd4309;
	ld.global.s8 	%r4306, [%rd4310];
	add.s32 	%r4307, %r4305, %r4306;
	ld.global.s16 	%rd4311, [%rd2470+1840];
	add.s64 	%rd4312, %rd1, %rd4311;
	ld.global.s8 	%r4308, [%rd4312];
	add.s32 	%r4309, %r4307, %r4308;
	ld.global.s16 	%rd4313, [%rd2470+1842];
	add.s64 	%rd4314, %rd1, %rd4313;
	ld.global.s8 	%r4310, [%rd4314];
	add.s32 	%r4311, %r4309, %r4310;
	ld.global.s16 	%rd4315, [%rd2470+1844];
	add.s64 	%rd4316, %rd1, %rd4315;
	ld.global.s8 	%r4312, [%rd4316];
	add.s32 	%r4313, %r4311, %r4312;
	ld.global.s16 	%rd4317, [%rd2470+1846];
	add.s64 	%rd4318, %rd1, %rd4317;
	ld.global.s8 	%r4314, [%rd4318];
	add.s32 	%r4315, %r4313, %r4314;
	ld.global.s16 	%rd4319, [%rd2470+1848];
	add.s64 	%rd4320, %rd1, %rd4319;
	ld.global.s8 	%r4316, [%rd4320];
	add.s32 	%r4317, %r4315, %r4316;
	ld.global.s16 	%rd4321, [%rd2470+1850];
	add.s64 	%rd4322, %rd1, %rd4321;
	ld.global.s8 	%r4318, [%rd4322];
	add.s32 	%r4319, %r4317, %r4318;
	ld.global.s16 	%rd4323, [%rd2470+1852];
	add.s64 	%rd4324, %rd1, %rd4323;
	ld.global.s8 	%r4320, [%rd4324];
	add.s32 	%r4321, %r4319, %r4320;
	ld.global.s16 	%rd4325, [%rd2470+1854];
	add.s64 	%rd4326, %rd1, %rd4325;
	ld.global.s8 	%r4322, [%rd4326];
	add.s32 	%r4323, %r4321, %r4322;
	ld.global.s16 	%rd4327, [%rd2470+1856];
	add.s64 	%rd4328, %rd1, %rd4327;
	ld.global.s8 	%r4324, [%rd4328];
	add.s32 	%r4325, %r4323, %r4324;
	ld.global.s16 	%rd4329, [%rd2470+1858];
	add.s64 	%rd4330, %rd1, %rd4329;
	ld.global.s8 	%r4326, [%rd4330];
	add.s32 	%r4327, %r4325, %r4326;
	ld.global.s16 	%rd4331, [%rd2470+1860];
	add.s64 	%rd4332, %rd1, %rd4331;
	ld.global.s8 	%r4328, [%rd4332];
	add.s32 	%r4329, %r4327, %r4328;
	ld.global.s16 	%rd4333, [%rd2470+1862];
	add.s64 	%rd4334, %rd1, %rd4333;
	ld.global.s8 	%r4330, [%rd4334];
	add.s32 	%r4331, %r4329, %r4330;
	ld.global.s16 	%rd4335, [%rd2470+1864];
	add.s64 	%rd4336, %rd1, %rd4335;
	ld.global.s8 	%r4332, [%rd4336];
	add.s32 	%r4333, %r4331, %r4332;
	ld.global.s16 	%rd4337, [%rd2470+1866];
	add.s64 	%rd4338, %rd1, %rd4337;
	ld.global.s8 	%r4334, [%rd4338];
	add.s32 	%r4335, %r4333, %r4334;
	ld.global.s16 	%rd4339, [%rd2470+1868];
	add.s64 	%rd4340, %rd1, %rd4339;
	ld.global.s8 	%r4336, [%rd4340];
	add.s32 	%r4337, %r4335, %r4336;
	ld.global.s16 	%rd4341, [%rd2470+1870];
	add.s64 	%rd4342, %rd1, %rd4341;
	ld.global.s8 	%r4338, [%rd4342];
	add.s32 	%r4339, %r4337, %r4338;
	ld.global.s16 	%rd4343, [%rd2470+1872];
	add.s64 	%rd4344, %rd1, %rd4343;
	ld.global.s8 	%r4340, [%rd4344];
	add.s32 	%r4341, %r4339, %r4340;
	ld.global.s16 	%rd4345, [%rd2470+1874];
	add.s64 	%rd4346, %rd1, %rd4345;
	ld.global.s8 	%r4342, [%rd4346];
	add.s32 	%r4343, %r4341, %r4342;
	ld.global.s16 	%rd4347, [%rd2470+1876];
	add.s64 	%rd4348, %rd1, %rd4347;
	ld.global.s8 	%r4344, [%rd4348];
	add.s32 	%r4345, %r4343, %r4344;
	ld.global.s16 	%rd4349, [%rd2470+1878];
	add.s64 	%rd4350, %rd1, %rd4349;
	ld.global.s8 	%r4346, [%rd4350];
	add.s32 	%r4347, %r4345, %r4346;
	ld.global.s16 	%rd4351, [%rd2470+1880];
	add.s64 	%rd4352, %rd1, %rd4351;
	ld.global.s8 	%r4348, [%rd4352];
	add.s32 	%r4349, %r4347, %r4348;
	ld.global.s16 	%rd4353, [%rd2470+1882];
	add.s64 	%rd4354, %rd1, %rd4353;
	ld.global.s8 	%r4350, [%rd4354];
	add.s32 	%r4351, %r4349, %r4350;
	ld.global.s16 	%rd4355, [%rd2470+1884];
	add.s64 	%rd4356, %rd1, %rd4355;
	ld.global.s8 	%r4352, [%rd4356];
	add.s32 	%r4353, %r4351, %r4352;
	ld.global.s16 	%rd4357, [%rd2470+1886];
	add.s64 	%rd4358, %rd1, %rd4357;
	ld.global.s8 	%r4354, [%rd4358];
	add.s32 	%r4355, %r4353, %r4354;
	ld.global.s16 	%rd4359, [%rd2470+1888];
	add.s64 	%rd4360, %rd1, %rd4359;
	ld.global.s8 	%r4356, [%rd4360];
	add.s32 	%r4357, %r4355, %r4356;
	ld.global.s16 	%rd4361, [%rd2470+1890];
	add.s64 	%rd4362, %rd1, %rd4361;
	ld.global.s8 	%r4358, [%rd4362];
	add.s32 	%r4359, %r4357, %r4358;
	ld.global.s16 	%rd4363, [%rd2470+1892];
	add.s64 	%rd4364, %rd1, %rd4363;
	ld.global.s8 	%r4360, [%rd4364];
	add.s32 	%r4361, %r4359, %r4360;
	ld.global.s16 	%rd4365, [%rd2470+1894];
	add.s64 	%rd4366, %rd1, %rd4365;
	ld.global.s8 	%r4362, [%rd4366];
	add.s32 	%r4363, %r4361, %r4362;
	ld.global.s16 	%rd4367, [%rd2470+1896];
	add.s64 	%rd4368, %rd1, %rd4367;
	ld.global.s8 	%r4364, [%rd4368];
	add.s32 	%r4365, %r4363, %r4364;
	ld.global.s16 	%rd4369, [%rd2470+1898];
	add.s64 	%rd4370, %rd1, %rd4369;
	ld.global.s8 	%r4366, [%rd4370];
	add.s32 	%r4367, %r4365, %r4366;
	ld.global.s16 	%rd4371, [%rd2470+1900];
	add.s64 	%rd4372, %rd1, %rd4371;
	ld.global.s8 	%r4368, [%rd4372];
	add.s32 	%r4369, %r4367, %r4368;
	ld.global.s16 	%rd4373, [%rd2470+1902];
	add.s64 	%rd4374, %rd1, %rd4373;
	ld.global.s8 	%r4370, [%rd4374];
	add.s32 	%r4371, %r4369, %r4370;
	ld.global.s16 	%rd4375, [%rd2470+1904];
	add.s64 	%rd4376, %rd1, %rd4375;
	ld.global.s8 	%r4372, [%rd4376];
	add.s32 	%r4373, %r4371, %r4372;
	ld.global.s16 	%rd4377, [%rd2470+1906];
	add.s64 	%rd4378, %rd1, %rd4377;
	ld.global.s8 	%r4374, [%rd4378];
	add.s32 	%r4375, %r4373, %r4374;
	ld.global.s16 	%rd4379, [%rd2470+1908];
	add.s64 	%rd4380, %rd1, %rd4379;
	ld.global.s8 	%r4376, [%rd4380];
	add.s32 	%r4377, %r4375, %r4376;
	ld.global.s16 	%rd4381, [%rd2470+1910];
	add.s64 	%rd4382, %rd1, %rd4381;
	ld.global.s8 	%r4378, [%rd4382];
	add.s32 	%r4379, %r4377, %r4378;
	ld.global.s16 	%rd4383, [%rd2470+1912];
	add.s64 	%rd4384, %rd1, %rd4383;
	ld.global.s8 	%r4380, [%rd4384];
	add.s32 	%r4381, %r4379, %r4380;
	ld.global.s16 	%rd4385, [%rd2470+1914];
	add.s64 	%rd4386, %rd1, %rd4385;
	ld.global.s8 	%r4382, [%rd4386];
	add.s32 	%r4383, %r4381, %r4382;
	ld.global.s16 	%rd4387, [%rd2470+1916];
	add.s64 	%rd4388, %rd1, %rd4387;
	ld.global.s8 	%r4384, [%rd4388];
	add.s32 	%r4385, %r4383, %r4384;
	ld.global.s16 	%rd4389, [%rd2470+1918];
	add.s64 	%rd4390, %rd1, %rd4389;
	ld.global.s8 	%r4386, [%rd4390];
	add.s32 	%r4387, %r4385, %r4386;
	ld.global.s16 	%rd4391, [%rd2470+1920];
	add.s64 	%rd4392, %rd1, %rd4391;
	ld.global.s8 	%r4388, [%rd4392];
	add.s32 	%r4389, %r4387, %r4388;
	ld.global.s16 	%rd4393, [%rd2470+1922];
	add.s64 	%rd4394, %rd1, %rd4393;
	ld.global.s8 	%r4390, [%rd4394];
	add.s32 	%r4391, %r4389, %r4390;
	ld.global.s16 	%rd4395, [%rd2470+1924];
	add.s64 	%rd4396, %rd1, %rd4395;
	ld.global.s8 	%r4392, [%rd4396];
	add.s32 	%r4393, %r4391, %r4392;
	ld.global.s16 	%rd4397, [%rd2470+1926];
	add.s64 	%rd4398, %rd1, %rd4397;
	ld.global.s8 	%r4394, [%rd4398];
	add.s32 	%r4395, %r4393, %r4394;
	ld.global.s16 	%rd4399, [%rd2470+1928];
	add.s64 	%rd4400, %rd1, %rd4399;
	ld.global.s8 	%r4396, [%rd4400];
	add.s32 	%r4397, %r4395, %r4396;
	ld.global.s16 	%rd4401, [%rd2470+1930];
	add.s64 	%rd4402, %rd1, %rd4401;
	ld.global.s8 	%r4398, [%rd4402];
	add.s32 	%r4399, %r4397, %r4398;
	ld.global.s16 	%rd4403, [%rd2470+1932];
	add.s64 	%rd4404, %rd1, %rd4403;
	ld.global.s8 	%r4400, [%rd4404];
	add.s32 	%r4401, %r4399, %r4400;
	ld.global.s16 	%rd4405, [%rd2470+1934];
	add.s64 	%rd4406, %rd1, %rd4405;
	ld.global.s8 	%r4402, [%rd4406];
	add.s32 	%r4403, %r4401, %r4402;
	ld.global.s16 	%rd4407, [%rd2470+1936];
	add.s64 	%rd4408, %rd1, %rd4407;
	ld.global.s8 	%r4404, [%rd4408];
	add.s32 	%r4405, %r4403, %r4404;
	ld.global.s16 	%rd4409, [%rd2470+1938];
	add.s64 	%rd4410, %rd1, %rd4409;
	ld.global.s8 	%r4406, [%rd4410];
	add.s32 	%r4407, %r4405, %r4406;
	ld.global.s16 	%rd4411, [%rd2470+1940];
	add.s64 	%rd4412, %rd1, %rd4411;
	ld.global.s8 	%r4408, [%rd4412];
	add.s32 	%r4409, %r4407, %r4408;
	ld.global.s16 	%rd4413, [%rd2470+1942];
	add.s64 	%rd4414, %rd1, %rd4413;
	ld.global.s8 	%r4410, [%rd4414];
	add.s32 	%r4411, %r4409, %r4410;
	ld.global.s16 	%rd4415, [%rd2470+1944];
	add.s64 	%rd4416, %rd1, %rd4415;
	ld.global.s8 	%r4412, [%rd4416];
	add.s32 	%r4413, %r4411, %r4412;
	ld.global.s16 	%rd4417, [%rd2470+1946];
	add.s64 	%rd4418, %rd1, %rd4417;
	ld.global.s8 	%r4414, [%rd4418];
	add.s32 	%r4415, %r4413, %r4414;
	ld.global.s16 	%rd4419, [%rd2470+1948];
	add.s64 	%rd4420, %rd1, %rd4419;
	ld.global.s8 	%r4416, [%rd4420];
	add.s32 	%r4417, %r4415, %r4416;
	ld.global.s16 	%rd4421, [%rd2470+1950];
	add.s64 	%rd4422, %rd1, %rd4421;
	ld.global.s8 	%r4418, [%rd4422];
	add.s32 	%r4419, %r4417, %r4418;
	ld.global.s16 	%rd4423, [%rd2470+1952];
	add.s64 	%rd4424, %rd1, %rd4423;
	ld.global.s8 	%r4420, [%rd4424];
	add.s32 	%r4421, %r4419, %r4420;
	ld.global.s16 	%rd4425, [%rd2470+1954];
	add.s64 	%rd4426, %rd1, %rd4425;
	ld.global.s8 	%r4422, [%rd4426];
	add.s32 	%r4423, %r4421, %r4422;
	ld.global.s16 	%rd4427, [%rd2470+1956];
	add.s64 	%rd4428, %rd1, %rd4427;
	ld.global.s8 	%r4424, [%rd4428];
	add.s32 	%r4425, %r4423, %r4424;
	ld.global.s16 	%rd4429, [%rd2470+1958];
	add.s64 	%rd4430, %rd1, %rd4429;
	ld.global.s8 	%r4426, [%rd4430];
	add.s32 	%r4427, %r4425, %r4426;
	ld.global.s16 	%rd4431, [%rd2470+1960];
	add.s64 	%rd4432, %rd1, %rd4431;
	ld.global.s8 	%r4428, [%rd4432];
	add.s32 	%r4429, %r4427, %r4428;
	ld.global.s16 	%rd4433, [%rd2470+1962];
	add.s64 	%rd4434, %rd1, %rd4433;
	ld.global.s8 	%r4430, [%rd4434];
	add.s32 	%r4431, %r4429, %r4430;
	ld.global.s16 	%rd4435, [%rd2470+1964];
	add.s64 	%rd4436, %rd1, %rd4435;
	ld.global.s8 	%r4432, [%rd4436];
	add.s32 	%r4433, %r4431, %r4432;
	ld.global.s16 	%rd4437, [%rd2470+1966];
	add.s64 	%rd4438, %rd1, %rd4437;
	ld.global.s8 	%r4434, [%rd4438];
	add.s32 	%r4435, %r4433, %r4434;
	ld.global.s16 	%rd4439, [%rd2470+1968];
	add.s64 	%rd4440, %rd1, %rd4439;
	ld.global.s8 	%r4436, [%rd4440];
	add.s32 	%r4437, %r4435, %r4436;
	ld.global.s16 	%rd4441, [%rd2470+1970];
	add.s64 	%rd4442, %rd1, %rd4441;
	ld.global.s8 	%r4438, [%rd4442];
	add.s32 	%r4439, %r4437, %r4438;
	ld.global.s16 	%rd4443, [%rd2470+1972];
	add.s64 	%rd4444, %rd1, %rd4443;
	ld.global.s8 	%r4440, [%rd4444];
	add.s32 	%r4441, %r4439, %r4440;
	ld.global.s16 	%rd4445, [%rd2470+1974];
	add.s64 	%rd4446, %rd1, %rd4445;
	ld.global.s8 	%r4442, [%rd4446];
	add.s32 	%r4443, %r4441, %r4442;
	ld.global.s16 	%rd4447, [%rd2470+1976];
	add.s64 	%rd4448, %rd1, %rd4447;
	ld.global.s8 	%r4444, [%rd4448];
	add.s32 	%r4445, %r4443, %r4444;
	ld.global.s16 	%rd4449, [%rd2470+1978];
	add.s64 	%rd4450, %rd1, %rd4449;
	ld.global.s8 	%r4446, [%rd4450];
	add.s32 	%r4447, %r4445, %r4446;
	ld.global.s16 	%rd4451, [%rd2470+1980];
	add.s64 	%rd4452, %rd1, %rd4451;
	ld.global.s8 	%r4448, [%rd4452];
	add.s32 	%r4449, %r4447, %r4448;
	ld.global.s16 	%rd4453, [%rd2470+1982];
	add.s64 	%rd4454, %rd1, %rd4453;
	ld.global.s8 	%r4450, [%rd4454];
	add.s32 	%r4451, %r4449, %r4450;
	ld.global.s16 	%rd4455, [%rd2470+1984];
	add.s64 	%rd4456, %rd1, %rd4455;
	ld.global.s8 	%r4452, [%rd4456];
	add.s32 	%r4453, %r4451, %r4452;
	ld.global.s16 	%rd4457, [%rd2470+1986];
	add.s64 	%rd4458, %rd1, %rd4457;
	ld.global.s8 	%r4454, [%rd4458];
	add.s32 	%r4455, %r4453, %r4454;
	ld.global.s16 	%rd4459, [%rd2470+1988];
	add.s64 	%rd4460, %rd1, %rd4459;
	ld.global.s8 	%r4456, [%rd4460];
	add.s32 	%r4457, %r4455, %r4456;
	ld.global.s16 	%rd4461, [%rd2470+1990];
	add.s64 	%rd4462, %rd1, %rd4461;
	ld.global.s8 	%r4458, [%rd4462];
	add.s32 	%r4459, %r4457, %r4458;
	ld.global.s16 	%rd4463, [%rd2470+1992];
	add.s64 	%rd4464, %rd1, %rd4463;
	ld.global.s8 	%r4460, [%rd4464];
	add.s32 	%r4461, %r4459, %r4460;
	ld.global.s16 	%rd4465, [%rd2470+1994];
	add.s64 	%rd4466, %rd1, %rd4465;
	ld.global.s8 	%r4462, [%rd4466];
	add.s32 	%r4463, %r4461, %r4462;
	ld.global.s16 	%rd4467, [%rd2470+1996];
	add.s64 	%rd4468, %rd1, %rd4467;
	ld.global.s8 	%r4464, [%rd4468];
	add.s32 	%r4465, %r4463, %r4464;
	ld.global.s16 	%rd4469, [%rd2470+1998];
	add.s64 	%rd4470, %rd1, %rd4469;
	ld.global.s8 	%r4466, [%rd4470];
	add.s32 	%r4467, %r4465, %r4466;
	ld.global.s16 	%rd4471, [%rd2470+2000];
	add.s64 	%rd4472, %rd1, %rd4471;
	ld.global.s8 	%r4468, [%rd4472];
	add.s32 	%r4469, %r4467, %r4468;
	ld.global.s16 	%rd4473, [%rd2470+2002];
	add.s64 	%rd4474, %rd1, %rd4473;
	ld.global.s8 	%r4470, [%rd4474];
	add.s32 	%r4471, %r4469, %r4470;
	ld.global.s16 	%rd4475, [%rd2470+2004];
	add.s64 	%rd4476, %rd1, %rd4475;
	ld.global.s8 	%r4472, [%rd4476];
	add.s32 	%r4473, %r4471, %r4472;
	ld.global.s16 	%rd4477, [%rd2470+2006];
	add.s64 	%rd4478, %rd1, %rd4477;
	ld.global.s8 	%r4474, [%rd4478];
	add.s32 	%r4475, %r4473, %r4474;
	ld.global.s16 	%rd4479, [%rd2470+2008];
	add.s64 	%rd4480, %rd1, %rd4479;
	ld.global.s8 	%r4476, [%rd4480];
	add.s32 	%r4477, %r4475, %r4476;
	ld.global.s16 	%rd4481, [%rd2470+2010];
	add.s64 	%rd4482, %rd1, %rd4481;
	ld.global.s8 	%r4478, [%rd4482];
	add.s32 	%r4479, %r4477, %r4478;
	ld.global.s16 	%rd4483, [%rd2470+2012];
	add.s64 	%rd4484, %rd1, %rd4483;
	ld.global.s8 	%r4480, [%rd4484];
	add.s32 	%r4481, %r4479, %r4480;
	ld.global.s16 	%rd4485, [%rd2470+2014];
	add.s64 	%rd4486, %rd1, %rd4485;
	ld.global.s8 	%r4482, [%rd4486];
	add.s32 	%r4483, %r4481, %r4482;
	ld.global.s16 	%rd4487, [%rd2470+2016];
	add.s64 	%rd4488, %rd1, %rd4487;
	ld.global.s8 	%r4484, [%rd4488];
	add.s32 	%r4485, %r4483, %r4484;
	ld.global.s16 	%rd4489, [%rd2470+2018];
	add.s64 	%rd4490, %rd1, %rd4489;
	ld.global.s8 	%r4486, [%rd4490];
	add.s32 	%r4487, %r4485, %r4486;
	ld.global.s16 	%rd4491, [%rd2470+2020];
	add.s64 	%rd4492, %rd1, %rd4491;
	ld.global.s8 	%r4488, [%rd4492];
	add.s32 	%r4489, %r4487, %r4488;
	ld.global.s16 	%rd4493, [%rd2470+2022];
	add.s64 	%rd4494, %rd1, %rd4493;
	ld.global.s8 	%r4490, [%rd4494];
	add.s32 	%r4491, %r4489, %r4490;
	ld.global.s16 	%rd4495, [%rd2470+2024];
	add.s64 	%rd4496, %rd1, %rd4495;
	ld.global.s8 	%r4492, [%rd4496];
	add.s32 	%r4493, %r4491, %r4492;
	ld.global.s16 	%rd4497, [%rd2470+2026];
	add.s64 	%rd4498, %rd1, %rd4497;
	ld.global.s8 	%r4494, [%rd4498];
	add.s32 	%r4495, %r4493, %r4494;
	ld.global.s16 	%rd4499, [%rd2470+2028];
	add.s64 	%rd4500, %rd1, %rd4499;
	ld.global.s8 	%r4496, [%rd4500];
	add.s32 	%r4497, %r4495, %r4496;
	ld.global.s16 	%rd4501, [%rd2470+2030];
	add.s64 	%rd4502, %rd1, %rd4501;
	ld.global.s8 	%r4498, [%rd4502];
	add.s32 	%r4499, %r4497, %r4498;
	ld.global.s16 	%rd4503, [%rd2470+2032];
	add.s64 	%rd4504, %rd1, %rd4503;
	ld.global.s8 	%r4500, [%rd4504];
	add.s32 	%r4501, %r4499, %r4500;
	ld.global.s16 	%rd4505, [%rd2470+2034];
	add.s64 	%rd4506, %rd1, %rd4505;
	ld.global.s8 	%r4502, [%rd4506];
	add.s32 	%r4503, %r4501, %r4502;
	ld.global.s16 	%rd4507, [%rd2470+2036];
	add.s64 	%rd4508, %rd1, %rd4507;
	ld.global.s8 	%r4504, [%rd4508];
	add.s32 	%r4505, %r4503, %r4504;
	ld.global.s16 	%rd4509, [%rd2470+2038];
	add.s64 	%rd4510, %rd1, %rd4509;
	ld.global.s8 	%r4506, [%rd4510];
	add.s32 	%r4507, %r4505, %r4506;
	ld.global.s16 	%rd4511, [%rd2470+2040];
	add.s64 	%rd4512, %rd1, %rd4511;
	ld.global.s8 	%r4508, [%rd4512];
	add.s32 	%r4509, %r4507, %r4508;
	ld.global.s16 	%rd4513, [%rd2470+2042];
	add.s64 	%rd4514, %rd1, %rd4513;
	ld.global.s8 	%r4510, [%rd4514];
	add.s32 	%r4511, %r4509, %r4510;
	ld.global.s16 	%rd4515, [%rd2470+2044];
	add.s64 	%rd4516, %rd1, %rd4515;
	ld.global.s8 	%r4512, [%rd4516];
	add.s32 	%r4513, %r4511, %r4512;
	ld.global.s16 	%rd4517, [%rd2470+2046];
	add.s64 	%rd4518, %rd1, %rd4517;
	ld.global.s8 	%r4514, [%rd4518];
	add.s32 	%r4515, %r4513, %r4514;
	ld.global.s16 	%rd4519, [%rd2470+2048];
	add.s64 	%rd4520, %rd1, %rd4519;
	ld.global.s8 	%r4516, [%rd4520];
	add.s32 	%r4517, %r4515, %r4516;
	ld.global.s16 	%rd4521, [%rd2470+2050];
	add.s64 	%rd4522, %rd1, %rd4521;
	ld.global.s8 	%r4518, [%rd4522];
	add.s32 	%r4519, %r4517, %r4518;
	ld.global.s16 	%rd4523, [%rd2470+2052];
	add.s64 	%rd4524, %rd1, %rd4523;
	ld.global.s8 	%r4520, [%rd4524];
	add.s32 	%r4521, %r4519, %r4520;
	ld.global.s16 	%rd4525, [%rd2470+2054];
	add.s64 	%rd4526, %rd1, %rd4525;
	ld.global.s8 	%r4522, [%rd4526];
	add.s32 	%r4523, %r4521, %r4522;
	ld.global.s16 	%rd4527, [%rd2470+2056];
	add.s64 	%rd4528, %rd1, %rd4527;
	ld.global.s8 	%r4524, [%rd4528];
	add.s32 	%r4525, %r4523, %r4524;
	ld.global.s16 	%rd4529, [%rd2470+2058];
	add.s64 	%rd4530, %rd1, %rd4529;
	ld.global.s8 	%r4526, [%rd4530];
	add.s32 	%r4527, %r4525, %r4526;
	ld.global.s16 	%rd4531, [%rd2470+2060];
	add.s64 	%rd4532, %rd1, %rd4531;
	ld.global.s8 	%r4528, [%rd4532];
	add.s32 	%r4529, %r4527, %r4528;
	ld.global.s16 	%rd4533, [%rd2470+2062];
	add.s64 	%rd4534, %rd1, %rd4533;
	ld.global.s8 	%r4530, [%rd4534];
	add.s32 	%r4531, %r4529, %r4530;
	ld.global.s16 	%rd4535, [%rd2470+2064];
	add.s64 	%rd4536, %rd1, %rd4535;
	ld.global.s8 	%r4532, [%rd4536];
	add.s32 	%r4533, %r4531, %r4532;
	ld.global.s16 	%rd4537, [%rd2470+2066];
	add.s64 	%rd4538, %rd1, %rd4537;
	ld.global.s8 	%r4534, [%rd4538];
	add.s32 	%r4535, %r4533, %r4534;
	ld.global.s16 	%rd4539, [%rd2470+2068];
	add.s64 	%rd4540, %rd1, %rd4539;
	ld.global.s8 	%r4536, [%rd4540];
	add.s32 	%r4537, %r4535, %r4536;
	ld.global.s16 	%rd4541, [%rd2470+2070];
	add.s64 	%rd4542, %rd1, %rd4541;
	ld.global.s8 	%r4538, [%rd4542];
	add.s32 	%r4539, %r4537, %r4538;
	ld.global.s16 	%rd4543, [%rd2470+2072];
	add.s64 	%rd4544, %rd1, %rd4543;
	ld.global.s8 	%r4540, [%rd4544];
	add.s32 	%r4541, %r4539, %r4540;
	ld.global.s16 	%rd4545, [%rd2470+2074];
	add.s64 	%rd4546, %rd1, %rd4545;
	ld.global.s8 	%r4542, [%rd4546];
	add.s32 	%r4543, %r4541, %r4542;
	ld.global.s16 	%rd4547, [%rd2470+2076];
	add.s64 	%rd4548, %rd1, %rd4547;
	ld.global.s8 	%r4544, [%rd4548];
	add.s32 	%r4545, %r4543, %r4544;
	ld.global.s16 	%rd4549, [%rd2470+2078];
	add.s64 	%rd4550, %rd1, %rd4549;
	ld.global.s8 	%r4546, [%rd4550];
	add.s32 	%r4547, %r4545, %r4546;
	ld.global.s16 	%rd4551, [%rd2470+2080];
	add.s64 	%rd4552, %rd1, %rd4551;
	ld.global.s8 	%r4548, [%rd4552];
	add.s32 	%r4549, %r4547, %r4548;
	ld.global.s16 	%rd4553, [%rd2470+2082];
	add.s64 	%rd4554, %rd1, %rd4553;
	ld.global.s8 	%r4550, [%rd4554];
	add.s32 	%r4551, %r4549, %r4550;
	ld.global.s16 	%rd4555, [%rd2470+2084];
	add.s64 	%rd4556, %rd1, %rd4555;
	ld.global.s8 	%r4552, [%rd4556];
	add.s32 	%r4553, %r4551, %r4552;
	ld.global.s16 	%rd4557, [%rd2470+2086];
	add.s64 	%rd4558, %rd1, %rd4557;
	ld.global.s8 	%r4554, [%rd4558];
	add.s32 	%r4555, %r4553, %r4554;
	ld.global.s16 	%rd4559, [%rd2470+2088];
	add.s64 	%rd4560, %rd1, %rd4559;
	ld.global.s8 	%r4556, [%rd4560];
	add.s32 	%r4557, %r4555, %r4556;
	ld.global.s16 	%rd4561, [%rd2470+2090];
	add.s64 	%rd4562, %rd1, %rd4561;
	ld.global.s8 	%r4558, [%rd4562];
	add.s32 	%r4559, %r4557, %r4558;
	ld.global.s16 	%rd4563, [%rd2470+2092];
	add.s64 	%rd4564, %rd1, %rd4563;
	ld.global.s8 	%r4560, [%rd4564];
	add.s32 	%r4561, %r4559, %r4560;
	ld.global.s16 	%rd4565, [%rd2470+2094];
	add.s64 	%rd4566, %rd1, %rd4565;
	ld.global.s8 	%r4562, [%rd4566];
	add.s32 	%r4563, %r4561, %r4562;
	ld.global.s16 	%rd4567, [%rd2470+2096];
	add.s64 	%rd4568, %rd1, %rd4567;
	ld.global.s8 	%r4564, [%rd4568];
	add.s32 	%r4565, %r4563, %r4564;
	ld.global.s16 	%rd4569, [%rd2470+2098];
	add.s64 	%rd4570, %rd1, %rd4569;
	ld.global.s8 	%r4566, [%rd4570];
	add.s32 	%r4567, %r4565, %r4566;
	ld.global.s16 	%rd4571, [%rd2470+2100];
	add.s64 	%rd4572, %rd1, %rd4571;
	ld.global.s8 	%r4568, [%rd4572];
	add.s32 	%r4569, %r4567, %r4568;
	ld.global.s16 	%rd4573, [%rd2470+2102];
	add.s64 	%rd4574, %rd1, %rd4573;
	ld.global.s8 	%r4570, [%rd4574];
	add.s32 	%r4571, %r4569, %r4570;
	ld.global.s16 	%rd4575, [%rd2470+2104];
	add.s64 	%rd4576, %rd1, %rd4575;
	ld.global.s8 	%r4572, [%rd4576];
	add.s32 	%r4573, %r4571, %r4572;
	ld.global.s16 	%rd4577, [%rd2470+2106];
	add.s64 	%rd4578, %rd1, %rd4577;
	ld.global.s8 	%r4574, [%rd4578];
	add.s32 	%r4575, %r4573, %r4574;
	ld.global.s16 	%rd4579, [%rd2470+2108];
	add.s64 	%rd4580, %rd1, %rd4579;
	ld.global.s8 	%r4576, [%rd4580];
	add.s32 	%r4577, %r4575, %r4576;
	ld.global.s16 	%rd4581, [%rd2470+2110];
	add.s64 	%rd4582, %rd1, %rd4581;
	ld.global.s8 	%r4578, [%rd4582];
	add.s32 	%r4579, %r4577, %r4578;
	ld.global.s16 	%rd4583, [%rd2470+2112];
	add.s64 	%rd4584, %rd1, %rd4583;
	ld.global.s8 	%r4580, [%rd4584];
	add.s32 	%r4581, %r4579, %r4580;
	ld.global.s16 	%rd4585, [%rd2470+2114];
	add.s64 	%rd4586, %rd1, %rd4585;
	ld.global.s8 	%r4582, [%rd4586];
	add.s32 	%r4583, %r4581, %r4582;
	ld.global.s16 	%rd4587, [%rd2470+2116];
	add.s64 	%rd4588, %rd1, %rd4587;
	ld.global.s8 	%r4584, [%rd4588];
	add.s32 	%r4585, %r4583, %r4584;
	ld.global.s16 	%rd4589, [%rd2470+2118];
	add.s64 	%rd4590, %rd1, %rd4589;
	ld.global.s8 	%r4586, [%rd4590];
	add.s32 	%r4587, %r4585, %r4586;
	ld.global.s16 	%rd4591, [%rd2470+2120];
	add.s64 	%rd4592, %rd1, %rd4591;
	ld.global.s8 	%r4588, [%rd4592];
	add.s32 	%r4589, %r4587, %r4588;
	ld.global.s16 	%rd4593, [%rd2470+2122];
	add.s64 	%rd4594, %rd1, %rd4593;
	ld.global.s8 	%r4590, [%rd4594];
	add.s32 	%r4591, %r4589, %r4590;
	ld.global.s16 	%rd4595, [%rd2470+2124];
	add.s64 	%rd4596, %rd1, %rd4595;
	ld.global.s8 	%r4592, [%rd4596];
	add.s32 	%r4593, %r4591, %r4592;
	ld.global.s16 	%rd4597, [%rd2470+2126];
	add.s64 	%rd4598, %rd1, %rd4597;
	ld.global.s8 	%r4594, [%rd4598];
	add.s32 	%r4595, %r4593, %r4594;
	ld.global.s16 	%rd4599, [%rd2470+2128];
	add.s64 	%rd4600, %rd1, %rd4599;
	ld.global.s8 	%r4596, [%rd4600];
	add.s32 	%r4597, %r4595, %r4596;
	ld.global.s16 	%rd4601, [%rd2470+2130];
	add.s64 	%rd4602, %rd1, %rd4601;
	ld.global.s8 	%r4598, [%rd4602];
	add.s32 	%r4599, %r4597, %r4598;
	ld.global.s16 	%rd4603, [%rd2470+2132];
	add.s64 	%rd4604, %rd1, %rd4603;
	ld.global.s8 	%r4600, [%rd4604];
	add.s32 	%r4601, %r4599, %r4600;
	ld.global.s16 	%rd4605, [%rd2470+2134];
	add.s64 	%rd4606, %rd1, %rd4605;
	ld.global.s8 	%r4602, [%rd4606];
	add.s32 	%r4603, %r4601, %r4602;
	ld.global.s16 	%rd4607, [%rd2470+2136];
	add.s64 	%rd4608, %rd1, %rd4607;
	ld.global.s8 	%r4604, [%rd4608];
	add.s32 	%r4605, %r4603, %r4604;
	ld.global.s16 	%rd4609, [%rd2470+2138];
	add.s64 	%rd4610, %rd1, %rd4609;
	ld.global.s8 	%r4606, [%rd4610];
	add.s32 	%r4607, %r4605, %r4606;
	ld.global.s16 	%rd4611, [%rd2470+2140];
	add.s64 	%rd4612, %rd1, %rd4611;
	ld.global.s8 	%r4608, [%rd4612];
	add.s32 	%r4609, %r4607, %r4608;
	ld.global.s16 	%rd4613, [%rd2470+2142];
	add.s64 	%rd4614, %rd1, %rd4613;
	ld.global.s8 	%r4610, [%rd4614];
	add.s32 	%r4611, %r4609, %r4610;
	ld.global.s16 	%rd4615, [%rd2470+2144];
	add.s64 	%rd4616, %rd1, %rd4615;
	ld.global.s8 	%r4612, [%rd4616];
	add.s32 	%r4613, %r4611, %r4612;
	ld.global.s16 	%rd4617, [%rd2470+2146];
	add.s64 	%rd4618, %rd1, %rd4617;
	ld.global.s8 	%r4614, [%rd4618];
	add.s32 	%r4615, %r4613, %r4614;
	ld.global.s16 	%rd4619, [%rd2470+2148];
	add.s64 	%rd4620, %rd1, %rd4619;
	ld.global.s8 	%r4616, [%rd4620];
	add.s32 	%r4617, %r4615, %r4616;
	ld.global.s16 	%rd4621, [%rd2470+2150];
	add.s64 	%rd4622, %rd1, %rd4621;
	ld.global.s8 	%r4618, [%rd4622];
	add.s32 	%r4619, %r4617, %r4618;
	ld.global.s16 	%rd4623, [%rd2470+2152];
	add.s64 	%rd4624, %rd1, %rd4623;
	ld.global.s8 	%r4620, [%rd4624];
	add.s32 	%r4621, %r4619, %r4620;
	ld.global.s16 	%rd4625, [%rd2470+2154];
	add.s64 	%rd4626, %rd1, %rd4625;
	ld.global.s8 	%r4622, [%rd4626];
	add.s32 	%r4623, %r4621, %r4622;
	ld.global.s16 	%rd4627, [%rd2470+2156];
	add.s64 	%rd4628, %rd1, %rd4627;
	ld.global.s8 	%r4624, [%rd4628];
	add.s32 	%r4625, %r4623, %r4624;
	ld.global.s16 	%rd4629, [%rd2470+2158];
	add.s64 	%rd4630, %rd1, %rd4629;
	ld.global.s8 	%r4626, [%rd4630];
	add.s32 	%r4627, %r4625, %r4626;
	ld.global.s16 	%rd4631, [%rd2470+2160];
	add.s64 	%rd4632, %rd1, %rd4631;
	ld.global.s8 	%r4628, [%rd4632];
	add.s32 	%r4629, %r4627, %r4628;
	ld.global.s16 	%rd4633, [%rd2470+2162];
	add.s64 	%rd4634, %rd1, %rd4633;
	ld.global.s8 	%r4630, [%rd4634];
	add.s32 	%r4631, %r4629, %r4630;
	ld.global.s16 	%rd4635, [%rd2470+2164];
	add.s64 	%rd4636, %rd1, %rd4635;
	ld.global.s8 	%r4632, [%rd4636];
	add.s32 	%r4633, %r4631, %r4632;
	ld.global.s16 	%rd4637, [%rd2470+2166];
	add.s64 	%rd4638, %rd1, %rd4637;
	ld.global.s8 	%r4634, [%rd4638];
	add.s32 	%r4635, %r4633, %r4634;
	ld.global.s16 	%rd4639, [%rd2470+2168];
	add.s64 	%rd4640, %rd1, %rd4639;
	ld.global.s8 	%r4636, [%rd4640];
	add.s32 	%r4637, %r4635, %r4636;
	ld.global.s16 	%rd4641, [%rd2470+2170];
	add.s64 	%rd4642, %rd1, %rd4641;
	ld.global.s8 	%r4638, [%rd4642];
	add.s32 	%r4639, %r4637, %r4638;
	ld.global.s16 	%rd4643, [%rd2470+2172];
	add.s64 	%rd4644, %rd1, %rd4643;
	ld.global.s8 	%r4640, [%rd4644];
	add.s32 	%r4641, %r4639, %r4640;
	ld.global.s16 	%rd4645, [%rd2470+2174];
	add.s64 	%rd4646, %rd1, %rd4645;
	ld.global.s8 	%r4642, [%rd4646];
	add.s32 	%r4643, %r4641, %r4642;
	ld.global.s16 	%rd4647, [%rd2470+2176];
	add.s64 	%rd4648, %rd1, %rd4647;
	ld.global.s8 	%r4644, [%rd4648];
	add.s32 	%r4645, %r4643, %r4644;
	ld.global.s16 	%rd4649, [%rd2470+2178];
	add.s64 	%rd4650, %rd1, %rd4649;
	ld.global.s8 	%r4646, [%rd4650];
	add.s32 	%r4647, %r4645, %r4646;
	ld.global.s16 	%rd4651, [%rd2470+2180];
	add.s64 	%rd4652, %rd1, %rd4651;
	ld.global.s8 	%r4648, [%rd4652];
	add.s32 	%r4649, %r4647, %r4648;
	ld.global.s16 	%rd4653, [%rd2470+2182];
	add.s64 	%rd4654, %rd1, %rd4653;
	ld.global.s8 	%r4650, [%rd4654];
	add.s32 	%r4651, %r4649, %r4650;
	ld.global.s16 	%rd4655, [%rd2470+2184];
	add.s64 	%rd4656, %rd1, %rd4655;
	ld.global.s8 	%r4652, [%rd4656];
	add.s32 	%r4653, %r4651, %r4652;
	ld.global.s16 	%rd4657, [%rd2470+2186];
	add.s64 	%rd4658, %rd1, %rd4657;
	ld.global.s8 	%r4654, [%rd4658];
	add.s32 	%r4655, %r4653, %r4654;
	ld.global.s16 	%rd4659, [%rd2470+2188];
	add.s64 	%rd4660, %rd1, %rd4659;
	ld.global.s8 	%r4656, [%rd4660];
	add.s32 	%r4657, %r4655, %r4656;
	ld.global.s16 	%rd4661, [%rd2470+2190];
	add.s64 	%rd4662, %rd1, %rd4661;
	ld.global.s8 	%r4658, [%rd4662];
	add.s32 	%r4659, %r4657, %r4658;
	ld.global.s16 	%rd4663, [%rd2470+2192];
	add.s64 	%rd4664, %rd1, %rd4663;
	ld.global.s8 	%r4660, [%rd4664];
	add.s32 	%r4661, %r4659, %r4660;
	ld.global.s16 	%rd4665, [%rd2470+2194];
	add.s64 	%rd4666, %rd1, %rd4665;
	ld.global.s8 	%r4662, [%rd4666];
	add.s32 	%r4663, %r4661, %r4662;
	ld.global.s16 	%rd4667, [%rd2470+2196];
	add.s64 	%rd4668, %rd1, %rd4667;
	ld.global.s8 	%r4664, [%rd4668];
	add.s32 	%r4665, %r4663, %r4664;
	ld.global.s16 	%rd4669, [%rd2470+2198];
	add.s64 	%rd4670, %rd1, %rd4669;
	ld.global.s8 	%r4666, [%rd4670];
	add.s32 	%r4667, %r4665, %r4666;
	ld.global.s16 	%rd4671, [%rd2470+2200];
	add.s64 	%rd4672, %rd1, %rd4671;
	ld.global.s8 	%r4668, [%rd4672];
	add.s32 	%r4669, %r4667, %r4668;
	ld.global.s16 	%rd4673, [%rd2470+2202];
	add.s64 	%rd4674, %rd1, %rd4673;
	ld.global.s8 	%r4670, [%rd4674];
	add.s32 	%r4671, %r4669, %r4670;
	ld.global.s16 	%rd4675, [%rd2470+2204];
	add.s64 	%rd4676, %rd1, %rd4675;
	ld.global.s8 	%r4672, [%rd4676];
	add.s32 	%r4673, %r4671, %r4672;
	ld.global.s16 	%rd4677, [%rd2470+2206];
	add.s64 	%rd4678, %rd1, %rd4677;
	ld.global.s8 	%r4674, [%rd4678];
	add.s32 	%r4675, %r4673, %r4674;
	ld.global.s16 	%rd4679, [%rd2470+2208];
	add.s64 	%rd4680, %rd1, %rd4679;
	ld.global.s8 	%r4676, [%rd4680];
	add.s32 	%r4677, %r4675, %r4676;
	ld.global.s16 	%rd4681, [%rd2470+2210];
	add.s64 	%rd4682, %rd1, %rd4681;
	ld.global.s8 	%r4678, [%rd4682];
	add.s32 	%r4679, %r4677, %r4678;
	ld.global.s16 	%rd4683, [%rd2470+2212];
	add.s64 	%rd4684, %rd1, %rd4683;
	ld.global.s8 	%r4680, [%rd4684];
	add.s32 	%r4681, %r4679, %r4680;
	ld.global.s16 	%rd4685, [%rd2470+2214];
	add.s64 	%rd4686, %rd1, %rd4685;
	ld.global.s8 	%r4682, [%rd4686];
	add.s32 	%r4683, %r4681, %r4682;
	ld.global.s16 	%rd4687, [%rd2470+2216];
	add.s64 	%rd4688, %rd1, %rd4687;
	ld.global.s8 	%r4684, [%rd4688];
	add.s32 	%r4685, %r4683, %r4684;
	ld.global.s16 	%rd4689, [%rd2470+2218];
	add.s64 	%rd4690, %rd1, %rd4689;
	ld.global.s8 	%r4686, [%rd4690];
	add.s32 	%r4687, %r4685, %r4686;
	ld.global.s16 	%rd4691, [%rd2470+2220];
	add.s64 	%rd4692, %rd1, %rd4691;
	ld.global.s8 	%r4688, [%rd4692];
	add.s32 	%r4689, %r4687, %r4688;
	ld.global.s16 	%rd4693, [%rd2470+2222];
	add.s64 	%rd4694, %rd1, %rd4693;
	ld.global.s8 	%r4690, [%rd4694];
	add.s32 	%r4691, %r4689, %r4690;
	ld.global.s16 	%rd4695, [%rd2470+2224];
	add.s64 	%rd4696, %rd1, %rd4695;
	ld.global.s8 	%r4692, [%rd4696];
	add.s32 	%r4693, %r4691, %r4692;
	ld.global.s16 	%rd4697, [%rd2470+2226];
	add.s64 	%rd4698, %rd1, %rd4697;
	ld.global.s8 	%r4694, [%rd4698];
	add.s32 	%r4695, %r4693, %r4694;
	ld.global.s16 	%rd4699, [%rd2470+2228];
	add.s64 	%rd4700, %rd1, %rd4699;
	ld.global.s8 	%r4696, [%rd4700];
	add.s32 	%r4697, %r4695, %r4696;
	ld.global.s16 	%rd4701, [%rd2470+2230];
	add.s64 	%rd4702, %rd1, %rd4701;
	ld.global.s8 	%r4698, [%rd4702];
	add.s32 	%r4699, %r4697, %r4698;
	ld.global.s16 	%rd4703, [%rd2470+2232];
	add.s64 	%rd4704, %rd1, %rd4703;
	ld.global.s8 	%r4700, [%rd4704];
	add.s32 	%r4701, %r4699, %r4700;
	ld.global.s16 	%rd4705, [%rd2470+2234];
	add.s64 	%rd4706, %rd1, %rd4705;
	ld.global.s8 	%r4702, [%rd4706];
	add.s32 	%r4703, %r4701, %r4702;
	ld.global.s16 	%rd4707, [%rd2470+2236];
	add.s64 	%rd4708, %rd1, %rd4707;
	ld.global.s8 	%r4704, [%rd4708];
	add.s32 	%r4705, %r4703, %r4704;
	ld.global.s16 	%rd4709, [%rd2470+2238];
	add.s64 	%rd4710, %rd1, %rd4709;
	ld.global.s8 	%r4706, [%rd4710];
	add.s32 	%r4707, %r4705, %r4706;
	ld.global.s16 	%rd4711, [%rd2470+2240];
	add.s64 	%rd4712, %rd1, %rd4711;
	ld.global.s8 	%r4708, [%rd4712];
	add.s32 	%r4709, %r4707, %r4708;
	ld.global.s16 	%rd4713, [%rd2470+2242];
	add.s64 	%rd4714, %rd1, %rd4713;
	ld.global.s8 	%r4710, [%rd4714];
	add.s32 	%r4711, %r4709, %r4710;
	ld.global.s16 	%rd4715, [%rd2470+2244];
	add.s64 	%rd4716, %rd1, %rd4715;
	ld.global.s8 	%r4712, [%rd4716];
	add.s32 	%r4713, %r4711, %r4712;
	ld.global.s16 	%rd4717, [%rd2470+2246];
	add.s64 	%rd4718, %rd1, %rd4717;
	ld.global.s8 	%r4714, [%rd4718];
	add.s32 	%r4715, %r4713, %r4714;
	ld.global.s16 	%rd4719, [%rd2470+2248];
	add.s64 	%rd4720, %rd1, %rd4719;
	ld.global.s8 	%r4716, [%rd4720];
	add.s32 	%r4717, %r4715, %r4716;
	ld.global.s16 	%rd4721, [%rd2470+2250];
	add.s64 	%rd4722, %rd1, %rd4721;
	ld.global.s8 	%r4718, [%rd4722];
	add.s32 	%r4719, %r4717, %r4718;
	ld.global.s16 	%rd4723, [%rd2470+2252];
	add.s64 	%rd4724, %rd1, %rd4723;
	ld.global.s8 	%r4720, [%rd4724];
	add.s32 	%r4721, %r4719, %r4720;
	ld.global.s16 	%rd4725, [%rd2470+2254];
	add.s64 	%rd4726, %rd1, %rd4725;
	ld.global.s8 	%r4722, [%rd4726];
	add.s32 	%r4723, %r4721, %r4722;
	ld.global.s16 	%rd4727, [%rd2470+2256];
	add.s64 	%rd4728, %rd1, %rd4727;
	ld.global.s8 	%r4724, [%rd4728];
	add.s32 	%r4725, %r4723, %r4724;
	ld.global.s16 	%rd4729, [%rd2470+2258];
	add.s64 	%rd4730, %rd1, %rd4729;
	ld.global.s8 	%r4726, [%rd4730];
	add.s32 	%r4727, %r4725, %r4726;
	ld.global.s16 	%rd4731, [%rd2470+2260];
	add.s64 	%rd4732, %rd1, %rd4731;
	ld.global.s8 	%r4728, [%rd4732];
	add.s32 	%r4729, %r4727, %r4728;
	ld.global.s16 	%rd4733, [%rd2470+2262];
	add.s64 	%rd4734, %rd1, %rd4733;
	ld.global.s8 	%r4730, [%rd4734];
	add.s32 	%r4731, %r4729, %r4730;
	ld.global.s16 	%rd4735, [%rd2470+2264];
	add.s64 	%rd4736, %rd1, %rd4735;
	ld.global.s8 	%r4732, [%rd4736];
	add.s32 	%r4733, %r4731, %r4732;
	ld.global.s16 	%rd4737, [%rd2470+2266];
	add.s64 	%rd4738, %rd1, %rd4737;
	ld.global.s8 	%r4734, [%rd4738];
	add.s32 	%r4735, %r4733, %r4734;
	ld.global.s16 	%rd4739, [%rd2470+2268];
	add.s64 	%rd4740, %rd1, %rd4739;
	ld.global.s8 	%r4736, [%rd4740];
	add.s32 	%r4737, %r4735, %r4736;
	ld.global.s16 	%rd4741, [%rd2470+2270];
	add.s64 	%rd4742, %rd1, %rd4741;
	ld.global.s8 	%r4738, [%rd4742];
	add.s32 	%r4739, %r4737, %r4738;
	ld.global.s16 	%rd4743, [%rd2470+2272];
	add.s64 	%rd4744, %rd1, %rd4743;
	ld.global.s8 	%r4740, [%rd4744];
	add.s32 	%r4741, %r4739, %r4740;
	ld.global.s16 	%rd4745, [%rd2470+2274];
	add.s64 	%rd4746, %rd1, %rd4745;
	ld.global.s8 	%r4742, [%rd4746];
	add.s32 	%r4743, %r4741, %r4742;
	ld.global.s16 	%rd4747, [%rd2470+2276];
	add.s64 	%rd4748, %rd1, %rd4747;
	ld.global.s8 	%r4744, [%rd4748];
	add.s32 	%r4745, %r4743, %r4744;
	ld.global.s16 	%rd4749, [%rd2470+2278];
	add.s64 	%rd4750, %rd1, %rd4749;
	ld.global.s8 	%r4746, [%rd4750];
	add.s32 	%r4747, %r4745, %r4746;
	ld.global.s16 	%rd4751, [%rd2470+2280];
	add.s64 	%rd4752, %rd1, %rd4751;
	ld.global.s8 	%r4748, [%rd4752];
	add.s32 	%r4749, %r4747, %r4748;
	ld.global.s16 	%rd4753, [%rd2470+2282];
	add.s64 	%rd4754, %rd1, %rd4753;
	ld.global.s8 	%r4750, [%rd4754];
	add.s32 	%r4751, %r4749, %r4750;
	ld.global.s16 	%rd4755, [%rd2470+2284];
	add.s64 	%rd4756, %rd1, %rd4755;
	ld.global.s8 	%r4752, [%rd4756];
	add.s32 	%r4753, %r4751, %r4752;
	ld.global.s16 	%rd4757, [%rd2470+2286];
	add.s64 	%rd4758, %rd1, %rd4757;
	ld.global.s8 	%r4754, [%rd4758];
	add.s32 	%r4755, %r4753, %r4754;
	ld.global.s16 	%rd4759, [%rd2470+2288];
	add.s64 	%rd4760, %rd1, %rd4759;
	ld.global.s8 	%r4756, [%rd4760];
	add.s32 	%r4757, %r4755, %r4756;
	ld.global.s16 	%rd4761, [%rd2470+2290];
	add.s64 	%rd4762, %rd1, %rd4761;
	ld.global.s8 	%r4758, [%rd4762];
	add.s32 	%r4759, %r4757, %r4758;
	ld.global.s16 	%rd4763, [%rd2470+2292];
	add.s64 	%rd4764, %rd1, %rd4763;
	ld.global.s8 	%r4760, [%rd4764];
	add.s32 	%r4761, %r4759, %r4760;
	ld.global.s16 	%rd4765, [%rd2470+2294];
	add.s64 	%rd4766, %rd1, %rd4765;
	ld.global.s8 	%r4762, [%rd4766];
	add.s32 	%r4763, %r4761, %r4762;
	ld.global.s16 	%rd4767, [%rd2470+2296];
	add.s64 	%rd4768, %rd1, %rd4767;
	ld.global.s8 	%r4764, [%rd4768];
	add.s32 	%r4765, %r4763, %r4764;
	ld.global.s16 	%rd4769, [%rd2470+2298];
	add.s64 	%rd4770, %rd1, %rd4769;
	ld.global.s8 	%r4766, [%rd4770];
	add.s32 	%r4767, %r4765, %r4766;
	ld.global.s16 	%rd4771, [%rd2470+2300];
	add.s64 	%rd4772, %rd1, %rd4771;
	ld.global.s8 	%r4768, [%rd4772];
	add.s32 	%r4769, %r4767, %r4768;
	ld.global.s16 	%rd4773, [%rd2470+2302];
	add.s64 	%rd4774, %rd1, %rd4773;
	ld.global.s8 	%r4770, [%rd4774];
	add.s32 	%r4771, %r4769, %r4770;
	ld.global.s16 	%rd4775, [%rd2470+2304];
	add.s64 	%rd4776, %rd1, %rd4775;
	ld.global.s8 	%r4772, [%rd4776];
	add.s32 	%r4773, %r4771, %r4772;
	ld.global.s16 	%rd4777, [%rd2470+2306];
	add.s64 	%rd4778, %rd1, %rd4777;
	ld.global.s8 	%r4774, [%rd4778];
	add.s32 	%r4775, %r4773, %r4774;
	ld.global.s16 	%rd4779, [%rd2470+2308];
	add.s64 	%rd4780, %rd1, %rd4779;
	ld.global.s8 	%r4776, [%rd4780];
	add.s32 	%r4777, %r4775, %r4776;
	ld.global.s16 	%rd4781, [%rd2470+2310];
	add.s64 	%rd4782, %rd1, %rd4781;
	ld.global.s8 	%r4778, [%rd4782];
	add.s32 	%r4779, %r4777, %r4778;
	ld.global.s16 	%rd4783, [%rd2470+2312];
	add.s64 	%rd4784, %rd1, %rd4783;
	ld.global.s8 	%r4780, [%rd4784];
	add.s32 	%r4781, %r4779, %r4780;
	ld.global.s16 	%rd4785, [%rd2470+2314];
	add.s64 	%rd4786, %rd1, %rd4785;
	ld.global.s8 	%r4782, [%rd4786];
	add.s32 	%r4783, %r4781, %r4782;
	ld.global.s16 	%rd4787, [%rd2470+2316];
	add.s64 	%rd4788, %rd1, %rd4787;
	ld.global.s8 	%r4784, [%rd4788];
	add.s32 	%r4785, %r4783, %r4784;
	ld.global.s16 	%rd4789, [%rd2470+2318];
	add.s64 	%rd4790, %rd1, %rd4789;
	ld.global.s8 	%r4786, [%rd4790];
	add.s32 	%r4787, %r4785, %r4786;
	ld.global.s16 	%rd4791, [%rd2470+2320];
	add.s64 	%rd4792, %rd1, %rd4791;
	ld.global.s8 	%r4788, [%rd4792];
	add.s32 	%r4789, %r4787, %r4788;
	ld.global.s16 	%rd4793, [%rd2470+2322];
	add.s64 	%rd4794, %rd1, %rd4793;
	ld.global.s8 	%r4790, [%rd4794];
	add.s32 	%r4791, %r4789, %r4790;
	ld.global.s16 	%rd4795, [%rd2470+2324];
	add.s64 	%rd4796, %rd1, %rd4795;
	ld.global.s8 	%r4792, [%rd4796];
	add.s32 	%r4793, %r4791, %r4792;
	ld.global.s16 	%rd4797, [%rd2470+2326];
	add.s64 	%rd4798, %rd1, %rd4797;
	ld.global.s8 	%r4794, [%rd4798];
	add.s32 	%r4795, %r4793, %r4794;
	ld.global.s16 	%rd4799, [%rd2470+2328];
	add.s64 	%rd4800, %rd1, %rd4799;
	ld.global.s8 	%r4796, [%rd4800];
	add.s32 	%r4797, %r4795, %r4796;
	ld.global.s16 	%rd4801, [%rd2470+2330];
	add.s64 	%rd4802, %rd1, %rd4801;
	ld.global.s8 	%r4798, [%rd4802];
	add.s32 	%r4799, %r4797, %r4798;
	ld.global.s16 	%rd4803, [%rd2470+2332];
	add.s64 	%rd4804, %rd1, %rd4803;
	ld.global.s8 	%r4800, [%rd4804];
	add.s32 	%r4801, %r4799, %r4800;
	ld.global.s16 	%rd4805, [%rd2470+2334];
	add.s64 	%rd4806, %rd1, %rd4805;
	ld.global.s8 	%r4802, [%rd4806];
	add.s32 	%r4803, %r4801, %r4802;
	ld.global.s16 	%rd4807, [%rd2470+2336];
	add.s64 	%rd4808, %rd1, %rd4807;
	ld.global.s8 	%r4804, [%rd4808];
	add.s32 	%r4805, %r4803, %r4804;
	ld.global.s16 	%rd4809, [%rd2470+2338];
	add.s64 	%rd4810, %rd1, %rd4809;
	ld.global.s8 	%r4806, [%rd4810];
	add.s32 	%r4807, %r4805, %r4806;
	ld.global.s16 	%rd4811, [%rd2470+2340];
	add.s64 	%rd4812, %rd1, %rd4811;
	ld.global.s8 	%r4808, [%rd4812];
	add.s32 	%r4809, %r4807, %r4808;
	ld.global.s16 	%rd4813, [%rd2470+2342];
	add.s64 	%rd4814, %rd1, %rd4813;
	ld.global.s8 	%r4810, [%rd4814];
	add.s32 	%r4811, %r4809, %r4810;
	ld.global.s16 	%rd4815, [%rd2470+2344];
	add.s64 	%rd4816, %rd1, %rd4815;
	ld.global.s8 	%r4812, [%rd4816];
	add.s32 	%r4813, %r4811, %r4812;
	ld.global.s16 	%rd4817, [%rd2470+2346];
	add.s64 	%rd4818, %rd1, %rd4817;
	ld.global.s8 	%r4814, [%rd4818];
	add.s32 	%r4815, %r4813, %r4814;
	ld.global.s16 	%rd4819, [%rd2470+2348];
	add.s64 	%rd4820, %rd1, %rd4819;
	ld.global.s8 	%r4816, [%rd4820];
	add.s32 	%r4817, %r4815, %r4816;
	ld.global.s16 	%rd4821, [%rd2470+2350];
	add.s64 	%rd4822, %rd1, %rd4821;
	ld.global.s8 	%r4818, [%rd4822];
	add.s32 	%r4819, %r4817, %r4818;
	ld.global.s16 	%rd4823, [%rd2470+2352];
	add.s64 	%rd4824, %rd1, %rd4823;
	ld.global.s8 	%r4820, [%rd4824];
	add.s32 	%r4821, %r4819, %r4820;
	ld.global.s16 	%rd4825, [%rd2470+2354];
	add.s64 	%rd4826, %rd1, %rd4825;
	ld.global.s8 	%r4822, [%rd4826];
	add.s32 	%r4823, %r4821, %r4822;
	ld.global.s16 	%rd4827, [%rd2470+2356];
	add.s64 	%rd4828, %rd1, %rd4827;
	ld.global.s8 	%r4824, [%rd4828];
	add.s32 	%r4825, %r4823, %r4824;
	ld.global.s16 	%rd4829, [%rd2470+2358];
	add.s64 	%rd4830, %rd1, %rd4829;
	ld.global.s8 	%r4826, [%rd4830];
	add.s32 	%r4827, %r4825, %r4826;
	ld.global.s16 	%rd4831, [%rd2470+2360];
	add.s64 	%rd4832, %rd1, %rd4831;
	ld.global.s8 	%r4828, [%rd4832];
	add.s32 	%r4829, %r4827, %r4828;
	ld.global.s16 	%rd4833, [%rd2470+2362];
	add.s64 	%rd4834, %rd1, %rd4833;
	ld.global.s8 	%r4830, [%rd4834];
	add.s32 	%r4831, %r4829, %r4830;
	ld.global.s16 	%rd4835, [%rd2470+2364];
	add.s64 	%rd4836, %rd1, %rd4835;
	ld.global.s8 	%r4832, [%rd4836];
	add.s32 	%r4833, %r4831, %r4832;
	ld.global.s16 	%rd4837, [%rd2470+2366];
	add.s64 	%rd4838, %rd1, %rd4837;
	ld.global.s8 	%r4834, [%rd4838];
	add.s32 	%r4835, %r4833, %r4834;
	ld.global.s16 	%rd4839, [%rd2470+2368];
	add.s64 	%rd4840, %rd1, %rd4839;
	ld.global.s8 	%r4836, [%rd4840];
	add.s32 	%r4837, %r4835, %r4836;
	ld.global.s16 	%rd4841, [%rd2470+2370];
	add.s64 	%rd4842, %rd1, %rd4841;
	ld.global.s8 	%r4838, [%rd4842];
	add.s32 	%r4839, %r4837, %r4838;
	ld.global.s16 	%rd4843, [%rd2470+2372];
	add.s64 	%rd4844, %rd1, %rd4843;
	ld.global.s8 	%r4840, [%rd4844];
	add.s32 	%r4841, %r4839, %r4840;
	ld.global.s16 	%rd4845, [%rd2470+2374];
	add.s64 	%rd4846, %rd1, %rd4845;
	ld.global.s8 	%r4842, [%rd4846];
	add.s32 	%r4843, %r4841, %r4842;
	ld.global.s16 	%rd4847, [%rd2470+2376];
	add.s64 	%rd4848, %rd1, %rd4847;
	ld.global.s8 	%r4844, [%rd4848];
	add.s32 	%r4845, %r4843, %r4844;
	ld.global.s16 	%rd4849, [%rd2470+2378];
	add.s64 	%rd4850, %rd1, %rd4849;
	ld.global.s8 	%r4846, [%rd4850];
	add.s32 	%r4847, %r4845, %r4846;
	ld.global.s16 	%rd4851, [%rd2470+2380];
	add.s64 	%rd4852, %rd1, %rd4851;
	ld.global.s8 	%r4848, [%rd4852];
	add.s32 	%r4849, %r4847, %r4848;
	ld.global.s16 	%rd4853, [%rd2470+2382];
	add.s64 	%rd4854, %rd1, %rd4853;
	ld.global.s8 	%r4850, [%rd4854];
	add.s32 	%r4851, %r4849, %r4850;
	ld.global.s16 	%rd4855, [%rd2470+2384];
	add.s64 	%rd4856, %rd1, %rd4855;
	ld.global.s8 	%r4852, [%rd4856];
	add.s32 	%r4853, %r4851, %r4852;
	ld.global.s16 	%rd4857, [%rd2470+2386];
	add.s64 	%rd4858, %rd1, %rd4857;
	ld.global.s8 	%r4854, [%rd4858];
	add.s32 	%r4855, %r4853, %r4854;
	ld.global.s16 	%rd4859, [%rd2470+2388];
	add.s64 	%rd4860, %rd1, %rd4859;
	ld.global.s8 	%r4856, [%rd4860];
	add.s32 	%r4857, %r4855, %r4856;
	ld.global.s16 	%rd4861, [%rd2470+2390];
	add.s64 	%rd4862, %rd1, %rd4861;
	ld.global.s8 	%r4858, [%rd4862];
	add.s32 	%r4859, %r4857, %r4858;
	ld.global.s16 	%rd4863, [%rd2470+2392];
	add.s64 	%rd4864, %rd1, %rd4863;
	ld.global.s8 	%r4860, [%rd4864];
	add.s32 	%r4861, %r4859, %r4860;
	ld.global.s16 	%rd4865, [%rd2470+2394];
	add.s64 	%rd4866, %rd1, %rd4865;
	ld.global.s8 	%r4862, [%rd4866];
	add.s32 	%r4863, %r4861, %r4862;
	ld.global.s16 	%rd4867, [%rd2470+2396];
	add.s64 	%rd4868, %rd1, %rd4867;
	ld.global.s8 	%r4864, [%rd4868];
	add.s32 	%r4865, %r4863, %r4864;
	ld.global.s16 	%rd4869, [%rd2470+2398];
	add.s64 	%rd4870, %rd1, %rd4869;
	ld.global.s8 	%r4866, [%rd4870];
	add.s32 	%r4867, %r4865, %r4866;
	ld.global.s16 	%rd4871, [%rd2470+2400];
	add.s64 	%rd4872, %rd1, %rd4871;
	ld.global.s8 	%r4868, [%rd4872];
	add.s32 	%r4869, %r4867, %r4868;
	ld.global.s16 	%rd4873, [%rd2470+2402];
	add.s64 	%rd4874, %rd1, %rd4873;
	ld.global.s8 	%r4870, [%rd4874];
	add.s32 	%r4871, %r4869, %r4870;
	ld.global.s16 	%rd4875, [%rd2470+2404];
	add.s64 	%rd4876, %rd1, %rd4875;
	ld.global.s8 	%r4872, [%rd4876];
	add.s32 	%r4873, %r4871, %r4872;
	ld.global.s16 	%rd4877, [%rd2470+2406];
	add.s64 	%rd4878, %rd1, %rd4877;
	ld.global.s8 	%r4874, [%rd4878];
	add.s32 	%r4875, %r4873, %r4874;
	ld.global.s16 	%rd4879, [%rd2470+2408];
	add.s64 	%rd4880, %rd1, %rd4879;
	ld.global.s8 	%r4876, [%rd4880];
	add.s32 	%r4877, %r4875, %r4876;
	ld.global.s16 	%rd4881, [%rd2470+2410];
	add.s64 	%rd4882, %rd1, %rd4881;
	ld.global.s8 	%r4878, [%rd4882];
	add.s32 	%r4879, %r4877, %r4878;
	ld.global.s16 	%rd4883, [%rd2470+2412];
	add.s64 	%rd4884, %rd1, %rd4883;
	ld.global.s8 	%r4880, [%rd4884];
	add.s32 	%r4881, %r4879, %r4880;
	ld.global.s16 	%rd4885, [%rd2470+2414];
	add.s64 	%rd4886, %rd1, %rd4885;
	ld.global.s8 	%r4882, [%rd4886];
	add.s32 	%r4883, %r4881, %r4882;
	ld.global.s16 	%rd4887, [%rd2470+2416];
	add.s64 	%rd4888, %rd1, %rd4887;
	ld.global.s8 	%r4884, [%rd4888];
	add.s32 	%r4885, %r4883, %r4884;
	ld.global.s16 	%rd4889, [%rd2470+2418];
	add.s64 	%rd4890, %rd1, %rd4889;
	ld.global.s8 	%r4886, [%rd4890];
	add.s32 	%r4887, %r4885, %r4886;
	ld.global.s16 	%rd4891, [%rd2470+2420];
	add.s64 	%rd4892, %rd1, %rd4891;
	ld.global.s8 	%r4888, [%rd4892];
	add.s32 	%r4889, %r4887, %r4888;
	ld.global.s16 	%rd4893, [%rd2470+2422];
	add.s64 	%rd4894, %rd1, %rd4893;
	ld.global.s8 	%r4890, [%rd4894];
	add.s32 	%r4891, %r4889, %r4890;
	ld.global.s16 	%rd4895, [%rd2470+2424];
	add.s64 	%rd4896, %rd1, %rd4895;
	ld.global.s8 	%r4892, [%rd4896];
	add.s32 	%r4893, %r4891, %r4892;
	ld.global.s16 	%rd4897, [%rd2470+2426];
	add.s64 	%rd4898, %rd1, %rd4897;
	ld.global.s8 	%r4894, [%rd4898];
	add.s32 	%r4895, %r4893, %r4894;
	ld.global.s16 	%rd4899, [%rd2470+2428];
	add.s64 	%rd4900, %rd1, %rd4899;
	ld.global.s8 	%r4896, [%rd4900];
	add.s32 	%r4897, %r4895, %r4896;
	ld.global.s16 	%rd4901, [%rd2470+2430];
	add.s64 	%rd4902, %rd1, %rd4901;
	ld.global.s8 	%r4898, [%rd4902];
	add.s32 	%r4899, %r4897, %r4898;
	ld.global.s16 	%rd4903, [%rd2470+2432];
	add.s64 	%rd4904, %rd1, %rd4903;
	ld.global.s8 	%r4900, [%rd4904];
	add.s32 	%r4901, %r4899, %r4900;
	ld.global.s16 	%rd4905, [%rd2470+2434];
	add.s64 	%rd4906, %rd1, %rd4905;
	ld.global.s8 	%r4902, [%rd4906];
	add.s32 	%r4903, %r4901, %r4902;
	ld.global.s16 	%rd4907, [%rd2470+2436];
	add.s64 	%rd4908, %rd1, %rd4907;
	ld.global.s8 	%r4904, [%rd4908];
	add.s32 	%r4905, %r4903, %r4904;
	ld.global.s16 	%rd4909, [%rd2470+2438];
	add.s64 	%rd4910, %rd1, %rd4909;
	ld.global.s8 	%r4906, [%rd4910];
	add.s32 	%r4907, %r4905, %r4906;
	ld.global.s16 	%rd4911, [%rd2470+2440];
	add.s64 	%rd4912, %rd1, %rd4911;
	ld.global.s8 	%r4908, [%rd4912];
	add.s32 	%r4909, %r4907, %r4908;
	ld.global.s16 	%rd4913, [%rd2470+2442];
	add.s64 	%rd4914, %rd1, %rd4913;
	ld.global.s8 	%r4910, [%rd4914];
	add.s32 	%r4911, %r4909, %r4910;
	ld.global.s16 	%rd4915, [%rd2470+2444];
	add.s64 	%rd4916, %rd1, %rd4915;
	ld.global.s8 	%r4912, [%rd4916];
	add.s32 	%r4913, %r4911, %r4912;
	ld.global.s16 	%rd4917, [%rd2470+2446];
	add.s64 	%rd4918, %rd1, %rd4917;
	ld.global.s8 	%r4914, [%rd4918];
	add.s32 	%r4915, %r4913, %r4914;
	ld.global.s16 	%rd4919, [%rd2470+2448];
	add.s64 	%rd4920, %rd1, %rd4919;
	ld.global.s8 	%r4916, [%rd4920];
	add.s32 	%r4917, %r4915, %r4916;
	ld.global.s16 	%rd4921, [%rd2470+2450];
	add.s64 	%rd4922, %rd1, %rd4921;
	ld.global.s8 	%r4918, [%rd4922];
	add.s32 	%r4919, %r4917, %r4918;
	ld.global.s16 	%rd4923, [%rd2470+2452];
	add.s64 	%rd4924, %rd1, %rd4923;
	ld.global.s8 	%r4920, [%rd4924];
	add.s32 	%r4921, %r4919, %r4920;
	ld.global.s16 	%rd4925, [%rd2470+2454];
	add.s64 	%rd4926, %rd1, %rd4925;
	ld.global.s8 	%r4922, [%rd4926];
	add.s32 	%r4923, %r4921, %r4922;
	sub.s32 	%r4924, %r2468, %r4923;
	mad.lo.s64 	%rd4927, %rd4930, 49152, %rd4;
	shl.b64 	%rd4928, %rd4927, 2;
	add.s64 	%rd4929, %rd5, %rd4928;
	st.global.u32 	[%rd4929], %r4924;
	add.s64 	%rd4930, %rd4930, 1;
	setp.lt.u64 	%p2, %rd4930, %rd3;
	@%p2 bra 	$L__BB2_2;
$L__BB2_3:
	ret;

}


// ===== COMPILED SASS (sm_100) =====

	.target	sm_100

	.elftype	@"ET_EXEC"


//--------------------- .note.nv.tkinfo           --------------------------
	.section	.note.nv.tkinfo,"",@"SHT_NOTE"
	.sectionflags	@"SHF_NOTE_NV_TKINFO"
	.tkinfo
        /*0018*/ 	.word	0x00000002
        /*0030*/ 	.string	""
        /*0030*/ 	.string	"ptxas"
        /*0030*/ 	.string	"Cuda compilation tools, release 13.0, V13.0.88"
        /*0030*/ 	.string	"Build cuda_13.0.r13.0/compiler.36424714_0"
        /*0030*/ 	.string	"-arch sm_100 -m 64 "



//--------------------- .note.nv.cuinfo           --------------------------
	.section	.note.nv.cuinfo,"",@"SHT_NOTE"
	.sectionflags	@"SHF_NOTE_NV_CUINFO"
        /*0018*/ 	.short	0x0002
        /*001a*/ 	.short	0x0064
        /*001c*/ 	.short	0x0082
	.zero		2


//--------------------- .nv.info                  --------------------------
	.section	.nv.info,"",@"SHT_CUDA_INFO"
	.align	4


	//----- nvinfo : EIATTR_REGCOUNT
	.align		4
        /*0000*/ 	.byte	0x04, 0x2f
        /*0002*/ 	.short	(.L_4 - .L_3)
	.align		4
.L_3:
        /*0004*/ 	.word	index@(_Z8prepareWv)
        /*0008*/ 	.word	0x00000020


	//----- nvinfo : EIATTR_FRAME_SIZE
	.align		4
.L_4:
        /*000c*/ 	.byte	0x04, 0x11
        /*000e*/ 	.short	(.L_6 - .L_5)
	.align		4
.L_5:
        /*0010*/ 	.word	index@(_Z8prepareWv)
        /*0014*/ 	.word	0x00000000


	//----- nvinfo : EIATTR_REGCOUNT
	.align		4
.L_6:
        /*0018*/ 	.byte	0x04, 0x2f
        /*001a*/ 	.short	(.L_8 - .L_7)
	.align		4
.L_7:
        /*001c*/ 	.word	index@(_Z8tcMatMulPKaPi)
        /*0020*/ 	.word	0x00000020


	//----- nvinfo : EIATTR_FRAME_SIZE
	.align		4
.L_8:
        /*0024*/ 	.byte	0x04, 0x11
        /*0026*/ 	.short	(.L_10 - .L_9)
	.align		4
.L_9:
        /*0028*/ 	.word	index@(_Z8tcMatMulPKaPi)
        /*002c*/ 	.word	0x00000000


	//----- nvinfo : EIATTR_REGCOUNT
	.align		4
.L_10:
        /*0030*/ 	.byte	0x04, 0x2f
        /*0032*/ 	.short	(.L_12 - .L_11)
	.align		4
.L_11:
        /*0034*/ 	.word	index@(_Z9cuMatMul2PKcPi)
        /*0038*/ 	.word	0x00000028


	//----- nvinfo : EIATTR_FRAME_SIZE
	.align		4
.L_12:
        /*003c*/ 	.byte	0x04, 0x11
        /*003e*/ 	.short	(.L_14 - .L_13)
	.align		4
.L_13:
        /*0040*/ 	.word	index@(_Z9cuMatMul2PKcPi)
        /*0044*/ 	.word	0x00000000


	//----- nvinfo : EIATTR_MIN_STACK_SIZE
	.align		4
.L_14:
        /*0048*/ 	.byte	0x04, 0x12
        /*004a*/ 	.short	(.L_16 - .L_15)
	.align		4
.L_15:
        /*004c*/ 	.word	index@(_Z9cuMatMul2PKcPi)
        /*0050*/ 	.word	0x00000000


	//----- nvinfo : EIATTR_MIN_STACK_SIZE
	.align		4
.L_16:
        /*0054*/ 	.byte	0x04, 0x12
        /*0056*/ 	.short	(.L_18 - .L_17)
	.align		4
.L_17:
        /*0058*/ 	.word	index@(_Z8tcMatMulPKaPi)
        /*005c*/ 	.word	0x00000000


	//----- nvinfo : EIATTR_MIN_STACK_SIZE
	.align		4
.L_18:
        /*0060*/ 	.byte	0x04, 0x12
        /*0062*/ 	.short	(.L_20 - .L_19)
	.align		4
.L_19:
        /*0064*/ 	.word	index@(_Z8prepareWv)
        /*0068*/ 	.word	0x00000000
.L_20:


//--------------------- .nv.compat                --------------------------
	.section	.nv.compat,"",@"SHT_CUDA_COMPAT_INFO"
	.align	4
        /*0000*/ 	.byte	0x02, 0x09, 0x00, 0x00, 0x02, 0x02, 0x01, 0x00, 0x02, 0x05, 0x05, 0x00, 0x03, 0x07, 0x01, 0x01
        /*0010*/ 	.byte	0x02, 0x03, 0x00, 0x00, 0x02, 0x06, 0x01, 0x00, 0x04, 0x0b, 0x08, 0x00, 0x01, 0x00, 0x00, 0x00
        /*0020*/ 	.byte	0x00, 0x00, 0x00, 0x00


//--------------------- .nv.info._Z9cuMatMul2PKcPi --------------------------
	.section	.nv.info._Z9cuMatMul2PKcPi,"",@"SHT_CUDA_INFO"
	.sectionflags	@""
	.align	4


	//----- nvinfo : EIATTR_CUDA_API_VERSION
	.align		4
        /*0000*/ 	.byte	0x04, 0x37
        /*0002*/ 	.short	(.L_22 - .L_21)
.L_21:
        /*0004*/ 	.word	0x00000082


	//----- nvinfo : EIATTR_KPARAM_INFO
	.align		4
.L_22:
        /*0008*/ 	.byte	0x04, 0x17
        /*000a*/ 	.short	(.L_24 - .L_23)
.L_23:
        /*000c*/ 	.word	0x00000000
        /*0010*/ 	.short	0x0001
        /*0012*/ 	.short	0x0008
        /*0014*/ 	.byte	0x00, 0xf5, 0x21, 0x00


	//----- nvinfo : EIATTR_KPARAM_INFO
	.align		4
.L_24:
        /*0018*/ 	.byte	0x04, 0x17
        /*001a*/ 	.short	(.L_26 - .L_25)
.L_25:
        /*001c*/ 	.word	0x00000000
        /*0020*/ 	.short	0x0000
        /*0022*/ 	.short	0x0000
        /*0024*/ 	.byte	0x00, 0xf5, 0x21, 0x00


	//----- nvinfo : EIATTR_SPARSE_MMA_MASK
	.align		4
.L_26:
        /*0028*/ 	.byte	0x03, 0x50
        /*002a*/ 	.short	0x0000


	//----- nvinfo : EIATTR_MAXREG_COUNT
	.align		4
        /*002c*/ 	.byte	0x03, 0x1b
        /*002e*/ 	.short	0x00ff


	//----- nvinfo : EIATTR_MERCURY_ISA_VERSION
	.align		4
        /*0030*/ 	.byte	0x03, 0x5f
        /*0032*/ 	.short	0x0101


	//----- nvinfo : EIATTR_VRC_CTA_INIT_COUNT
	.align		4
        /*0034*/ 	.byte	0x02, 0x4a
	.zero		1
	.zero		1


	//----- nvinfo : EIATTR_EXIT_INSTR_OFFSETS
	.align		4
        /*0038*/ 	.byte	0x04, 0x1c
        /*003a*/ 	.short	(.L_28 - .L_27)


	//   ....[0]....
.L_27:
        /*003c*/ 	.word	0x00000070


	//   ....[1]....
        /*0040*/ 	.word	0x0002b520


	//----- nvinfo : EIATTR_CRS_STACK_SIZE
	.align		4
.L_28:
        /*0044*/ 	.byte	0x04, 0x1e
        /*0046*/ 	.short	(.L_30 - .L_29)
.L_29:
        /*0048*/ 	.word	0x00000000


	//----- nvinfo : EIATTR_CBANK_PARAM_SIZE
	.align		4
.L_30:
        /*004c*/ 	.byte	0x03, 0x19
        /*004e*/ 	.short	0x0010


	//----- nvinfo : EIATTR_PARAM_CBANK
	.align		4
        /*0050*/ 	.byte	0x04, 0x0a
        /*0052*/ 	.short	(.L_32 - .L_31)
	.align		4
.L_31:
        /*0054*/ 	.word	index@(.nv.constant0._Z9cuMatMul2PKcPi)
        /*0058*/ 	.short	0x0380
        /*005a*/ 	.short	0x0010


	//----- nvinfo : EIATTR_SW_WAR
	.align		4
.L_32:
        /*005c*/ 	.byte	0x04, 0x36
        /*005e*/ 	.short	(.L_34 - .L_33)
.L_33:
        /*0060*/ 	.word	0x00000008
.L_34:


//--------------------- .nv.info._Z8tcMatMulPKaPi --------------------------
	.section	.nv.info._Z8tcMatMulPKaPi,"",@"SHT_CUDA_INFO"
	.sectionflags	@""
	.align	4


	//----- nvinfo : EIATTR_CUDA_API_VERSION
	.align		4
        /*0000*/ 	.byte	0x04, 0x37
        /*0002*/ 	.short	(.L_36 - .L_35)
.L_35:
        /*0004*/ 	.word	0x00000082


	//----- nvinfo : EIATTR_KPARAM_INFO
	.align		4
.L_36:
        /*0008*/ 	.byte	0x04, 0x17
        /*000a*/ 	.short	(.L_38 - .L_37)
.L_37:
        /*000c*/ 	.word	0x00000000
        /*0010*/ 	.short	0x0001
        /*0012*/ 	.short	0x0008
        /*0014*/ 	.byte	0x00, 0xf5, 0x21, 0x00


	//----- nvinfo : EIATTR_KPARAM_INFO
	.align		4
.L_38:
        /*0018*/ 	.byte	0x04, 0x17
        /*001a*/ 	.short	(.L_40 - .L_39)
.L_39:
        /*001c*/ 	.word	0x00000000
        /*0020*/ 	.short	0x0000
        /*0022*/ 	.short	0x0000
        /*0024*/ 	.byte	0x00, 0xf5, 0x21, 0x00


	//----- nvinfo : EIATTR_SPARSE_MMA_MASK
	.align		4
.L_40:
        /*0028*/ 	.byte	0x03, 0x50
        /*002a*/ 	.short	0x0000


	//----- nvinfo : EIATTR_WMMA_USED
	.align		4
        /*002c*/ 	.byte	0x01, 0x2b
	.zero		2


	//----- nvinfo : EIATTR_MAXREG_COUNT
	.align		4
        /*0030*/ 	.byte	0x03, 0x1b
        /*0032*/ 	.short	0x00ff


	//----- nvinfo : EIATTR_MERCURY_ISA_VERSION
	.align		4
        /*0034*/ 	.byte	0x03, 0x5f
        /*0036*/ 	.short	0x0101


	//----- nvinfo : EIATTR_VRC_CTA_INIT_COUNT
	.align		4
        /*0038*/ 	.byte	0x02, 0x4a
	.zero		1
	.zero		1


	//----- nvinfo : EIATTR_EXIT_INSTR_OFFSETS
	.align		4
        /*003c*/ 	.byte	0x04, 0x1c
        /*003e*/ 	.short	(.L_42 - .L_41)


	//   ....[0]....
.L_41:
        /*0040*/ 	.word	0x00000c90


	//----- nvinfo : EIATTR_CBANK_PARAM_SIZE
	.align		4
.L_42:
        /*0044*/ 	.byte	0x03, 0x19
        /*0046*/ 	.short	0x0010


	//----- nvinfo : EIATTR_PARAM_CBANK
	.align		4
        /*0048*/ 	.byte	0x04, 0x0a
        /*004a*/ 	.short	(.L_44 - .L_43)
	.align		4
.L_43:
        /*004c*/ 	.word	index@(.nv.constant0._Z8tcMatMulPKaPi)
        /*0050*/ 	.short	0x0380
        /*0052*/ 	.short	0x0010


	//----- nvinfo : EIATTR_SW_WAR
	.align		4
.L_44:
        /*0054*/ 	.byte	0x04, 0x36
        /*0056*/ 	.short	(.L_46 - .L_45)
.L_45:
        /*0058*/ 	.word	0x00000008
.L_46:


//--------------------- .nv.info._Z8prepareWv     --------------------------
	.section	.nv.info._Z8prepareWv,"",@"SHT_CUDA_INFO"
	.sectionflags	@""
	.align	4


	//----- nvinfo : EIATTR_CUDA_API_VERSION
	.align		4
        /*0000*/ 	.byte	0x04, 0x37
        /*0002*/ 	.short	(.L_48 - .L_47)
.L_47:
        /*0004*/ 	.word	0x00000082


	//----- nvinfo : EIATTR_SPARSE_MMA_MASK
	.align		4
.L_48:
        /*0008*/ 	.byte	0x03, 0x50
        /*000a*/ 	.short	0x0000


	//----- nvinfo : EIATTR_MAXREG_COUNT
	.align		4
        /*000c*/ 	.byte	0x03, 0x1b
        /*000e*/ 	.short	0x00ff


	//----- nvinfo : EIATTR_MERCURY_ISA_VERSION
	.align		4
        /*0010*/ 	.byte	0x03, 0x5f
        /*0012*/ 	.short	0x0101


	//----- nvinfo : EIATTR_VRC_CTA_INIT_COUNT
	.align		4
        /*0014*/ 	.byte	0x02, 0x4a
	.zero		1
	.zero		1


	//----- nvinfo : EIATTR_EXIT_INSTR_OFFSETS
	.align		4
        /*0018*/ 	.byte	0x04, 0x1c
        /*001a*/ 	.short	(.L_50 - .L_49)


	//   ....[0]....
.L_49:
        /*001c*/ 	.word	0x00000060


	//   ....[1]....
        /*0020*/ 	.word	0x000027c0


	//----- nvinfo : EIATTR_SW_WAR
	.align		4
.L_50:
        /*0024*/ 	.byte	0x04, 0x36
        /*0026*/ 	.short	(.L_52 - .L_51)
.L_51:
        /*0028*/ 	.word	0x00000008
.L_52:


//--------------------- .nv.callgraph             --------------------------
	.section	.nv.callgraph,"",@"SHT_CUDA_CALLGRAPH"
	.align	4
	.sectionentsize	8
	.align		4
        /*0000*/ 	.word	0x00000000
	.align		4
        /*0004*/ 	.word	0xffffffff
	.align		4
        /*0008*/ 	.word	0x00000000
	.align		4
        /*000c*/ 	.word	0xfffffffe
	.align		4
        /*0010*/ 	.word	0x00000000
	.align		4
        /*0014*/ 	.word	0xfffffffd
	.align		4
        /*0018*/ 	.word	0x00000000
	.align		4
        /*001c*/ 	.word	0xfffffffc


//--------------------- .nv.constant4             --------------------------
	.section	.nv.constant4,"a",@progbits
	.align	8
	.align		8
.nv.constant4:
        /*0000*/ 	.dword	W_mat
	.align		8
        /*0008*/ 	.dword	W_map
	.align		8
        /*0010*/ 	.dword	W_map_negative


//--------------------- .text._Z9cuMatMul2PKcPi   --------------------------
	.section	.text._Z9cuMatMul2PKcPi,"ax",@progbits
	.align	128
        .global         _Z9cuMatMul2PKcPi
        .type           _Z9cuMatMul2PKcPi,@function
        .size           _Z9cuMatMul2PKcPi,(.L_x_23 - _Z9cuMatMul2PKcPi)
        .other          _Z9cuMatMul2PKcPi,@"STO_CUDA_ENTRY STV_DEFAULT"
_Z9cuMatMul2PKcPi:
.text._Z9cuMatMul2PKcPi:
[----:B------:R-:W-:Y:S01]  /*0000*/  LDC R1, c[0x0][0x37c] ;  /* 0x0000df00ff017b82 */ /* 0x000fe20000000800 */
[----:B------:R-:W0:Y:S07]  /*0010*/  S2R R3, SR_TID.X ;  /* 0x0000000000037919 */ /* 0x000e2e0000002100 */
[----:B------:R-:W0:Y:S08]  /*0020*/  S2UR UR4, SR_CTAID.X ;  /* 0x00000000000479c3 */ /* 0x000e300000002500 */
[----:B------:R-:W0:Y:S02]  /*0030*/  LDC R14, c[0x0][0x360] ;  /* 0x0000d800ff0e7b82 */ /* 0x000e240000000800 */
[----:B0-----:R-:W-:-:S04]  /*0040*/  IMAD R14, R14, UR4, R3 ;  /* 0x000000040e0e7c24 */ /* 0x001fc8000f8e0203 */
[----:B------:R-:W-:-:S05]  /*0050*/  VIADD R0, R14, 0x17fff ;  /* 0x00017fff0e007836 */ /* 0x000fca0000000000 */
[----:B------:R-:W-:-:S13]  /*0060*/  ISETP.GE.U32.AND P0, PT, R0, 0xc000, PT ;  /* 0x0000c0000000780c */ /* 0x000fda0003f06070 */
[----:B------:R-:W-:Y:S05]  /*0070*/  @!P0 EXIT ;  /* 0x000000000000894d */ /* 0x000fea0003800000 */
[----:B------:R-:W-:Y:S01]  /*0080*/  IMAD.HI R0, R14, 0x2aaaaaab, RZ ;  /* 0x2aaaaaab0e007827 */ /* 0x000fe200078e02ff */
[----:B------:R-:W0:Y:S04]  /*0090*/  LDCU.64 UR4, c[0x0][0x358] ;  /* 0x00006b00ff0477ac */ /* 0x000e280008000a00 */
[----:B------:R-:W-:Y:S01]  /*00a0*/  SHF.R.U32.HI R3, RZ, 0x1f, R0 ;  /* 0x0000001fff037819 */ /* 0x000fe20000011600 */
[----:B------:R-:W1:Y:S03]  /*00b0*/  LDCU.128 UR8, c[0x0][0x380] ;  /* 0x00007000ff0877ac */ /* 0x000e660008000c00 */
[----:B------:R-:W-:-:S05]  /*00c0*/  LEA.HI.SX32 R3, R0, R3, 0x13 ;  /* 0x0000000300037211 */ /* 0x000fca00078f9aff */
[C---:B------:R-:W-:Y:S02]  /*00d0*/  IMAD.SHL.U32 R5, R3.reuse, 0x8, RZ ;  /* 0x0000000803057824 */ /* 0x040fe400078e00ff */
[----:B------:R-:W-:Y:S02]  /*00e0*/  IMAD R14, R3, -0xc000, R14 ;  /* 0xffff4000030e7824 */ /* 0x000fe400078e020e */
[----:B------:R-:W-:Y:S01]  /*00f0*/  VIADD R2, R5, 0x8 ;  /* 0x0000000805027836 */ /* 0x000fe20000000000 */
[----:B------:R-:W-:Y:S02]  /*0100*/  SHF.R.S32.HI R0, RZ, 0x1f, R5 ;  /* 0x0000001fff007819 */ /* 0x000fe40000011405 */
[----:B------:R-:W-:Y:S02]  /*0110*/  SHF.R.S32.HI R15, RZ, 0x1f, R14 ;  /* 0x0000001fff0f7819 */ /* 0x000fe4000001140e */
[----:B0-----:R-:W-:-:S07]  /*0120*/  SHF.R.S32.HI R3, RZ, 0x1f, R2 ;  /* 0x0000001fff037819 */ /* 0x001fce0000011402 */
.L_x_0:
[----:B0-----:R-:W0:Y:S01]  /*0130*/  LDC.64 R26, c[0x4][0x8] ;  /* 0x01000200ff1a7b82 */ /* 0x001e220000000a00 */
[----:B------:R-:W-:Y:S02]  /*0140*/  IMAD R17, R0, 0x998, RZ ;  /* 0x0000099800117824 */ /* 0x000fe400078e02ff */
[----:B0-----:R-:W-:-:S04]  /*0150*/  IMAD.WIDE.U32 R26, R5, 0x998, R26 ;  /* 0x00000998051a7825 */ /* 0x001fc800078e001a */
[----:B------:R-:W-:-:S05]  /*0160*/  IMAD.IADD R27, R27, 0x1, R17 ;  /* 0x000000011b1b7824 */ /* 0x000fca00078e0211 */
[----:B------:R-:W1:Y:S04]  /*0170*/  LDG.E.S16 R7, desc[UR4][R26.64] ;  /* 0x000000041a077981 */ /* 0x000e68000c1e1700 */
[----:B------:R-:W2:Y:S04]  /*0180*/  LDG.E.S16 R4, desc[UR4][R26.64+0x2] ;  /* 0x000002041a047981 */ /* 0x000ea8000c1e1700 */
[----:B------:R-:W3:Y:S04]  /*0190*/  LDG.E.S16 R6, desc[UR4][R26.64+0x4] ;  /* 0x000004041a067981 */ /* 0x000ee8000c1e1700 */
[----:B------:R-:W4:Y:S04]  /*01a0*/  LDG.E.S16 R8, desc[UR4][R26.64+0x6] ;  /* 0x000006041a087981 */ /* 0x000f28000c1e1700 */
[----:B------:R-:W5:Y:S04]  /*01b0*/  LDG.E.S16 R10, desc[UR4][R26.64+0x8] ;  /* 0x000008041a0a7981 */ /* 0x000f68000c1e1700 */
[----:B------:R-:W5:Y:S04]  /*01c0*/  LDG.E.S16 R13, desc[UR4][R26.64+0xa] ;  /* 0x00000a041a0d7981 */ /* 0x000f68000c1e1700 */
[----:B------:R-:W5:Y:S04]  /*01d0*/  LDG.E.S16 R9, desc[UR4][R26.64+0xc] ;  /* 0x00000c041a097981 */ /* 0x000f68000c1e1700 */
[----:B------:R-:W5:Y:S04]  /*01e0*/  LDG.E.S16 R16, desc[UR4][R26.64+0xe] ;  /* 0x00000e041a107981 */ /* 0x000f68000c1e1700 */
[----:B------:R-:W5:Y:S01]  /*01f0*/  LDG.E.S16 R11, desc[UR4][R26.64+0x10] ;  /* 0x000010041a0b7981 */ /* 0x000f62000c1e1700 */
[----:B-1----:R-:W-:-:S02]  /*0200*/  IADD3 R24, P0, PT, R7, UR8, RZ ;  /* 0x0000000807187c10 */ /* 0x002fc4000ff1e0ff */
[----:B--2---:R-:W-:Y:S02]  /*0210*/  IADD3 R22, P1, PT, R4, UR8, RZ ;  /* 0x0000000804167c10 */ /* 0x004fe4000ff3e0ff */
[----:B------:R-:W-:Y:S02]  /*0220*/  LEA.HI.X.SX32 R25, R7, UR9, 0x1, P0 ;  /* 0x0000000907197c11 */ /* 0x000fe400080f0eff */
[----:B---3--:R-:W-:Y:S02]  /*0230*/  IADD3 R18, P2, PT, R6, UR8, RZ ;  /* 0x0000000806127c10 */ /* 0x008fe4000ff5e0ff */
[----:B------:R-:W-:Y:S02]  /*0240*/  LEA.HI.X.SX32 R23, R4, UR9, 0x1, P1 ;  /* 0x0000000904177c11 */ /* 0x000fe400088f0eff */
[----:B------:R-:W-:Y:S02]  /*0250*/  LEA.HI.X.SX32 R19, R6, UR9, 0x1, P2 ;  /* 0x0000000906137c11 */ /* 0x000fe400090f0eff */
[----:B----4-:R-:W-:Y:S01]  /*0260*/  IADD3 R32, P0, PT, R8, UR8, RZ ;  /* 0x0000000808207c10 */ /* 0x010fe2000ff1e0ff */
[----:B------:R0:W2:Y:S01]  /*0270*/  LDG.E.S8 R6, desc[UR4][R24.64] ;  /* 0x0000000418067981 */ /* 0x0000a2000c1e1300 */
[----:B-----5:R-:W-:-:S02]  /*0280*/  IADD3 R20, P1, PT, R10, UR8, RZ ;  /* 0x000000080a147c10 */ /* 0x020fc4000ff3e0ff */
[----:B------:R-:W-:Y:S01]  /*0290*/  LEA.HI.X.SX32 R33, R8, UR9, 0x1, P0 ;  /* 0x0000000908217c11 */ /* 0x000fe200080f0eff */
[----:B------:R-:W2:Y:S01]  /*02a0*/  LDG.E.S8 R7, desc[UR4][R22.64] ;  /* 0x0000000416077981 */ /* 0x000ea2000c1e1300 */
[----:B------:R-:W-:Y:S02]  /*02b0*/  LEA.HI.X.SX32 R21, R10, UR9, 0x1, P1 ;  /* 0x000000090a157c11 */ /* 0x000fe400088f0eff */
[----:B------:R-:W-:Y:S01]  /*02c0*/  IADD3 R12, P0, PT, R13, UR8, RZ ;  /* 0x000000080d0c7c10 */ /* 0x000fe2000ff1e0ff */
[----:B------:R-:W2:Y:S01]  /*02d0*/  LDG.E.S8 R4, desc[UR4][R18.64] ;  /* 0x0000000412047981 */ /* 0x000ea2000c1e1300 */
[----:B------:R-:W-:Y:S02]  /*02e0*/  IADD3 R8, P1, PT, R9, UR8, RZ ;  /* 0x0000000809087c10 */ /* 0x000fe4000ff3e0ff */
[----:B------:R-:W-:Y:S01]  /*02f0*/  LEA.HI.X.SX32 R13, R13, UR9, 0x1, P0 ;  /* 0x000000090d0d7c11 */ /* 0x000fe200080f0eff */
[----:B------:R-:W3:Y:S01]  /*0300*/  LDG.E.S8 R10, desc[UR4][R32.64] ;  /* 0x00000004200a7981 */ /* 0x000ee2000c1e1300 */
[----:B------:R-:W-:-:S03]  /*0310*/  LEA.HI.X.SX32 R9, R9, UR9, 0x1, P1 ;  /* 0x0000000909097c11 */ /* 0x000fc600088f0eff */
[----:B------:R-:W3:Y:S04]  /*0320*/  LDG.E.S8 R29, desc[UR4][R20.64] ;  /* 0x00000004141d7981 */ /* 0x000ee8000c1e1300 */
[----:B------:R-:W4:Y:S04]  /*0330*/  LDG.E.S8 R18, desc[UR4][R12.64] ;  /* 0x000000040c127981 */ /* 0x000f28000c1e1300 */
[----:B------:R-:W4:Y:S01]  /*0340*/  LDG.E.S8 R23, desc[UR4][R8.64] ;  /* 0x0000000408177981 */ /* 0x000f22000c1e1300 */
[C---:B------:R-:W-:Y:S02]  /*0350*/  IADD3 R30, P0, PT, R16.reuse, UR8, RZ ;  /* 0x00000008101e7c10 */ /* 0x040fe4000ff1e0ff */
[----:B0-----:R-:W-:Y:S01]  /*0360*/  IADD3 R24, P1, PT, R11, UR8, RZ ;  /* 0x000000080b187c10 */ /* 0x001fe2000ff3e0ff */
[----:B------:R-:W5:Y:S01]  /*0370*/  LDG.E.S16 R20, desc[UR4][R26.64+0x12] ;  /* 0x000012041a147981 */ /* 0x000f62000c1e1700 */
[----:B------:R-:W-:-:S02]  /*0380*/  LEA.HI.X.SX32 R31, R16, UR9, 0x1, P0 ;  /* 0x00000009101f7c11 */ /* 0x000fc400080f0eff */
[----:B------:R-:W-:Y:S01]  /*0390*/  LEA.HI.X.SX32 R25, R11, UR9, 0x1, P1 ;  /* 0x000000090b197c11 */ /* 0x000fe200088f0eff */
[----:B------:R-:W5:Y:S04]  /*03a0*/  LDG.E.S16 R22, desc[UR4][R26.64+0x14] ;  /* 0x000014041a167981 */ /* 0x000f68000c1e1700 */
[----:B------:R-:W5:Y:S04]  /*03b0*/  LDG.E.S8 R19, desc[UR4][R30.64] ;  /* 0x000000041e137981 */ /* 0x000f68000c1e1300 */
[----:B------:R-:W5:Y:S04]  /*03c0*/  LDG.E.S8 R24, desc[UR4][R24.64] ;  /* 0x0000000418187981 */ /* 0x000f68000c1e1300 */
[----:B------:R-:W5:Y:S04]  /*03d0*/  LDG.E.S16 R21, desc[UR4][R26.64+0x18] ;  /* 0x000018041a157981 */ /* 0x000f68000c1e1700 */
[----:B------:R-:W5:Y:S04]  /*03e0*/  LDG.E.S16 R16, desc[UR4][R26.64+0x16] ;  /* 0x000016041a107981 */ /* 0x000f68000c1e1700 */
[----:B------:R-:W5:Y:S04]  /*03f0*/  LDG.E.S16 R13, desc[UR4][R26.64+0x1c] ;  /* 0x00001c041a0d7981 */ /* 0x000f68000c1e1700 */
[----:B------:R-:W5:Y:S04]  /*0400*/  LDG.E.S16 R12, desc[UR4][R26.64+0x20] ;  /* 0x000020041a0c7981 */ /* 0x000f68000c1e1700 */
[----:B------:R-:W5:Y:S04]  /*0410*/  LDG.E.S16 R8, desc[UR4][R26.64+0x1a] ;  /* 0x00001a041a087981 */ /* 0x000f68000c1e1700 */
[----:B------:R-:W5:Y:S04]  /*0420*/  LDG.E.S16 R9, desc[UR4][R26.64+0x1e] ;  /* 0x00001e041a097981 */ /* 0x000f68000c1e1700 */
[----:B------:R-:W5:Y:S01]  /*0430*/  LDG.E.S16 R11, desc[UR4][R26.64+0x22] ;  /* 0x000022041a0b7981 */ /* 0x000f62000c1e1700 */
[----:B--2---:R-:W-:-:S03]  /*0440*/  IADD3 R4, PT, PT, R4, R6, R7 ;  /* 0x0000000604047210 */ /* 0x004fc60007ffe007 */
[----:B------:R-:W2:Y:S04]  /*0450*/  LDG.E.S16 R6, desc[UR4][R26.64+0x24] ;  /* 0x000024041a067981 */ /* 0x000ea8000c1e1700 */
[----:B------:R-:W2:Y:S01]  /*0460*/  LDG.E.S16 R7, desc[UR4][R26.64+0x26] ;  /* 0x000026041a077981 */ /* 0x000ea2000c1e1700 */
[----:B---3--:R-:W-:-:S03]  /*0470*/  IADD3 R4, PT, PT, R29, R4, R10 ;  /* 0x000000041d047210 */ /* 0x008fc60007ffe00a */
[----:B------:R-:W3:Y:S01]  /*0480*/  LDG.E.S16 R10, desc[UR4][R26.64+0x28] ;  /* 0x000028041a0a7981 */ /* 0x000ee2000c1e1700 */
[----:B----4-:R-:W-:-:S03]  /*0490*/  IADD3 R23, PT, PT, R23, R4, R18 ;  /* 0x0000000417177210 */ /* 0x010fc60007ffe012 */
[----:B------:R-:W4:Y:S04]  /*04a0*/  LDG.E.S16 R18, desc[UR4][R26.64+0x2c] ;  /* 0x00002c041a127981 */ /* 0x000f28000c1e1700 */
[----:B------:R-:W4:Y:S01]  /*04b0*/  LDG.E.S16 R4, desc[UR4][R26.64+0x2a] ;  /* 0x00002a041a047981 */ /* 0x000f22000c1e1700 */
[----:B-----5:R-:W-:-:S04]  /*04c0*/  IADD3 R32, P0, PT, R20, UR8, RZ ;  /* 0x0000000814207c10 */ /* 0x020fc8000ff1e0ff */
[----:B------:R-:W-:Y:S02]  /*04d0*/  LEA.HI.X.SX32 R33, R20, UR9, 0x1, P0 ;  /* 0x0000000914217c11 */ /* 0x000fe400080f0eff */
[----:B------:R-:W-:Y:S02]  /*04e0*/  IADD3 R19, PT, PT, R24, R23, R19 ;  /* 0x0000001718137210 */ /* 0x000fe40007ffe013 */
[----:B------:R-:W-:-:S04]  /*04f0*/  IADD3 R24, P1, PT, R22, UR8, RZ ;  /* 0x0000000816187c10 */ /* 0x000fc8000ff3e0ff */
[----:B------:R-:W-:Y:S02]  /*0500*/  LEA.HI.X.SX32 R25, R22, UR9, 0x1, P1 ;  /* 0x0000000916197c11 */ /* 0x000fe400088f0eff */
[C---:B------:R-:W-:Y:S01]  /*0510*/  IADD3 R20, P1, PT, R21.reuse, UR8, RZ ;  /* 0x0000000815147c10 */ /* 0x040fe2000ff3e0ff */
[----:B------:R-:W5:Y:S01]  /*0520*/  LDG.E.S8 R22, desc[UR4][R32.64] ;  /* 0x0000000420167981 */ /* 0x000f62000c1e1300 */
[C---:B------:R-:W-:Y:S02]  /*0530*/  IADD3 R34, P0, PT, R16.reuse, UR8, RZ ;  /* 0x0000000810227c10 */ /* 0x040fe4000ff1e0ff */
[----:B------:R-:W-:Y:S01]  /*0540*/  LEA.HI.X.SX32 R21, R21, UR9, 0x1, P1 ;  /* 0x0000000915157c11 */ /* 0x000fe200088f0eff */
[----:B------:R0:W5:Y:S01]  /*0550*/  LDG.E.S8 R23, desc[UR4][R24.64] ;  /* 0x0000000418177981 */ /* 0x000162000c1e1300 */
[----:B------:R-:W-:Y:S02]  /*0560*/  IADD3 R28, P1, PT, R13, UR8, RZ ;  /* 0x000000080d1c7c10 */ /* 0x000fe4000ff3e0ff */
[----:B------:R-:W-:-:S02]  /*0570*/  LEA.HI.X.SX32 R35, R16, UR9, 0x1, P0 ;  /* 0x0000000910237c11 */ /* 0x000fc400080f0eff */
[----:B------:R-:W-:Y:S01]  /*0580*/  LEA.HI.X.SX32 R29, R13, UR9, 0x1, P1 ;  /* 0x000000090d1d7c11 */ /* 0x000fe200088f0eff */
[----:B------:R-:W5:Y:S01]  /*0590*/  LDG.E.S8 R21, desc[UR4][R20.64] ;  /* 0x0000000414157981 */ /* 0x000f62000c1e1300 */
[----:B0-----:R-:W-:-:S03]  /*05a0*/  IADD3 R24, P1, PT, R12, UR8, RZ ;  /* 0x000000080c187c10 */ /* 0x001fc6000ff3e0ff */
[----:B------:R2:W5:Y:S01]  /*05b0*/  LDG.E.S8 R16, desc[UR4][R34.64] ;  /* 0x0000000422107981 */ /* 0x000562000c1e1300 */
[----:B------:R-:W-:-:S03]  /*05c0*/  LEA.HI.X.SX32 R25, R12, UR9, 0x1, P1 ;  /* 0x000000090c197c11 */ /* 0x000fc600088f0eff */
[----:B------:R-:W5:Y:S04]  /*05d0*/  LDG.E.S8 R13, desc[UR4][R28.64] ;  /* 0x000000041c0d7981 */ /* 0x000f68000c1e1300 */
[----:B------:R-:W5:Y:S04]  /*05e0*/  LDG.E.S8 R12, desc[UR4][R24.64] ;  /* 0x00000004180c7981 */ /* 0x000f68000c1e1300 */
[----:B------:R-:W5:Y:S01]  /*05f0*/  LDG.E.S16 R20, desc[UR4][R26.64+0x30] ;  /* 0x000030041a147981 */ /* 0x000f62000c1e1700 */
[----:B------:R-:W-:-:S04]  /*0600*/  IADD3 R30, P0, PT, R8, UR8, RZ ;  /* 0x00000008081e7c10 */ /* 0x000fc8000ff1e0ff */
[----:B------:R-:W-:Y:S02]  /*0610*/  LEA.HI.X.SX32 R31, R8, UR9, 0x1, P0 ;  /* 0x00000009081f7c11 */ /* 0x000fe400080f0eff */
[----:B------:R-:W-:-:S03]  /*0620*/  IADD3 R32, P0, PT, R9, UR8, RZ ;  /* 0x0000000809207c10 */ /* 0x000fc6000ff1e0ff */
[----:B------:R0:W5:Y:S01]  /*0630*/  LDG.E.S8 R8, desc[UR4][R30.64] ;  /* 0x000000041e087981 */ /* 0x000162000c1e1300 */
[----:B------:R-:W-:Y:S02]  /*0640*/  LEA.HI.X.SX32 R33, R9, UR9, 0x1, P0 ;  /* 0x0000000909217c11 */ /* 0x000fe400080f0eff */
[----:B------:R-:W-:-:S03]  /*0650*/  IADD3 R36, P0, PT, R11, UR8, RZ ;  /* 0x000000080b247c10 */ /* 0x000fc6000ff1e0ff */
[----:B------:R1:W5:Y:S01]  /*0660*/  LDG.E.S8 R9, desc[UR4][R32.64] ;  /* 0x0000000420097981 */ /* 0x000362000c1e1300 */
[----:B------:R-:W-:Y:S02]  /*0670*/  LEA.HI.X.SX32 R37, R11, UR9, 0x1, P0 ;  /* 0x000000090b257c11 */ /* 0x000fe400080f0eff */
[----:B--2---:R-:W-:-:S04]  /*0680*/  IADD3 R34, P1, PT, R6, UR8, RZ ;  /* 0x0000000806227c10 */ /* 0x004fc8000ff3e0ff */
[----:B------:R-:W-:Y:S02]  /*0690*/  LEA.HI.X.SX32 R35, R6, UR9, 0x1, P1 ;  /* 0x0000000906237c11 */ /* 0x000fe400088f0eff */
[----:B0-----:R-:W-:Y:S01]  /*06a0*/  IADD3 R30, P0, PT, R7, UR8, RZ ;  /* 0x00000008071e7c10 */ /* 0x001fe2000ff1e0ff */
[----:B------:R-:W2:Y:S01]  /*06b0*/  LDG.E.S8 R6, desc[UR4][R36.64] ;  /* 0x0000000424067981 */ /* 0x000ea2000c1e1300 */
[----:B---3--:R-:W-:-:S03]  /*06c0*/  IADD3 R28, P1, PT, R10, UR8, RZ ;  /* 0x000000080a1c7c10 */ /* 0x008fc6000ff3e0ff */
[----:B------:R-:W2:Y:S01]  /*06d0*/  LDG.E.S8 R11, desc[UR4][R34.64] ;  /* 0x00000004220b7981 */ /* 0x000ea2000c1e1300 */
[----:B------:R-:W-:Y:S02]  /*06e0*/  LEA.HI.X.SX32 R29, R10, UR9, 0x1, P1 ;  /* 0x000000090a1d7c11 */ /* 0x000fe400088f0eff */
[----:B----4-:R-:W-:-:S03]  /*06f0*/  IADD3 R24, P1, PT, R18, UR8, RZ ;  /* 0x0000000812187c10 */ /* 0x010fc6000ff3e0ff */
[----:B------:R0:W3:Y:S01]  /*0700*/  LDG.E.S8 R10, desc[UR4][R28.64] ;  /* 0x000000041c0a7981 */ /* 0x0000e2000c1e1300 */
[----:B------:R-:W-:-:S03]  /*0710*/  LEA.HI.X.SX32 R25, R18, UR9, 0x1, P1 ;  /* 0x0000000912197c11 */ /* 0x000fc600088f0eff */
[----:B------:R-:W4:Y:S01]  /*0720*/  LDG.E.S16 R18, desc[UR4][R26.64+0x2e] ;  /* 0x00002e041a127981 */ /* 0x000f22000c1e1700 */
[----:B------:R-:W-:Y:S02]  /*0730*/  LEA.HI.X.SX32 R31, R7, UR9, 0x1, P0 ;  /* 0x00000009071f7c11 */ /* 0x000fe400080f0eff */
[C---:B-1----:R-:W-:Y:S01]  /*0740*/  IADD3 R32, P0, PT, R4.reuse, UR8, RZ ;  /* 0x0000000804207c10 */ /* 0x042fe2000ff1e0ff */
[----:B------:R-:W3:Y:S03]  /*0750*/  LDG.E.S8 R25, desc[UR4][R24.64] ;  /* 0x0000000418197981 */ /* 0x000ee6000c1e1300 */
[----:B------:R-:W-:Y:S01]  /*0760*/  LEA.HI.X.SX32 R33, R4, UR9, 0x1, P0 ;  /* 0x0000000904217c11 */ /* 0x000fe200080f0eff */
[----:B------:R4:W3:Y:S04]  /*0770*/  LDG.E.S8 R7, desc[UR4][R30.64] ;  /* 0x000000041e077981 */ /* 0x0008e8000c1e1300 */
[----:B------:R-:W3:Y:S01]  /*0780*/  LDG.E.S8 R4, desc[UR4][R32.64] ;  /* 0x0000000420047981 */ /* 0x000ee2000c1e1300 */
[----:B-----5:R-:W-:-:S03]  /*0790*/  IADD3 R19, PT, PT, R23, R19, R22 ;  /* 0x0000001317137210 */ /* 0x020fc60007ffe016 */
[----:B------:R-:W5:Y:S01]  /*07a0*/  LDG.E.S16 R22, desc[UR4][R26.64+0x34] ;  /* 0x000034041a167981 */ /* 0x000f62000c1e1700 */
[----:B------:R-:W-:-:S03]  /*07b0*/  IADD3 R16, PT, PT, R21, R19, R16 ;  /* 0x0000001315107210 */ /* 0x000fc60007ffe010 */
[----:B------:R-:W5:Y:S04]  /*07c0*/  LDG.E.S16 R21, desc[UR4][R26.64+0x36] ;  /* 0x000036041a157981 */ /* 0x000f68000c1e1700 */
[----:B------:R-:W5:Y:S01]  /*07d0*/  LDG.E.S16 R19, desc[UR4][R26.64+0x38] ;  /* 0x000038041a137981 */ /* 0x000f62000c1e1700 */
[----:B0-----:R-:W-:-:S04]  /*07e0*/  IADD3 R28, P1, PT, R20, UR8, RZ ;  /* 0x00000008141c7c10 */ /* 0x001fc8000ff3e0ff */
[----:B------:R-:W-:Y:S02]  /*07f0*/  LEA.HI.X.SX32 R29, R20, UR9, 0x1, P1 ;  /* 0x00000009141d7c11 */ /* 0x000fe400088f0eff */
[----:B------:R-:W5:Y:S04]  /*0800*/  LDG.E.S16 R20, desc[UR4][R26.64+0x32] ;  /* 0x000032041a147981 */ /* 0x000f68000c1e1700 */
[----:B------:R0:W5:Y:S01]  /*0810*/  LDG.E.S8 R23, desc[UR4][R28.64] ;  /* 0x000000041c177981 */ /* 0x000162000c1e1300 */
[----:B------:R-:W-:-:S03]  /*0820*/  IADD3 R16, PT, PT, R13, R16, R8 ;  /* 0x000000100d107210 */ /* 0x000fc60007ffe008 */
[----:B------:R-:W5:Y:S01]  /*0830*/  LDG.E.S16 R8, desc[UR4][R26.64+0x3a] ;  /* 0x00003a041a087981 */ /* 0x000f62000c1e1700 */
[----:B------:R-:W-:-:S03]  /*0840*/  IADD3 R16, PT, PT, R12, R16, R9 ;  /* 0x000000100c107210 */ /* 0x000fc60007ffe009 */
[----:B------:R-:W5:Y:S04]  /*0850*/  LDG.E.S16 R13, desc[UR4][R26.64+0x3c] ;  /* 0x00003c041a0d7981 */ /* 0x000f68000c1e1700 */
[----:B------:R-:W5:Y:S04]  /*0860*/  LDG.E.S16 R12, desc[UR4][R26.64+0x3e] ;  /* 0x00003e041a0c7981 */ /* 0x000f68000c1e1700 */
[----:B------:R-:W5:Y:S01]  /*0870*/  LDG.E.S16 R9, desc[UR4][R26.64+0x40] ;  /* 0x000040041a097981 */ /* 0x000f62000c1e1700 */
[----:B----4-:R-:W-:-:S04]  /*0880*/  IADD3 R30, P0, PT, R18, UR8, RZ ;  /* 0x00000008121e7c10 */ /* 0x010fc8000ff1e0ff */
[----:B------:R-:W-:-:S05]  /*0890*/  LEA.HI.X.SX32 R31, R18, UR9, 0x1, P0 ;  /* 0x00000009121f7c11 */ /* 0x000fca00080f0eff */
[----:B------:R-:W4:Y:S01]  /*08a0*/  LDG.E.S8 R18, desc[UR4][R30.64] ;  /* 0x000000041e127981 */ /* 0x000f22000c1e1300 */
[----:B--2---:R-:W-:-:S03]  /*08b0*/  IADD3 R16, PT, PT, R11, R16, R6 ;  /* 0x000000100b107210 */ /* 0x004fc60007ffe006 */
[----:B------:R-:W2:Y:S01]  /*08c0*/  LDG.E.S16 R11, desc[UR4][R26.64+0x42] ;  /* 0x000042041a0b7981 */ /* 0x000ea2000c1e1700 */
[----:B---3--:R-:W-:-:S03]  /*08d0*/  IADD3 R16, PT, PT, R10, R16, R7 ;  /* 0x000000100a107210 */ /* 0x008fc60007ffe007 */
[----:B------:R-:W3:Y:S01]  /*08e0*/  LDG.E.S16 R10, desc[UR4][R26.64+0x46] ;  /* 0x000046041a0a7981 */ /* 0x000ee2000c1e1700 */
[----:B------:R-:W-:-:S03]  /*08f0*/  IADD3 R25, PT, PT, R25, R16, R4 ;  /* 0x0000001019197210 */ /* 0x000fc60007ffe004 */
[----:B------:R-:W3:Y:S04]  /*0900*/  LDG.E.S16 R16, desc[UR4][R26.64+0x4a] ;  /* 0x00004a041a107981 */ /* 0x000ee8000c1e1700 */
[----:B------:R-:W3:Y:S04]  /*0910*/  LDG.E.S16 R6, desc[UR4][R26.64+0x44] ;  /* 0x000044041a067981 */ /* 0x000ee8000c1e1700 */
[----:B------:R-:W3:Y:S04]  /*0920*/  LDG.E.S16 R7, desc[UR4][R26.64+0x48] ;  /* 0x000048041a077981 */ /* 0x000ee8000c1e1700 */
[----:B------:R-:W3:Y:S01]  /*0930*/  LDG.E.S16 R4, desc[UR4][R26.64+0x4c] ;  /* 0x00004c041a047981 */ /* 0x000ee2000c1e1700 */
[----:B-----5:R-:W-:-:S02]  /*0940*/  IADD3 R24, P1, PT, R22, UR8, RZ ;  /* 0x0000000816187c10 */ /* 0x020fc4000ff3e0ff */
[----:B------:R-:W-:-:S04]  /*0950*/  IADD3 R32, P0, PT, R20, UR8, RZ ;  /* 0x0000000814207c10 */ /* 0x000fc8000ff1e0ff */
[----:B------:R-:W-:Y:S02]  /*0960*/  LEA.HI.X.SX32 R33, R20, UR9, 0x1, P0 ;  /* 0x0000000914217c11 */ /* 0x000fe400080f0eff */
[----:B0-----:R-:W-:-:S04]  /*0970*/  IADD3 R28, P0, PT, R21, UR8, RZ ;  /* 0x00000008151c7c10 */ /* 0x001fc8000ff1e0ff */
[----:B------:R-:W-:Y:S02]  /*0980*/  LEA.HI.X.SX32 R29, R21, UR9, 0x1, P0 ;  /* 0x00000009151d7c11 */ /* 0x000fe400080f0eff */
[----:B------:R-:W-:-:S03]  /*0990*/  IADD3 R36, P0, PT, R8, UR8, RZ ;  /* 0x0000000808247c10 */ /* 0x000fc6000ff1e0ff */
[----:B------:R-:W5:Y:S01]  /*09a0*/  LDG.E.S8 R28, desc[UR4][R28.64] ;  /* 0x000000041c1c7981 */ /* 0x000f62000c1e1300 */
[----:B------:R-:W-:-:S05]  /*09b0*/  LEA.HI.X.SX32 R37, R8, UR9, 0x1, P0 ;  /* 0x0000000908257c11 */ /* 0x000fca00080f0eff */
[----:B------:R-:W5:Y:S01]  /*09c0*/  LDG.E.S8 R8, desc[UR4][R36.64] ;  /* 0x0000000424087981 */ /* 0x000f62000c1e1300 */
[----:B----4-:R-:W-:Y:S02]  /*09d0*/  IADD3 R18, PT, PT, R23, R25, R18 ;  /* 0x0000001917127210 */ /* 0x010fe40007ffe012 */
[----:B------:R-:W-:Y:S01]  /*09e0*/  LEA.HI.X.SX32 R25, R22, UR9, 0x1, P1 ;  /* 0x0000000916197c11 */ /* 0x000fe200088f0eff */
[----:B------:R-:W4:Y:S01]  /*09f0*/  LDG.E.S8 R23, desc[UR4][R32.64] ;  /* 0x0000000420177981 */ /* 0x000f22000c1e1300 */
[----:B------:R-:W-:-:S03]  /*0a00*/  IADD3 R20, P1, PT, R19, UR8, RZ ;  /* 0x0000000813147c10 */ /* 0x000fc6000ff3e0ff */
[----:B------:R0:W4:Y:S01]  /*0a10*/  LDG.E.S8 R22, desc[UR4][R24.64] ;  /* 0x0000000418167981 */ /* 0x000122000c1e1300 */
[----:B------:R-:W-:Y:S02]  /*0a20*/  LEA.HI.X.SX32 R21, R19, UR9, 0x1, P1 ;  /* 0x0000000913157c11 */ /* 0x000fe400088f0eff */
[C---:B------:R-:W-:Y:S02]  /*0a30*/  IADD3 R30, P1, PT, R13.reuse, UR8, RZ ;  /* 0x000000080d1e7c10 */ /* 0x040fe4000ff3e0ff */
[C---:B0-----:R-:W-:Y:S02]  /*0a40*/  IADD3 R24, P0, PT, R12.reuse, UR8, RZ ;  /* 0x000000080c187c10 */ /* 0x041fe4000ff1e0ff */
[----:B------:R-:W5:Y:S01]  /*0a50*/  LDG.E.S8 R21, desc[UR4][R20.64] ;  /* 0x0000000414157981 */ /* 0x000f62000c1e1300 */
[----:B------:R-:W-:Y:S02]  /*0a60*/  LEA.HI.X.SX32 R31, R13, UR9, 0x1, P1 ;  /* 0x000000090d1f7c11 */ /* 0x000fe400088f0eff */
[----:B------:R-:W-:-:S02]  /*0a70*/  LEA.HI.X.SX32 R25, R12, UR9, 0x1, P0 ;  /* 0x000000090c197c11 */ /* 0x000fc400080f0eff */
[----:B------:R-:W-:Y:S01]  /*0a80*/  IADD3 R34, P1, PT, R9, UR8, RZ ;  /* 0x0000000809227c10 */ /* 0x000fe2000ff3e0ff */
[----:B------:R3:W5:Y:S01]  /*0a90*/  LDG.E.S8 R13, desc[UR4][R30.64] ;  /* 0x000000041e0d7981 */ /* 0x000762000c1e1300 */
[----:B--2---:R-:W-:Y:S02]  /*0aa0*/  IADD3 R32, P0, PT, R11, UR8, RZ ;  /* 0x000000080b207c10 */ /* 0x004fe4000ff1e0ff */
[----:B------:R-:W-:Y:S01]  /*0ab0*/  LEA.HI.X.SX32 R35, R9, UR9, 0x1, P1 ;  /* 0x0000000909237c11 */ /* 0x000fe200088f0eff */
[----:B------:R-:W2:Y:S01]  /*0ac0*/  LDG.E.S16 R20, desc[UR4][R26.64+0x50] ;  /* 0x000050041a147981 */ /* 0x000ea2000c1e1700 */
[----:B------:R-:W-:-:S03]  /*0ad0*/  LEA.HI.X.SX32 R33, R11, UR9, 0x1, P0 ;  /* 0x000000090b217c11 */ /* 0x000fc600080f0eff */
[----:B------:R0:W2:Y:S01]  /*0ae0*/  LDG.E.S8 R9, desc[UR4][R34.64] ;  /* 0x0000000422097981 */ /* 0x0000a2000c1e1300 */
[----:B---3--:R-:W-:-:S03]  /*0af0*/  IADD3 R30, P0, PT, R10, UR8, RZ ;  /* 0x000000080a1e7c10 */ /* 0x008fc6000ff1e0ff */
[----:B------:R1:W3:Y:S01]  /*0b00*/  LDG.E.S8 R12, desc[UR4][R24.64] ;  /* 0x00000004180c7981 */ /* 0x0002e2000c1e1300 */
[----:B------:R-:W-:Y:S02]  /*0b10*/  LEA.HI.X.SX32 R31, R10, UR9, 0x1, P0 ;  /* 0x000000090a1f7c11 */ /* 0x000fe400080f0eff */
[----:B0-----:R-:W-:-:S04]  /*0b20*/  IADD3 R34, P0, PT, R16, UR8, RZ ;  /* 0x0000000810227c10 */ /* 0x001fc8000ff1e0ff */
[----:B------:R-:W-:Y:S02]  /*0b30*/  LEA.HI.X.SX32 R35, R16, UR9, 0x1, P0 ;  /* 0x0000000910237c11 */ /* 0x000fe400080f0eff */
[----:B------:R-:W3:Y:S01]  /*0b40*/  LDG.E.S16 R16, desc[UR4][R26.64+0x4e] ;  /* 0x00004e041a107981 */ /* 0x000ee2000c1e1700 */
[----:B------:R-:W-:-:S03]  /*0b50*/  IADD3 R36, P1, PT, R6, UR8, RZ ;  /* 0x0000000806247c10 */ /* 0x000fc6000ff3e0ff */
[----:B------:R-:W3:Y:S01]  /*0b60*/  LDG.E.S8 R19, desc[UR4][R34.64] ;  /* 0x0000000422137981 */ /* 0x000ee2000c1e1300 */
[----:B------:R-:W-:-:S03]  /*0b70*/  LEA.HI.X.SX32 R37, R6, UR9, 0x1, P1 ;  /* 0x0000000906257c11 */ /* 0x000fc600088f0eff */
[----:B------:R0:W3:Y:S04]  /*0b80*/  LDG.E.S8 R6, desc[UR4][R32.64] ;  /* 0x0000000420067981 */ /* 0x0000e8000c1e1300 */
[----:B------:R-:W3:Y:S01]  /*0b90*/  LDG.E.S8 R11, desc[UR4][R36.64] ;  /* 0x00000004240b7981 */ /* 0x000ee2000c1e1300 */
[----:B-1----:R-:W-:-:S04]  /*0ba0*/  IADD3 R24, P1, PT, R7, UR8, RZ ;  /* 0x0000000807187c10 */ /* 0x002fc8000ff3e0ff */
[----:B------:R-:W-:Y:S02]  /*0bb0*/  LEA.HI.X.SX32 R25, R7, UR9, 0x1, P1 ;  /* 0x0000000907197c11 */ /* 0x000fe400088f0eff */
[C---:B0-----:R-:W-:Y:S01]  /*0bc0*/  IADD3 R32, P1, PT, R4.reuse, UR8, RZ ;  /* 0x0000000804207c10 */ /* 0x041fe2000ff3e0ff */
[----:B------:R-:W3:Y:S03]  /*0bd0*/  LDG.E.S8 R7, desc[UR4][R30.64] ;  /* 0x000000041e077981 */ /* 0x000ee6000c1e1300 */
[----:B------:R-:W-:Y:S01]  /*0be0*/  LEA.HI.X.SX32 R33, R4, UR9, 0x1, P1 ;  /* 0x0000000904217c11 */ /* 0x000fe200088f0eff */
[----:B------:R2:W3:Y:S04]  /*0bf0*/  LDG.E.S8 R10, desc[UR4][R24.64] ;  /* 0x00000004180a7981 */ /* 0x0004e8000c1e1300 */
[----:B------:R-:W3:Y:S01]  /*0c00*/  LDG.E.S8 R4, desc[UR4][R32.64] ;  /* 0x0000000420047981 */ /* 0x000ee2000c1e1300 */
[----:B----4-:R-:W-:-:S04]  /*0c10*/  IADD3 R18, PT, PT, R22, R18, R23 ;  /* 0x0000001216127210 */ /* 0x010fc80007ffe017 */
[----:B-----5:R-:W-:Y:S02]  /*0c20*/  IADD3 R28, PT, PT, R21, R18, R28 ;  /* 0x00000012151c7210 */ /* 0x020fe40007ffe01c */
[----:B------:R-:W4:Y:S04]  /*0c30*/  LDG.E.S16 R21, desc[UR4][R26.64+0x56] ;  /* 0x000056041a157981 */ /* 0x000f28000c1e1700 */
[----:B------:R-:W5:Y:S01]  /*0c40*/  LDG.E.S16 R18, desc[UR4][R26.64+0x58] ;  /* 0x000058041a127981 */ /* 0x000f62000c1e1700 */
[----:B--2---:R-:W-:-:S04]  /*0c50*/  IADD3 R24, P1, PT, R20, UR8, RZ ;  /* 0x0000000814187c10 */ /* 0x004fc8000ff3e0ff */
[----:B------:R-:W-:Y:S02]  /*0c60*/  LEA.HI.X.SX32 R25, R20, UR9, 0x1, P1 ;  /* 0x0000000914197c11 */ /* 0x000fe400088f0eff */
[----:B------:R-:W2:Y:S04]  /*0c70*/  LDG.E.S16 R20, desc[UR4][R26.64+0x54] ;  /* 0x000054041a147981 */ /* 0x000ea8000c1e1700 */
[----:B------:R-:W4:Y:S01]  /*0c80*/  LDG.E.S8 R23, desc[UR4][R24.64] ;  /* 0x0000000418177981 */ /* 0x000f22000c1e1300 */
[----:B---3--:R-:W-:-:S04]  /*0c90*/  IADD3 R30, P0, PT, R16, UR8, RZ ;  /* 0x00000008101e7c10 */ /* 0x008fc8000ff1e0ff */
[----:B------:R-:W-:Y:S02]  /*0ca0*/  LEA.HI.X.SX32 R31, R16, UR9, 0x1, P0 ;  /* 0x00000009101f7c11 */ /* 0x000fe400080f0eff */
[----:B------:R-:W3:Y:S04]  /*0cb0*/  LDG.E.S16 R16, desc[UR4][R26.64+0x52] ;  /* 0x000052041a107981 */ /* 0x000ee8000c1e1700 */
[----:B------:R2:W4:Y:S01]  /*0cc0*/  LDG.E.S8 R22, desc[UR4][R30.64] ;  /* 0x000000041e167981 */ /* 0x000522000c1e1300 */
[----:B------:R-:W-:-:S03]  /*0cd0*/  IADD3 R28, PT, PT, R13, R28, R8 ;  /* 0x0000001c0d1c7210 */ /* 0x000fc60007ffe008 */
[----:B------:R-:W4:Y:S01]  /*0ce0*/  LDG.E.S16 R13, desc[UR4][R26.64+0x5c] ;  /* 0x00005c041a0d7981 */ /* 0x000f22000c1e1700 */
[----:B------:R-:W-:-:S03]  /*0cf0*/  IADD3 R28, PT, PT, R9, R28, R12 ;  /* 0x0000001c091c7210 */ /* 0x000fc60007ffe00c */
[----:B------:R-:W4:Y:S01]  /*0d00*/  LDG.E.S16 R12, desc[UR4][R26.64+0x60] ;  /* 0x000060041a0c7981 */ /* 0x000f22000c1e1700 */
[----:B------:R-:W-:-:S03]  /*0d10*/  IADD3 R28, PT, PT, R11, R28, R6 ;  /* 0x0000001c0b1c7210 */ /* 0x000fc60007ffe006 */
[----:B------:R-:W4:Y:S04]  /*0d20*/  LDG.E.S16 R11, desc[UR4][R26.64+0x64] ;  /* 0x000064041a0b7981 */ /* 0x000f28000c1e1700 */
[----:B------:R-:W4:Y:S04]  /*0d30*/  LDG.E.S16 R8, desc[UR4][R26.64+0x5a] ;  /* 0x00005a041a087981 */ /* 0x000f28000c1e1700 */
[----:B------:R-:W4:Y:S04]  /*0d40*/  LDG.E.S16 R9, desc[UR4][R26.64+0x5e] ;  /* 0x00005e041a097981 */ /* 0x000f28000c1e1700 */
[----:B------:R-:W4:Y:S01]  /*0d50*/  LDG.E.S16 R6, desc[UR4][R26.64+0x62] ;  /* 0x000062041a067981 */ /* 0x000f22000c1e1700 */
[----:B------:R-:W-:-:S03]  /*0d60*/  IADD3 R28, PT, PT, R10, R28, R7 ;  /* 0x0000001c0a1c7210 */ /* 0x000fc60007ffe007 */
[----:B------:R-:W4:Y:S04]  /*0d70*/  LDG.E.S16 R7, desc[UR4][R26.64+0x66] ;  /* 0x000066041a077981 */ /* 0x000f28000c1e1700 */
[----:B------:R-:W4:Y:S01]  /*0d80*/  LDG.E.S16 R10, desc[UR4][R26.64+0x68] ;  /* 0x000068041a0a7981 */ /* 0x000f22000c1e1700 */
[----:B------:R-:W-:-:S03]  /*0d90*/  IADD3 R28, PT, PT, R4, R28, R19 ;  /* 0x0000001c041c7210 */ /* 0x000fc60007ffe013 */
[----:B------:R-:W4:Y:S04]  /*0da0*/  LDG.E.S16 R19, desc[UR4][R26.64+0x6a] ;  /* 0x00006a041a137981 */ /* 0x000f28000c1e1700 */
[----:B------:R-:W4:Y:S01]  /*0db0*/  LDG.E.S16 R4, desc[UR4][R26.64+0x6c] ;  /* 0x00006c041a047981 */ /* 0x000f22000c1e1700 */
[----:B--2---:R-:W-:-:S04]  /*0dc0*/  IADD3 R30, P1, PT, R20, UR8, RZ ;  /* 0x00000008141e7c10 */ /* 0x004fc8000ff3e0ff */
[----:B------:R-:W-:Y:S02]  /*0dd0*/  LEA.HI.X.SX32 R31, R20, UR9, 0x1, P1 ;  /* 0x00000009141f7c11 */ /* 0x000fe400088f0eff */
[----:B-----5:R-:W-:Y:S02]  /*0de0*/  IADD3 R20, P1, PT, R18, UR8, RZ ;  /* 0x0000000812147c10 */ /* 0x020fe4000ff3e0ff */
[C---:B---3--:R-:W-:Y:S02]  /*0df0*/  IADD3 R32, P0, PT, R16.reuse, UR8, RZ ;  /* 0x0000000810207c10 */ /* 0x048fe4000ff1e0ff */
[----:B----4-:R-:W-:Y:S02]  /*0e00*/  IADD3 R22, PT, PT, R23, R28, R22 ;  /* 0x0000001c17167210 */ /* 0x010fe40007ffe016 */
[----:B------:R-:W-:Y:S02]  /*0e10*/  LEA.HI.X.SX32 R33, R16, UR9, 0x1, P0 ;  /* 0x0000000910217c11 */ /* 0x000fe400080f0eff */
[C---:B------:R-:W-:Y:S01]  /*0e20*/  IADD3 R28, P0, PT, R21.reuse, UR8, RZ ;  /* 0x00000008151c7c10 */ /* 0x040fe2000ff1e0ff */
[----:B------:R0:W2:Y:S03]  /*0e30*/  LDG.E.S8 R16, desc[UR4][R30.64] ;  /* 0x000000041e107981 */ /* 0x0000a6000c1e1300 */
[----:B------:R-:W-:Y:S01]  /*0e40*/  LEA.HI.X.SX32 R29, R21, UR9, 0x1, P0 ;  /* 0x00000009151d7c11 */ /* 0x000fe200080f0eff */
[----:B------:R-:W2:Y:S01]  /*0e50*/  LDG.E.S8 R23, desc[UR4][R32.64] ;  /* 0x0000000420177981 */ /* 0x000ea2000c1e1300 */
[----:B------:R-:W-:-:S02]  /*0e60*/  LEA.HI.X.SX32 R21, R18, UR9, 0x1, P1 ;  /* 0x0000000912157c11 */ /* 0x000fc400088f0eff */
[C---:B------:R-:W-:Y:S02]  /*0e70*/  IADD3 R24, P1, PT, R13.reuse, UR8, RZ ;  /* 0x000000080d187c10 */ /* 0x040fe4000ff3e0ff */
[----:B------:R-:W3:Y:S02]  /*0e80*/  LDG.E.S8 R29, desc[UR4][R28.64] ;  /* 0x000000041c1d7981 */ /* 0x000ee4000c1e1300 */
[----:B------:R-:W-:Y:S02]  /*0e90*/  LEA.HI.X.SX32 R25, R13, UR9, 0x1, P1 ;  /* 0x000000090d197c11 */ /* 0x000fe400088f0eff */
[C---:B0-----:R-:W-:Y:S01]  /*0ea0*/  IADD3 R30, P1, PT, R12.reuse, UR8, RZ ;  /* 0x000000080c1e7c10 */ /* 0x041fe2000ff3e0ff */
[----:B------:R0:W3:Y:S03]  /*0eb0*/  LDG.E.S8 R18, desc[UR4][R20.64] ;  /* 0x0000000414127981 */ /* 0x0000e6000c1e1300 */
[----:B------:R-:W-:Y:S01]  /*0ec0*/  LEA.HI.X.SX32 R31, R12, UR9, 0x1, P1 ;  /* 0x000000090c1f7c11 */ /* 0x000fe200088f0eff */
[----:B------:R1:W4:Y:S01]  /*0ed0*/  LDG.E.S8 R13, desc[UR4][R24.64] ;  /* 0x00000004180d7981 */ /* 0x000322000c1e1300 */
[----:B------:R-:W-:-:S03]  /*0ee0*/  IADD3 R34, P0, PT, R8, UR8, RZ ;  /* 0x0000000808227c10 */ /* 0x000fc6000ff1e0ff */
[----:B------:R-:W5:Y:S01]  /*0ef0*/  LDG.E.S8 R12, desc[UR4][R30.64] ;  /* 0x000000041e0c7981 */ /* 0x000f62000c1e1300 */
[----:B0-----:R-:W-:-:S04]  /*0f00*/  IADD3 R20, P1, PT, R11, UR8, RZ ;  /* 0x000000080b147c10 */ /* 0x001fc8000ff3e0ff */
[----:B------:R-:W-:-:S05]  /*0f10*/  LEA.HI.X.SX32 R21, R11, UR9, 0x1, P1 ;  /* 0x000000090b157c11 */ /* 0x000fca00088f0eff */
[----:B------:R-:W5:Y:S04]  /*0f20*/  LDG.E.S8 R11, desc[UR4][R20.64] ;  /* 0x00000004140b7981 */ /* 0x000f68000c1e1300 */
[----:B------:R-:W4:Y:S04]  /*0f30*/  LDG.E.S16 R20, desc[UR4][R26.64+0x6e] ;  /* 0x00006e041a147981 */ /* 0x000f28000c1e1700 */
[----:B------:R-:W5:Y:S01]  /*0f40*/  LDG.E.S16 R21, desc[UR4][R26.64+0x70] ;  /* 0x000070041a157981 */ /* 0x000f62000c1e1700 */
[----:B------:R-:W-:Y:S02]  /*0f50*/  LEA.HI.X.SX32 R35, R8, UR9, 0x1, P0 ;  /* 0x0000000908237c11 */ /* 0x000fe400080f0eff */
[----:B------:R-:W-:-:S03]  /*0f60*/  IADD3 R32, P0, PT, R9, UR8, RZ ;  /* 0x0000000809207c10 */ /* 0x000fc6000ff1e0ff */
[----:B------:R0:W5:Y:S01]  /*0f70*/  LDG.E.S8 R8, desc[UR4][R34.64] ;  /* 0x0000000422087981 */ /* 0x000162000c1e1300 */
[----:B------:R-:W-:Y:S02]  /*0f80*/  LEA.HI.X.SX32 R33, R9, UR9, 0x1, P0 ;  /* 0x0000000909217c11 */ /* 0x000fe400080f0eff */
[----:B------:R-:W-:-:S03]  /*0f90*/  IADD3 R36, P0, PT, R6, UR8, RZ ;  /* 0x0000000806247c10 */ /* 0x000fc6000ff1e0ff */
[----:B------:R0:W5:Y:S01]  /*0fa0*/  LDG.E.S8 R9, desc[UR4][R32.64] ;  /* 0x0000000420097981 */ /* 0x000162000c1e1300 */
[----:B------:R-:W-:-:S05]  /*0fb0*/  LEA.HI.X.SX32 R37, R6, UR9, 0x1, P0 ;  /* 0x0000000906257c11 */ /* 0x000fca00080f0eff */
[----:B------:R-:W5:Y:S01]  /*0fc0*/  LDG.E.S8 R6, desc[UR4][R36.64] ;  /* 0x0000000424067981 */ /* 0x000f62000c1e1300 */
[C---:B-1----:R-:W-:Y:S02]  /*0fd0*/  IADD3 R24, P0, PT, R7.reuse, UR8, RZ ;  /* 0x0000000807187c10 */ /* 0x042fe4000ff1e0ff */
[C---:B0-----:R-:W-:Y:S02]  /*0fe0*/  IADD3 R34, P1, PT, R10.reuse, UR8, RZ ;  /* 0x000000080a227c10 */ /* 0x041fe4000ff3e0ff */
[----:B------:R-:W-:Y:S02]  /*0ff0*/  LEA.HI.X.SX32 R25, R7, UR9, 0x1, P0 ;  /* 0x0000000907197c11 */ /* 0x000fe400080f0eff */
[----:B------:R-:W-:Y:S02]  /*1000*/  LEA.HI.X.SX32 R35, R10, UR9, 0x1, P1 ;  /* 0x000000090a237c11 */ /* 0x000fe400088f0eff */
[----:B------:R-:W-:Y:S01]  /*1010*/  IADD3 R32, P0, PT, R19, UR8, RZ ;  /* 0x0000000813207c10 */ /* 0x000fe2000ff1e0ff */
[----:B------:R4:W5:Y:S01]  /*1020*/  LDG.E.S8 R7, desc[UR4][R24.64] ;  /* 0x0000000418077981 */ /* 0x000962000c1e1300 */
[----:B------:R-:W-:-:S02]  /*1030*/  IADD3 R30, P1, PT, R4, UR8, RZ ;  /* 0x00000008041e7c10 */ /* 0x000fc4000ff3e0ff */
[----:B------:R-:W-:Y:S01]  /*1040*/  LEA.HI.X.SX32 R33, R19, UR9, 0x1, P0 ;  /* 0x0000000913217c11 */ /* 0x000fe200080f0eff */
[----:B------:R-:W5:Y:S01]  /*1050*/  LDG.E.S8 R10, desc[UR4][R34.64] ;  /* 0x00000004220a7981 */ /* 0x000f62000c1e1300 */
[----:B------:R-:W-:-:S03]  /*1060*/  LEA.HI.X.SX32 R31, R4, UR9, 0x1, P1 ;  /* 0x00000009041f7c11 */ /* 0x000fc600088f0eff */
[----:B------:R-:W5:Y:S04]  /*1070*/  LDG.E.S8 R19, desc[UR4][R32.64] ;  /* 0x0000000420137981 */ /* 0x000f68000c1e1300 */
[----:B------:R-:W5:Y:S01]  /*1080*/  LDG.E.S8 R4, desc[UR4][R30.64] ;  /* 0x000000041e047981 */ /* 0x000f62000c1e1300 */
[----:B--2---:R-:W-:-:S04]  /*1090*/  IADD3 R16, PT, PT, R16, R22, R23 ;  /* 0x0000001610107210 */ /* 0x004fc80007ffe017 */
[----:B---3--:R-:W-:Y:S02]  /*10a0*/  IADD3 R29, PT, PT, R18, R16, R29 ;  /* 0x00000010121d7210 */ /* 0x008fe40007ffe01d */
[----:B------:R-:W2:Y:S04]  /*10b0*/  LDG.E.S16 R16, desc[UR4][R26.64+0x78] ;  /* 0x000078041a107981 */ /* 0x000ea8000c1e1700 */
[----:B------:R-:W3:Y:S01]  /*10c0*/  LDG.E.S16 R18, desc[UR4][R26.64+0x76] ;  /* 0x000076041a127981 */ /* 0x000ee2000c1e1700 */
[C---:B----4-:R-:W-:Y:S02]  /*10d0*/  IADD3 R24, P0, PT, R20.reuse, UR8, RZ ;  /* 0x0000000814187c10 */ /* 0x050fe4000ff1e0ff */
[----:B-----5:R-:W-:Y:S02]  /*10e0*/  IADD3 R22, P1, PT, R21, UR8, RZ ;  /* 0x0000000815167c10 */ /* 0x020fe4000ff3e0ff */
[----:B------:R-:W-:-:S02]  /*10f0*/  LEA.HI.X.SX32 R25, R20, UR9, 0x1, P0 ;  /* 0x0000000914197c11 */ /* 0x000fc400080f0eff */
[----:B------:R-:W-:Y:S01]  /*1100*/  LEA.HI.X.SX32 R23, R21, UR9, 0x1, P1 ;  /* 0x0000000915177c11 */ /* 0x000fe200088f0eff */
[----:B------:R-:W4:Y:S04]  /*1110*/  LDG.E.S16 R20, desc[UR4][R26.64+0x72] ;  /* 0x000072041a147981 */ /* 0x000f28000c1e1700 */
[----:B------:R-:W5:Y:S04]  /*1120*/  LDG.E.S8 R25, desc[UR4][R24.64] ;  /* 0x0000000418197981 */ /* 0x000f68000c1e1300 */
[----:B------:R-:W5:Y:S04]  /*1130*/  LDG.E.S8 R22, desc[UR4][R22.64] ;  /* 0x0000000416167981 */ /* 0x000f68000c1e1300 */
[----:B------:R-:W2:Y:S01]  /*1140*/  LDG.E.S16 R21, desc[UR4][R26.64+0x74] ;  /* 0x000074041a157981 */ /* 0x000ea2000c1e1700 */
[----:B------:R-:W-:-:S03]  /*1150*/  IADD3 R29, PT, PT, R13, R29, R8 ;  /* 0x0000001d0d1d7210 */ /* 0x000fc60007ffe008 */
[----:B------:R-:W3:Y:S01]  /*1160*/  LDG.E.S16 R8, desc[UR4][R26.64+0x7c] ;  /* 0x00007c041a087981 */ /* 0x000ee2000c1e1700 */
[----:B------:R-:W-:-:S03]  /*1170*/  IADD3 R29, PT, PT, R12, R29, R9 ;  /* 0x0000001d0c1d7210 */ /* 0x000fc60007ffe009 */
[----:B------:R-:W3:Y:S01]  /*1180*/  LDG.E.S16 R9, desc[UR4][R26.64+0x80] ;  /* 0x000080041a097981 */ /* 0x000ee2000c1e1700 */
[----:B------:R-:W-:-:S03]  /*1190*/  IADD3 R29, PT, PT, R11, R29, R6 ;  /* 0x0000001d0b1d7210 */ /* 0x000fc60007ffe006 */
[----:B------:R-:W3:Y:S04]  /*11a0*/  LDG.E.S16 R11, desc[UR4][R26.64+0x84] ;  /* 0x000084041a0b7981 */ /* 0x000ee8000c1e1700 */
[----:B------:R-:W3:Y:S04]  /*11b0*/  LDG.E.S16 R13, desc[UR4][R26.64+0x7a] ;  /* 0x00007a041a0d7981 */ /* 0x000ee8000c1e1700 */
[----:B------:R-:W3:Y:S04]  /*11c0*/  LDG.E.S16 R12, desc[UR4][R26.64+0x7e] ;  /* 0x00007e041a0c7981 */ /* 0x000ee8000c1e1700 */
[----:B------:R-:W3:Y:S01]  /*11d0*/  LDG.E.S16 R6, desc[UR4][R26.64+0x82] ;  /* 0x000082041a067981 */ /* 0x000ee2000c1e1700 */
[----:B------:R-:W-:-:S03]  /*11e0*/  IADD3 R29, PT, PT, R10, R29, R7 ;  /* 0x0000001d0a1d7210 */ /* 0x000fc60007ffe007 */
[----:B------:R-:W3:Y:S04]  /*11f0*/  LDG.E.S16 R7, desc[UR4][R26.64+0x86] ;  /* 0x000086041a077981 */ /* 0x000ee8000c1e1700 */
[----:B------:R-:W3:Y:S01]  /*1200*/  LDG.E.S16 R10, desc[UR4][R26.64+0x88] ;  /* 0x000088041a0a7981 */ /* 0x000ee2000c1e1700 */
[----:B------:R-:W-:-:S03]  /*1210*/  IADD3 R29, PT, PT, R4, R29, R19 ;  /* 0x0000001d041d7210 */ /* 0x000fc60007ffe013 */
[----:B------:R-:W3:Y:S04]  /*1220*/  LDG.E.S16 R19, desc[UR4][R26.64+0x8a] ;  /* 0x00008a041a137981 */ /* 0x000ee8000c1e1700 */
[----:B------:R-:W3:Y:S01]  /*1230*/  LDG.E.S16 R4, desc[UR4][R26.64+0x8c] ;  /* 0x00008c041a047981 */ /* 0x000ee2000c1e1700 */
[----:B----4-:R-:W-:Y:S02]  /*1240*/  IADD3 R30, P0, PT, R20, UR8, RZ ;  /* 0x00000008141e7c10 */ /* 0x010fe4000ff1e0ff */
[----:B-----5:R-:W-:Y:S02]  /*1250*/  IADD3 R25, PT, PT, R22, R29, R25 ;  /* 0x0000001d16197210 */ /* 0x020fe40007ffe019 */
[----:B--2---:R-:W-:Y:S02]  /*1260*/  IADD3 R22, P1, PT, R21, UR8, RZ ;  /* 0x0000000815167c10 */ /* 0x004fe4000ff3e0ff */
[----:B------:R-:W-:-:S02]  /*1270*/  LEA.HI.X.SX32 R31, R20, UR9, 0x1, P0 ;  /* 0x00000009141f7c11 */ /* 0x000fc400080f0eff */
[----:B------:R-:W-:Y:S02]  /*1280*/  LEA.HI.X.SX32 R23, R21, UR9, 0x1, P1 ;  /* 0x0000000915177c11 */ /* 0x000fe400088f0eff */
[----:B------:R-:W-:Y:S02]  /*1290*/  IADD3 R20, P1, PT, R16, UR8, RZ ;  /* 0x0000000810147c10 */ /* 0x000fe4000ff3e0ff */
[----:B---3--:R-:W-:Y:S01]  /*12a0*/  IADD3 R36, P0, PT, R18, UR8, RZ ;  /* 0x0000000812247c10 */ /* 0x008fe2000ff1e0ff */
[----:B------:R0:W2:Y:S01]  /*12b0*/  LDG.E.S8 R24, desc[UR4][R22.64] ;  /* 0x0000000416187981 */ /* 0x0000a2000c1e1300 */
[----:B------:R-:W-:Y:S02]  /*12c0*/  LEA.HI.X.SX32 R21, R16, UR9, 0x1, P1 ;  /* 0x0000000910157c11 */ /* 0x000fe400088f0eff */
[C---:B------:R-:W-:Y:S01]  /*12d0*/  IADD3 R28, P1, PT, R8.reuse, UR8, RZ ;  /* 0x00000008081c7c10 */ /* 0x040fe2000ff3e0ff */
[----:B------:R-:W2:Y:S03]  /*12e0*/  LDG.E.S8 R31, desc[UR4][R30.64] ;  /* 0x000000041e1f7981 */ /* 0x000ea6000c1e1300 */
[----:B------:R-:W-:Y:S01]  /*12f0*/  LEA.HI.X.SX32 R29, R8, UR9, 0x1, P1 ;  /* 0x00000009081d7c11 */ /* 0x000fe200088f0eff */
[----:B------:R1:W3:Y:S01]  /*1300*/  LDG.E.S8 R16, desc[UR4][R20.64] ;  /* 0x0000000414107981 */ /* 0x0002e2000c1e1300 */
[----:B0-----:R-:W-:-:S04]  /*1310*/  IADD3 R22, P1, PT, R9, UR8, RZ ;  /* 0x0000000809167c10 */ /* 0x001fc8000ff3e0ff */
[----:B------:R-:W-:Y:S02]  /*1320*/  LEA.HI.X.SX32 R23, R9, UR9, 0x1, P1 ;  /* 0x0000000909177c11 */ /* 0x000fe400088f0eff */
[----:B-1----:R-:W-:-:S04]  /*1330*/  IADD3 R20, P1, PT, R11, UR8, RZ ;  /* 0x000000080b147c10 */ /* 0x002fc8000ff3e0ff */
[----:B------:R-:W-:Y:S02]  /*1340*/  LEA.HI.X.SX32 R21, R11, UR9, 0x1, P1 ;  /* 0x000000090b157c11 */ /* 0x000fe400088f0eff */
[----:B------:R-:W-:Y:S02]  /*1350*/  LEA.HI.X.SX32 R37, R18, UR9, 0x1, P0 ;  /* 0x0000000912257c11 */ /* 0x000fe400080f0eff */
[C---:B------:R-:W-:Y:S01]  /*1360*/  IADD3 R32, P0, PT, R13.reuse, UR8, RZ ;  /* 0x000000080d207c10 */ /* 0x040fe2000ff1e0ff */
[----:B------:R-:W4:Y:S03]  /*1370*/  LDG.E.S8 R11, desc[UR4][R20.64] ;  /* 0x00000004140b7981 */ /* 0x000f26000c1e1300 */
[----:B------:R-:W-:Y:S01]  /*1380*/  LEA.HI.X.SX32 R33, R13, UR9, 0x1, P0 ;  /* 0x000000090d217c11 */ /* 0x000fe200080f0eff */
[----:B------:R0:W3:Y:S01]  /*1390*/  LDG.E.S8 R18, desc[UR4][R36.64] ;  /* 0x0000000424127981 */ /* 0x0000e2000c1e1300 */
[----:B------:R-:W-:-:S03]  /*13a0*/  IADD3 R34, P0, PT, R12, UR8, RZ ;  /* 0x000000080c227c10 */ /* 0x000fc6000ff1e0ff */
[----:B------:R1:W5:Y:S04]  /*13b0*/  LDG.E.S8 R8, desc[UR4][R32.64] ;  /* 0x0000000420087981 */ /* 0x000368000c1e1300 */
[----:B------:R-:W4:Y:S04]  /*13c0*/  LDG.E.S16 R21, desc[UR4][R26.64+0x90] ;  /* 0x000090041a157981 */ /* 0x000f28000c1e1700 */
[----:B------:R-:W5:Y:S01]  /*13d0*/  LDG.E.S16 R20, desc[UR4][R26.64+0x8e] ;  /* 0x00008e041a147981 */ /* 0x000f62000c1e1700 */
[----:B------:R-:W-:Y:S02]  /*13e0*/  LEA.HI.X.SX32 R35, R12, UR9, 0x1, P0 ;  /* 0x000000090c237c11 */ /* 0x000fe400080f0eff */
[C---:B0-----:R-:W-:Y:S01]  /*13f0*/  IADD3 R36, P0, PT, R6.reuse, UR8, RZ ;  /* 0x0000000806247c10 */ /* 0x041fe2000ff1e0ff */
[----:B------:R0:W5:Y:S03]  /*1400*/  LDG.E.S8 R13, desc[UR4][R28.64] ;  /* 0x000000041c0d7981 */ /* 0x000166000c1e1300 */
[----:B------:R-:W-:Y:S01]  /*1410*/  LEA.HI.X.SX32 R37, R6, UR9, 0x1, P0 ;  /* 0x0000000906257c11 */ /* 0x000fe200080f0eff */
[----:B------:R0:W5:Y:S01]  /*1420*/  LDG.E.S8 R9, desc[UR4][R34.64] ;  /* 0x0000000422097981 */ /* 0x000162000c1e1300 */
[----:B-1----:R-:W-:-:S03]  /*1430*/  IADD3 R32, P0, PT, R7, UR8, RZ ;  /* 0x0000000807207c10 */ /* 0x002fc6000ff1e0ff */
[----:B------:R1:W5:Y:S01]  /*1440*/  LDG.E.S8 R12, desc[UR4][R22.64] ;  /* 0x00000004160c7981 */ /* 0x000362000c1e1300 */
[----:B0-----:R-:W-:-:S03]  /*1450*/  IADD3 R28, P1, PT, R10, UR8, RZ ;  /* 0x000000080a1c7c10 */ /* 0x001fc6000ff3e0ff */
[----:B------:R-:W5:Y:S01]  /*1460*/  LDG.E.S8 R6, desc[UR4][R36.64] ;  /* 0x0000000424067981 */ /* 0x000f62000c1e1300 */
[----:B------:R-:W-:Y:S02]  /*1470*/  LEA.HI.X.SX32 R33, R7, UR9, 0x1, P0 ;  /* 0x0000000907217c11 */ /* 0x000fe400080f0eff */
[----:B------:R-:W-:Y:S02]  /*1480*/  LEA.HI.X.SX32 R29, R10, UR9, 0x1, P1 ;  /* 0x000000090a1d7c11 */ /* 0x000fe400088f0eff */
[C---:B------:R-:W-:Y:S01]  /*1490*/  IADD3 R34, P0, PT, R19.reuse, UR8, RZ ;  /* 0x0000000813227c10 */ /* 0x040fe2000ff1e0ff */
[----:B------:R-:W5:Y:S01]  /*14a0*/  LDG.E.S8 R7, desc[UR4][R32.64] ;  /* 0x0000000420077981 */ /* 0x000f62000c1e1300 */
[C---:B-1----:R-:W-:Y:S02]  /*14b0*/  IADD3 R22, P1, PT, R4.reuse, UR8, RZ ;  /* 0x0000000804167c10 */ /* 0x042fe4000ff3e0ff */
[----:B------:R-:W-:Y:S01]  /*14c0*/  LEA.HI.X.SX32 R35, R19, UR9, 0x1, P0 ;  /* 0x0000000913237c11 */ /* 0x000fe200080f0eff */
[----:B------:R4:W5:Y:S01]  /*14d0*/  LDG.E.S8 R10, desc[UR4][R28.64] ;  /* 0x000000041c0a7981 */ /* 0x000962000c1e1300 */
[----:B------:R-:W-:-:S03]  /*14e0*/  LEA.HI.X.SX32 R23, R4, UR9, 0x1, P1 ;  /* 0x0000000904177c11 */ /* 0x000fc600088f0eff */
[----:B------:R-:W5:Y:S04]  /*14f0*/  LDG.E.S8 R19, desc[UR4][R34.64] ;  /* 0x0000000422137981 */ /* 0x000f68000c1e1300 */
[----:B------:R-:W5:Y:S04]  /*1500*/  LDG.E.S8 R4, desc[UR4][R22.64] ;  /* 0x0000000416047981 */ /* 0x000f68000c1e1300 */
[----:B------:R-:W5:Y:S01]  /*1510*/  LDG.E.S16 R23, desc[UR4][R26.64+0x94] ;  /* 0x000094041a177981 */ /* 0x000f62000c1e1700 */
[----:B--2---:R-:W-:-:S04]  /*1520*/  IADD3 R31, PT, PT, R24, R25, R31 ;  /* 0x00000019181f7210 */ /* 0x004fc80007ffe01f */
[----:B---3--:R-:W-:Y:S02]  /*1530*/  IADD3 R31, PT, PT, R16, R31, R18 ;  /* 0x0000001f101f7210 */ /* 0x008fe40007ffe012 */
[----:B------:R-:W2:Y:S04]  /*1540*/  LDG.E.S16 R18, desc[UR4][R26.64+0x98] ;  /* 0x000098041a127981 */ /* 0x000ea8000c1e1700 */
[----:B------:R-:W3:Y:S01]  /*1550*/  LDG.E.S16 R16, desc[UR4][R26.64+0x96] ;  /* 0x000096041a107981 */ /* 0x000ee2000c1e1700 */
[C---:B----4-:R-:W-:Y:S02]  /*1560*/  IADD3 R28, P1, PT, R21.reuse, UR8, RZ ;  /* 0x00000008151c7c10 */ /* 0x050fe4000ff3e0ff */
[----:B-----5:R-:W-:Y:S02]  /*1570*/  IADD3 R32, P0, PT, R20, UR8, RZ ;  /* 0x0000000814207c10 */ /* 0x020fe4000ff1e0ff */
[----:B------:R-:W-:-:S02]  /*1580*/  LEA.HI.X.SX32 R29, R21, UR9, 0x1, P1 ;  /* 0x00000009151d7c11 */ /* 0x000fc400088f0eff */
[----:B------:R-:W4:Y:S01]  /*1590*/  LDG.E.S16 R21, desc[UR4][R26.64+0x92] ;  /* 0x000092041a157981 */ /* 0x000f22000c1e1700 */
[----:B------:R-:W-:Y:S02]  /*15a0*/  LEA.HI.X.SX32 R33, R20, UR9, 0x1, P0 ;  /* 0x0000000914217c11 */ /* 0x000fe400080f0eff */
[----:B------:R-:W-:Y:S01]  /*15b0*/  IADD3 R31, PT, PT, R13, R31, R8 ;  /* 0x0000001f0d1f7210 */ /* 0x000fe20007ffe008 */
[----:B------:R0:W5:Y:S04]  /*15c0*/  LDG.E.S8 R25, desc[UR4][R28.64] ;  /* 0x000000041c197981 */ /* 0x000168000c1e1300 */
[----:B------:R-:W0:Y:S01]  /*15d0*/  LDG.E.S16 R13, desc[UR4][R26.64+0x9c] ;  /* 0x00009c041a0d7981 */ /* 0x000e22000c1e1700 */
[----:B------:R-:W-:-:S03]  /*15e0*/  IADD3 R31, PT, PT, R12, R31, R9 ;  /* 0x0000001f0c1f7210 */ /* 0x000fc60007ffe009 */
[----:B------:R-:W5:Y:S04]  /*15f0*/  LDG.E.S8 R24, desc[UR4][R32.64] ;  /* 0x0000000420187981 */ /* 0x000f68000c1e1300 */
[----:B------:R-:W5:Y:S04]  /*1600*/  LDG.E.S16 R8, desc[UR4][R26.64+0x9a] ;  /* 0x00009a041a087981 */ /* 0x000f68000c1e1700 */
[----:B------:R-:W5:Y:S01]  /*1610*/  LDG.E.S16 R9, desc[UR4][R26.64+0xa0] ;  /* 0x0000a0041a097981 */ /* 0x000f62000c1e1700 */
[----:B------:R-:W-:-:S03]  /*1620*/  IADD3 R31, PT, PT, R11, R31, R6 ;  /* 0x0000001f0b1f7210 */ /* 0x000fc60007ffe006 */
[----:B------:R-:W5:Y:S01]  /*1630*/  LDG.E.S16 R6, desc[UR4][R26.64+0xa4] ;  /* 0x0000a4041a067981 */ /* 0x000f62000c1e1700 */
[----:B------:R-:W-:-:S03]  /*1640*/  IADD3 R31, PT, PT, R10, R31, R7 ;  /* 0x0000001f0a1f7210 */ /* 0x000fc60007ffe007 */
[----:B------:R-:W5:Y:S04]  /*1650*/  LDG.E.S16 R12, desc[UR4][R26.64+0x9e] ;  /* 0x00009e041a0c7981 */ /* 0x000f68000c1e1700 */
[----:B------:R-:W5:Y:S01]  /*1660*/  LDG.E.S16 R10, desc[UR4][R26.64+0xa8] ;  /* 0x0000a8041a0a7981 */ /* 0x000f62000c1e1700 */
[----:B------:R-:W-:-:S03]  /*1670*/  IADD3 R31, PT, PT, R4, R31, R19 ;  /* 0x0000001f041f7210 */ /* 0x000fc60007ffe013 */
[----:B------:R-:W5:Y:S04]  /*1680*/  LDG.E.S16 R19, desc[UR4][R26.64+0xac] ;  /* 0x0000ac041a137981 */ /* 0x000f68000c1e1700 */
[----:B------:R-:W5:Y:S04]  /*1690*/  LDG.E.S16 R11, desc[UR4][R26.64+0xa2] ;  /* 0x0000a2041a0b7981 */ /* 0x000f68000c1e1700 */
[----:B------:R-:W5:Y:S04]  /*16a0*/  LDG.E.S16 R7, desc[UR4][R26.64+0xa6] ;  /* 0x0000a6041a077981 */ /* 0x000f68000c1e1700 */
[----:B------:R-:W5:Y:S01]  /*16b0*/  LDG.E.S16 R4, desc[UR4][R26.64+0xaa] ;  /* 0x0000aa041a047981 */ /* 0x000f62000c1e1700 */
[----:B------:R-:W-:-:S04]  /*16c0*/  IADD3 R22, P1, PT, R23, UR8, RZ ;  /* 0x0000000817167c10 */ /* 0x000fc8000ff3e0ff */
[----:B------:R-:W-:Y:S02]  /*16d0*/  LEA.HI.X.SX32 R23, R23, UR9, 0x1, P1 ;  /* 0x0000000917177c11 */ /* 0x000fe400088f0eff */
[----:B--2---:R-:W-:-:S04]  /*16e0*/  IADD3 R34, P1, PT, R18, UR8, RZ ;  /* 0x0000000812227c10 */ /* 0x004fc8000ff3e0ff */
[----:B------:R-:W-:-:S05]  /*16f0*/  LEA.HI.X.SX32 R35, R18, UR9, 0x1, P1 ;  /* 0x0000000912237c11 */ /* 0x000fca00088f0eff */
[----:B------:R-:W2:Y:S01]  /*1700*/  LDG.E.S8 R18, desc[UR4][R34.64] ;  /* 0x0000000422127981 */ /* 0x000ea2000c1e1300 */
[----:B----4-:R-:W-:-:S04]  /*1710*/  IADD3 R20, P0, PT, R21, UR8, RZ ;  /* 0x0000000815147c10 */ /* 0x010fc8000ff1e0ff */
[----:B------:R-:W-:Y:S02]  /*1720*/  LEA.HI.X.SX32 R21, R21, UR9, 0x1, P0 ;  /* 0x0000000915157c11 */ /* 0x000fe400080f0eff */
[C---:B---3--:R-:W-:Y:S02]  /*1730*/  IADD3 R36, P0, PT, R16.reuse, UR8, RZ ;  /* 0x0000000810247c10 */ /* 0x048fe4000ff1e0ff */
[----:B0-----:R-:W-:Y:S02]  /*1740*/  IADD3 R28, P1, PT, R13, UR8, RZ ;  /* 0x000000080d1c7c10 */ /* 0x001fe4000ff3e0ff */
[----:B------:R-:W-:Y:S01]  /*1750*/  LEA.HI.X.SX32 R37, R16, UR9, 0x1, P0 ;  /* 0x0000000910257c11 */ /* 0x000fe200080f0eff */
[----:B------:R-:W3:Y:S01]  /*1760*/  LDG.E.S8 R21, desc[UR4][R20.64] ;  /* 0x0000000414157981 */ /* 0x000ee2000c1e1300 */
[----:B-----5:R-:W-:Y:S02]  /*1770*/  IADD3 R24, PT, PT, R25, R31, R24 ;  /* 0x0000001f19187210 */ /* 0x020fe40007ffe018 */
[----:B------:R-:W-:Y:S01]  /*1780*/  LEA.HI.X.SX32 R29, R13, UR9, 0x1, P1 ;  /* 0x000000090d1d7c11 */ /* 0x000fe200088f0eff */
[----:B------:R0:W3:Y:S01]  /*1790*/  LDG.E.S8 R25, desc[UR4][R22.64] ;  /* 0x0000000416197981 */ /* 0x0000e2000c1e1300 */
[----:B------:R-:W-:-:S03]  /*17a0*/  IADD3 R32, P0, PT, R8, UR8, RZ ;  /* 0x0000000808207c10 */ /* 0x000fc6000ff1e0ff */
[----:B------:R-:W2:Y:S01]  /*17b0*/  LDG.E.S8 R16, desc[UR4][R36.64] ;  /* 0x0000000424107981 */ /* 0x000ea2000c1e1300 */
[----:B------:R-:W-:-:S03]  /*17c0*/  LEA.HI.X.SX32 R33, R8, UR9, 0x1, P0 ;  /* 0x0000000908217c11 */ /* 0x000fc600080f0eff */
[----:B------:R-:W4:Y:S01]  /*17d0*/  LDG.E.S16 R20, desc[UR4][R26.64+0xb0] ;  /* 0x0000b0041a147981 */ /* 0x000f22000c1e1700 */
[----:B0-----:R-:W-:-:S03]  /*17e0*/  IADD3 R22, P1, PT, R9, UR8, RZ ;  /* 0x0000000809167c10 */ /* 0x001fc6000ff3e0ff */
[----:B------:R0:W5:Y:S01]  /*17f0*/  LDG.E.S8 R8, desc[UR4][R32.64] ;  /* 0x0000000420087981 */ /* 0x000162000c1e1300 */
[----:B------:R-:W-:Y:S02]  /*1800*/  LEA.HI.X.SX32 R23, R9, UR9, 0x1, P1 ;  /* 0x0000000909177c11 */ /* 0x000fe400088f0eff */
[----:B------:R-:W-:Y:S01]  /*1810*/  IADD3 R34, P1, PT, R6, UR8, RZ ;  /* 0x0000000806227c10 */ /* 0x000fe2000ff3e0ff */
[----:B------:R-:W5:Y:S01]  /*1820*/  LDG.E.S8 R13, desc[UR4][R28.64] ;  /* 0x000000041c0d7981 */ /* 0x000f62000c1e1300 */
[----:B------:R-:W-:Y:S02]  /*1830*/  IADD3 R30, P0, PT, R12, UR8, RZ ;  /* 0x000000080c1e7c10 */ /* 0x000fe4000ff1e0ff */
[----:B------:R-:W-:Y:S02]  /*1840*/  LEA.HI.X.SX32 R35, R6, UR9, 0x1, P1 ;  /* 0x0000000906237c11 */ /* 0x000fe400088f0eff */
[----:B0-----:R-:W-:Y:S02]  /*1850*/  IADD3 R32, P1, PT, R10, UR8, RZ ;  /* 0x000000080a207c10 */ /* 0x001fe4000ff3e0ff */
[----:B------:R-:W-:-:S02]  /*1860*/  LEA.HI.X.SX32 R31, R12, UR9, 0x1, P0 ;  /* 0x000000090c1f7c11 */ /* 0x000fc400080f0eff */
[----:B------:R0:W5:Y:S01]  /*1870*/  LDG.E.S8 R12, desc[UR4][R22.64] ;  /* 0x00000004160c7981 */ /* 0x000162000c1e1300 */
[----:B------:R-:W-:Y:S02]  /*1880*/  LEA.HI.X.SX32 R33, R10, UR9, 0x1, P1 ;  /* 0x000000090a217c11 */ /* 0x000fe400088f0eff */
[----:B------:R-:W-:Y:S01]  /*1890*/  IADD3 R36, P0, PT, R11, UR8, RZ ;  /* 0x000000080b247c10 */ /* 0x000fe2000ff1e0ff */
[----:B------:R1:W5:Y:S01]  /*18a0*/  LDG.E.S8 R9, desc[UR4][R30.64] ;  /* 0x000000041e097981 */ /* 0x000362000c1e1300 */
[----:B0-----:R-:W-:-:S03]  /*18b0*/  IADD3 R22, P1, PT, R19, UR8, RZ ;  /* 0x0000000813167c10 */ /* 0x001fc6000ff3e0ff */
[----:B------:R-:W5:Y:S01]  /*18c0*/  LDG.E.S8 R10, desc[UR4][R32.64] ;  /* 0x00000004200a7981 */ /* 0x000f62000c1e1300 */
[----:B------:R-:W-:-:S03]  /*18d0*/  LEA.HI.X.SX32 R23, R19, UR9, 0x1, P1 ;  /* 0x0000000913177c11 */ /* 0x000fc600088f0eff */
[----:B------:R-:W5:Y:S01]  /*18e0*/  LDG.E.S16 R19, desc[UR4][R26.64+0xae] ;  /* 0x0000ae041a137981 */ /* 0x000f62000c1e1700 */
[----:B------:R-:W-:Y:S02]  /*18f0*/  LEA.HI.X.SX32 R37, R11, UR9, 0x1, P0 ;  /* 0x000000090b257c11 */ /* 0x000fe400080f0eff */
[C---:B------:R-:W-:Y:S01]  /*1900*/  IADD3 R28, P0, PT, R7.reuse, UR8, RZ ;  /* 0x00000008071c7c10 */ /* 0x040fe2000ff1e0ff */
[----:B------:R-:W5:Y:S03]  /*1910*/  LDG.E.S8 R11, desc[UR4][R34.64] ;  /* 0x00000004220b7981 */ /* 0x000f66000c1e1300 */
[----:B------:R-:W-:Y:S01]  /*1920*/  LEA.HI.X.SX32 R29, R7, UR9, 0x1, P0 ;  /* 0x00000009071d7c11 */ /* 0x000fe200080f0eff */
[----:B------:R-:W5:Y:S01]  /*1930*/  LDG.E.S8 R6, desc[UR4][R36.64] ;  /* 0x0000000424067981 */ /* 0x000f62000c1e1300 */
[----:B-1----:R-:W-:-:S03]  /*1940*/  IADD3 R30, P0, PT, R4, UR8, RZ ;  /* 0x00000008041e7c10 */ /* 0x002fc6000ff1e0ff */
[----:B------:R0:W5:Y:S01]  /*1950*/  LDG.E.S8 R7, desc[UR4][R28.64] ;  /* 0x000000041c077981 */ /* 0x000162000c1e1300 */
[----:B------:R-:W-:-:S03]  /*1960*/  LEA.HI.X.SX32 R31, R4, UR9, 0x1, P0 ;  /* 0x00000009041f7c11 */ /* 0x000fc600080f0eff */
[----:B------:R-:W5:Y:S04]  /*1970*/  LDG.E.S8 R23, desc[UR4][R22.64] ;  /* 0x0000000416177981 */ /* 0x000f68000c1e1300 */
[----:B------:R-:W5:Y:S04]  /*1980*/  LDG.E.S8 R4, desc[UR4][R30.64] ;  /* 0x000000041e047981 */ /* 0x000f68000c1e1300 */
[----:B------:R-:W5:Y:S01]  /*1990*/  LDG.E.S16 R22, desc[UR4][R26.64+0xb4] ;  /* 0x0000b4041a167981 */ /* 0x000f62000c1e1700 */
[----:B---3--:R-:W-:Y:S02]  /*19a0*/  IADD3 R21, PT, PT, R25, R24, R21 ;  /* 0x0000001819157210 */ /* 0x008fe40007ffe015 */
[----:B----4-:R-:W-:-:S04]  /*19b0*/  IADD3 R24, P1, PT, R20, UR8, RZ ;  /* 0x0000000814187c10 */ /* 0x010fc8000ff3e0ff */
[----:B------:R-:W-:Y:S02]  /*19c0*/  LEA.HI.X.SX32 R25, R20, UR9, 0x1, P1 ;  /* 0x0000000914197c11 */ /* 0x000fe400088f0eff */
[----:B------:R-:W3:Y:S01]  /*19d0*/  LDG.E.S16 R20, desc[UR4][R26.64+0xb2] ;  /* 0x0000b2041a147981 */ /* 0x000ee2000c1e1700 */
[----:B--2---:R-:W-:-:S03]  /*19e0*/  IADD3 R16, PT, PT, R18, R21, R16 ;  /* 0x0000001512107210 */ /* 0x004fc60007ffe010 */
[----:B------:R-:W2:Y:S04]  /*19f0*/  LDG.E.S8 R24, desc[UR4][R24.64] ;  /* 0x0000000418187981 */ /* 0x000ea8000c1e1300 */
[----:B------:R-:W4:Y:S01]  /*1a00*/  LDG.E.S16 R18, desc[UR4][R26.64+0xb6] ;  /* 0x0000b6041a127981 */ /* 0x000f22000c1e1700 */
[----:B-----5:R-:W-:-:S03]  /*1a10*/  IADD3 R16, PT, PT, R13, R16, R8 ;  /* 0x000000100d107210 */ /* 0x020fc60007ffe008 */
[----:B------:R-:W5:Y:S04]  /*1a20*/  LDG.E.S16 R21, desc[UR4][R26.64+0xb8] ;  /* 0x0000b8041a157981 */ /* 0x000f68000c1e1700 */
[----:B------:R-:W2:Y:S01]  /*1a30*/  LDG.E.S16 R8, desc[UR4][R26.64+0xba] ;  /* 0x0000ba041a087981 */ /* 0x000ea2000c1e1700 */
[----:B0-----:R-:W-:-:S03]  /*1a40*/  IADD3 R28, P0, PT, R19, UR8, RZ ;  /* 0x00000008131c7c10 */ /* 0x001fc6000ff1e0ff */
[----:B------:R-:W5:Y:S01]  /*1a50*/  LDG.E.S16 R13, desc[UR4][R26.64+0xbc] ;  /* 0x0000bc041a0d7981 */ /* 0x000f62000c1e1700 */
[----:B------:R-:W-:-:S05]  /*1a60*/  LEA.HI.X.SX32 R29, R19, UR9, 0x1, P0 ;  /* 0x00000009131d7c11 */ /* 0x000fca00080f0eff */
[----:B------:R-:W5:Y:S01]  /*1a70*/  LDG.E.S8 R19, desc[UR4][R28.64] ;  /* 0x000000041c137981 */ /* 0x000f62000c1e1300 */
[----:B------:R-:W-:-:S03]  /*1a80*/  IADD3 R16, PT, PT, R12, R16, R9 ;  /* 0x000000100c107210 */ /* 0x000fc60007ffe009 */
[----:B------:R-:W5:Y:S01]  /*1a90*/  LDG.E.S16 R12, desc[UR4][R26.64+0xbe] ;  /* 0x0000be041a0c7981 */ /* 0x000f62000c1e1700 */
[----:B------:R-:W-:-:S03]  /*1aa0*/  IADD3 R16, PT, PT, R11, R16, R6 ;  /* 0x000000100b107210 */ /* 0x000fc60007ffe006 */
[----:B------:R-:W5:Y:S04]  /*1ab0*/  LDG.E.S16 R9, desc[UR4][R26.64+0xc0] ;  /* 0x0000c0041a097981 */ /* 0x000f68000c1e1700 */
[----:B------:R-:W5:Y:S01]  /*1ac0*/  LDG.E.S16 R11, desc[UR4][R26.64+0xc2] ;  /* 0x0000c2041a0b7981 */ /* 0x000f62000c1e1700 */
[----:B------:R-:W-:-:S03]  /*1ad0*/  IADD3 R16, PT, PT, R10, R16, R7 ;  /* 0x000000100a107210 */ /* 0x000fc60007ffe007 */
[----:B------:R-:W5:Y:S01]  /*1ae0*/  LDG.E.S16 R10, desc[UR4][R26.64+0xc6] ;  /* 0x0000c6041a0a7981 */ /* 0x000f62000c1e1700 */
[----:B------:R-:W-:-:S03]  /*1af0*/  IADD3 R23, PT, PT, R23, R16, R4 ;  /* 0x0000001017177210 */ /* 0x000fc60007ffe004 */
[----:B------:R-:W5:Y:S04]  /*1b00*/  LDG.E.S16 R16, desc[UR4][R26.64+0xca] ;  /* 0x0000ca041a107981 */ /* 0x000f68000c1e1700 */
[----:B------:R-:W5:Y:S04]  /*1b10*/  LDG.E.S16 R6, desc[UR4][R26.64+0xc4] ;  /* 0x0000c4041a067981 */ /* 0x000f68000c1e1700 */
[----:B------:R-:W5:Y:S04]  /*1b20*/  LDG.E.S16 R7, desc[UR4][R26.64+0xc8] ;  /* 0x0000c8041a077981 */ /* 0x000f68000c1e1700 */
[----:B------:R-:W5:Y:S01]  /*1b30*/  LDG.E.S16 R4, desc[UR4][R26.64+0xcc] ;  /* 0x0000cc041a047981 */ /* 0x000f62000c1e1700 */
[----:B---3--:R-:W-:-:S04]  /*1b40*/  IADD3 R32, P0, PT, R20, UR8, RZ ;  /* 0x0000000814207c10 */ /* 0x008fc8000ff1e0ff */
[----:B------:R-:W-:Y:S02]  /*1b50*/  LEA.HI.X.SX32 R33, R20, UR9, 0x1, P0 ;  /* 0x0000000914217c11 */ /* 0x000fe400080f0eff */
[----:B----4-:R-:W-:-:S04]  /*1b60*/  IADD3 R34, P0, PT, R18, UR8, RZ ;  /* 0x0000000812227c10 */ /* 0x010fc8000ff1e0ff */
[----:B------:R-:W-:Y:S02]  /*1b70*/  LEA.HI.X.SX32 R35, R18, UR9, 0x1, P0 ;  /* 0x0000000912237c11 */ /* 0x000fe400080f0eff */
[----:B--2---:R-:W-:-:S03]  /*1b80*/  IADD3 R30, P0, PT, R8, UR8, RZ ;  /* 0x00000008081e7c10 */ /* 0x004fc6000ff1e0ff */
[----:B------:R-:W2:Y:S01]  /*1b90*/  LDG.E.S8 R18, desc[UR4][R34.64] ;  /* 0x0000000422127981 */ /* 0x000ea2000c1e1300 */
[----:B------:R-:W-:-:S05]  /*1ba0*/  LEA.HI.X.SX32 R31, R8, UR9, 0x1, P0 ;  /* 0x00000009081f7c11 */ /* 0x000fca00080f0eff */
[----:B------:R-:W3:Y:S01]  /*1bb0*/  LDG.E.S8 R8, desc[UR4][R30.64] ;  /* 0x000000041e087981 */ /* 0x000ee2000c1e1300 */
[----:B-----5:R-:W-:Y:S02]  /*1bc0*/  IADD3 R19, PT, PT, R24, R23, R19 ;  /* 0x0000001718137210 */ /* 0x020fe40007ffe013 */
[----:B------:R-:W-:-:S04]  /*1bd0*/  IADD3 R24, P1, PT, R22, UR8, RZ ;  /* 0x0000000816187c10 */ /* 0x000fc8000ff3e0ff */
[----:B------:R-:W-:Y:S02]  /*1be0*/  LEA.HI.X.SX32 R25, R22, UR9, 0x1, P1 ;  /* 0x0000000916197c11 */ /* 0x000fe400088f0eff */
[C---:B------:R-:W-:Y:S01]  /*1bf0*/  IADD3 R20, P1, PT, R21.reuse, UR8, RZ ;  /* 0x0000000815147c10 */ /* 0x040fe2000ff3e0ff */
[----:B------:R0:W4:Y:S03]  /*1c00*/  LDG.E.S8 R22, desc[UR4][R32.64] ;  /* 0x0000000420167981 */ /* 0x000126000c1e1300 */
[----:B------:R-:W-:Y:S01]  /*1c10*/  LEA.HI.X.SX32 R21, R21, UR9, 0x1, P1 ;  /* 0x0000000915157c11 */ /* 0x000fe200088f0eff */
[----:B------:R1:W4:Y:S01]  /*1c20*/  LDG.E.S8 R23, desc[UR4][R24.64] ;  /* 0x0000000418177981 */ /* 0x000322000c1e1300 */
[----:B------:R-:W-:Y:S02]  /*1c30*/  IADD3 R28, P1, PT, R13, UR8, RZ ;  /* 0x000000080d1c7c10 */ /* 0x000fe4000ff3e0ff */
[----:B0-----:R-:W-:-:S02]  /*1c40*/  IADD3 R32, P0, PT, R12, UR8, RZ ;  /* 0x000000080c207c10 */ /* 0x001fc4000ff1e0ff */
[----:B------:R-:W2:Y:S01]  /*1c50*/  LDG.E.S8 R21, desc[UR4][R20.64] ;  /* 0x0000000414157981 */ /* 0x000ea2000c1e1300 */
[----:B------:R-:W-:Y:S02]  /*1c60*/  LEA.HI.X.SX32 R29, R13, UR9, 0x1, P1 ;  /* 0x000000090d1d7c11 */ /* 0x000fe400088f0eff */
[----:B------:R-:W-:Y:S02]  /*1c70*/  LEA.HI.X.SX32 R33, R12, UR9, 0x1, P0 ;  /* 0x000000090c217c11 */ /* 0x000fe400080f0eff */
[----:B-1----:R-:W-:Y:S01]  /*1c80*/  IADD3 R24, P1, PT, R9, UR8, RZ ;  /* 0x0000000809187c10 */ /* 0x002fe2000ff3e0ff */
[----:B------:R-:W3:Y:S01]  /*1c90*/  LDG.E.S8 R13, desc[UR4][R28.64] ;  /* 0x000000041c0d7981 */ /* 0x000ee2000c1e1300 */
[----:B------:R-:W-:Y:S02]  /*1ca0*/  IADD3 R36, P0, PT, R11, UR8, RZ ;  /* 0x000000080b247c10 */ /* 0x000fe4000ff1e0ff */
[----:B------:R-:W-:Y:S01]  /*1cb0*/  LEA.HI.X.SX32 R25, R9, UR9, 0x1, P1 ;  /* 0x0000000909197c11 */ /* 0x000fe200088f0eff */
[----:B------:R-:W5:Y:S01]  /*1cc0*/  LDG.E.S16 R20, desc[UR4][R26.64+0xd0] ;  /* 0x0000d0041a147981 */ /* 0x000f62000c1e1700 */
[----:B------:R-:W-:-:S02]  /*1cd0*/  LEA.HI.X.SX32 R37, R11, UR9, 0x1, P0 ;  /* 0x000000090b257c11 */ /* 0x000fc400080f0eff */
[C---:B------:R-:W-:Y:S01]  /*1ce0*/  IADD3 R30, P0, PT, R10.reuse, UR8, RZ ;  /* 0x000000080a1e7c10 */ /* 0x040fe2000ff1e0ff */
[----:B------:R0:W3:Y:S03]  /*1cf0*/  LDG.E.S8 R12, desc[UR4][R24.64] ;  /* 0x00000004180c7981 */ /* 0x0000e6000c1e1300 */
[----:B------:R-:W-:Y:S01]  /*1d00*/  LEA.HI.X.SX32 R31, R10, UR9, 0x1, P0 ;  /* 0x000000090a1f7c11 */ /* 0x000fe200080f0eff */
[----:B------:R1:W3:Y:S01]  /*1d10*/  LDG.E.S8 R9, desc[UR4][R32.64] ;  /* 0x0000000420097981 */ /* 0x0002e2000c1e1300 */
[----:B0-----:R-:W-:-:S04]  /*1d20*/  IADD3 R24, P0, PT, R16, UR8, RZ ;  /* 0x0000000810187c10 */ /* 0x001fc8000ff1e0ff */
[----:B------:R-:W-:Y:S02]  /*1d30*/  LEA.HI.X.SX32 R25, R16, UR9, 0x1, P0 ;  /* 0x0000000910197c11 */ /* 0x000fe400080f0eff */
[----:B------:R-:W3:Y:S01]  /*1d40*/  LDG.E.S16 R16, desc[UR4][R26.64+0xce] ;  /* 0x0000ce041a107981 */ /* 0x000ee2000c1e1700 */
[----:B------:R-:W-:-:S03]  /*1d50*/  IADD3 R34, P1, PT, R6, UR8, RZ ;  /* 0x0000000806227c10 */ /* 0x000fc6000ff3e0ff */
[----:B------:R-:W3:Y:S01]  /*1d60*/  LDG.E.S8 R25, desc[UR4][R24.64] ;  /* 0x0000000418197981 */ /* 0x000ee2000c1e1300 */
[----:B------:R-:W-:Y:S02]  /*1d70*/  LEA.HI.X.SX32 R35, R6, UR9, 0x1, P1 ;  /* 0x0000000906237c11 */ /* 0x000fe400088f0eff */
[C---:B------:R-:W-:Y:S01]  /*1d80*/  IADD3 R28, P1, PT, R7.reuse, UR8, RZ ;  /* 0x00000008071c7c10 */ /* 0x040fe2000ff3e0ff */
[----:B------:R-:W3:Y:S03]  /*1d90*/  LDG.E.S8 R6, desc[UR4][R36.64] ;  /* 0x0000000424067981 */ /* 0x000ee6000c1e1300 */
[----:B------:R-:W-:Y:S01]  /*1da0*/  LEA.HI.X.SX32 R29, R7, UR9, 0x1, P1 ;  /* 0x00000009071d7c11 */ /* 0x000fe200088f0eff */
[----:B------:R-:W3:Y:S01]  /*1db0*/  LDG.E.S8 R11, desc[UR4][R34.64] ;  /* 0x00000004220b7981 */ /* 0x000ee2000c1e1300 */
[----:B-1----:R-:W-:-:S03]  /*1dc0*/  IADD3 R32, P1, PT, R4, UR8, RZ ;  /* 0x0000000804207c10 */ /* 0x002fc6000ff3e0ff */
[----:B------:R-:W3:Y:S01]  /*1dd0*/  LDG.E.S8 R7, desc[UR4][R30.64] ;  /* 0x000000041e077981 */ /* 0x000ee2000c1e1300 */
[----:B------:R-:W-:-:S03]  /*1de0*/  LEA.HI.X.SX32 R33, R4, UR9, 0x1, P1 ;  /* 0x0000000904217c11 */ /* 0x000fc600088f0eff */
[----:B------:R5:W3:Y:S04]  /*1df0*/  LDG.E.S8 R10, desc[UR4][R28.64] ;  /* 0x000000041c0a7981 */ /* 0x000ae8000c1e1300 */
[----:B------:R-:W3:Y:S01]  /*1e00*/  LDG.E.S8 R4, desc[UR4][R32.64] ;  /* 0x0000000420047981 */ /* 0x000ee2000c1e1300 */
[----:B----4-:R-:W-:-:S04]  /*1e10*/  IADD3 R19, PT, PT, R23, R19, R22 ;  /* 0x0000001317137210 */ /* 0x010fc80007ffe016 */
[----:B--2---:R-:W-:Y:S02]  /*1e20*/  IADD3 R18, PT, PT, R21, R19, R18 ;  /* 0x0000001315127210 */ /* 0x004fe40007ffe012 */
[----:B------:R-:W2:Y:S01]  /*1e30*/  LDG.E.S16 R21, desc[UR4][R26.64+0xd6] ;  /* 0x0000d6041a157981 */ /* 0x000ea2000c1e1700 */
[----:B-----5:R-:W-:-:S03]  /*1e40*/  IADD3 R28, P1, PT, R20, UR8, RZ ;  /* 0x00000008141c7c10 */ /* 0x020fc6000ff3e0ff */
[----:B------:R-:W4:Y:S01]  /*1e50*/  LDG.E.S16 R19, desc[UR4][R26.64+0xd8] ;  /* 0x0000d8041a137981 */ /* 0x000f22000c1e1700 */
[----:B------:R-:W-:-:S03]  /*1e60*/  LEA.HI.X.SX32 R29, R20, UR9, 0x1, P1 ;  /* 0x00000009141d7c11 */ /* 0x000fc600088f0eff */
[----:B------:R-:W5:Y:S01]  /*1e70*/  LDG.E.S16 R20, desc[UR4][R26.64+0xd4] ;  /* 0x0000d4041a147981 */ /* 0x000f62000c1e1700 */
[----:B---3--:R-:W-:-:S03]  /*1e80*/  IADD3 R30, P0, PT, R16, UR8, RZ ;  /* 0x00000008101e7c10 */ /* 0x008fc6000ff1e0ff */
[----:B------:R-:W3:Y:S01]  /*1e90*/  LDG.E.S8 R22, desc[UR4][R28.64] ;  /* 0x000000041c167981 */ /* 0x000ee2000c1e1300 */
[----:B------:R-:W-:-:S03]  /*1ea0*/  LEA.HI.X.SX32 R31, R16, UR9, 0x1, P0 ;  /* 0x00000009101f7c11 */ /* 0x000fc600080f0eff */
[----:B------:R-:W2:Y:S01]  /*1eb0*/  LDG.E.S16 R16, desc[UR4][R26.64+0xd2] ;  /* 0x0000d2041a107981 */ /* 0x000ea2000c1e1700 */
[----:B------:R-:W-:-:S03]  /*1ec0*/  IADD3 R18, PT, PT, R13, R18, R8 ;  /* 0x000000120d127210 */ /* 0x000fc60007ffe008 */
[----:B------:R-:W3:Y:S04]  /*1ed0*/  LDG.E.S8 R23, desc[UR4][R30.64] ;  /* 0x000000041e177981 */ /* 0x000ee8000c1e1300 */
[----:B------:R-:W4:Y:S01]  /*1ee0*/  LDG.E.S16 R8, desc[UR4][R26.64+0xda] ;  /* 0x0000da041a087981 */ /* 0x000f22000c1e1700 */
[----:B------:R-:W-:-:S03]  /*1ef0*/  IADD3 R18, PT, PT, R12, R18, R9 ;  /* 0x000000120c127210 */ /* 0x000fc60007ffe009 */
[----:B------:R-:W4:Y:S04]  /*1f00*/  LDG.E.S16 R13, desc[UR4][R26.64+0xdc] ;  /* 0x0000dc041a0d7981 */ /* 0x000f28000c1e1700 */
[----:B------:R-:W4:Y:S01]  /*1f10*/  LDG.E.S16 R9, desc[UR4][R26.64+0xde] ;  /* 0x0000de041a097981 */ /* 0x000f22000c1e1700 */
[----:B------:R-:W-:-:S03]  /*1f20*/  IADD3 R18, PT, PT, R11, R18, R6 ;  /* 0x000000120b127210 */ /* 0x000fc60007ffe006 */
[----:B------:R-:W4:Y:S04]  /*1f30*/  LDG.E.S16 R12, desc[UR4][R26.64+0xe0] ;  /* 0x0000e0041a0c7981 */ /* 0x000f28000c1e1700 */
        /* <DEDUP_REMOVED lines=8> */
[----:B-----5:R-:W-:-:S02]  /*1fc0*/  IADD3 R24, P1, PT, R20, UR8, RZ ;  /* 0x0000000814187c10 */ /* 0x020fc4000ff3e0ff */
[----:B--2---:R-:W-:-:S04]  /*1fd0*/  IADD3 R32, P0, PT, R16, UR8, RZ ;  /* 0x0000000810207c10 */ /* 0x004fc8000ff1e0ff */
[----:B------:R-:W-:Y:S02]  /*1fe0*/  LEA.HI.X.SX32 R33, R16, UR9, 0x1, P0 ;  /* 0x0000000910217c11 */ /* 0x000fe400080f0eff */
[C---:B------:R-:W-:Y:S02]  /*1ff0*/  IADD3 R34, P0, PT, R21.reuse, UR8, RZ ;  /* 0x0000000815227c10 */ /* 0x040fe4000ff1e0ff */
[----:B---3--:R-:W-:Y:S02]  /*2000*/  IADD3 R23, PT, PT, R22, R25, R23 ;  /* 0x0000001916177210 */ /* 0x008fe40007ffe017 */
[----:B------:R-:W-:Y:S01]  /*2010*/  LEA.HI.X.SX32 R25, R20, UR9, 0x1, P1 ;  /* 0x0000000914197c11 */ /* 0x000fe200088f0eff */
[----:B------:R0:W2:Y:S01]  /*2020*/  LDG.E.S8 R22, desc[UR4][R32.64] ;  /* 0x0000000420167981 */ /* 0x0000a2000c1e1300 */
[----:B------:R-:W-:Y:S02]  /*2030*/  LEA.HI.X.SX32 R35, R21, UR9, 0x1, P0 ;  /* 0x0000000915237c11 */ /* 0x000fe400080f0eff */
[----:B----4-:R-:W-:Y:S01]  /*2040*/  IADD3 R20, P1, PT, R19, UR8, RZ ;  /* 0x0000000813147c10 */ /* 0x010fe2000ff3e0ff */
[----:B------:R1:W2:Y:S01]  /*2050*/  LDG.E.S8 R16, desc[UR4][R24.64] ;  /* 0x0000000418107981 */ /* 0x0002a2000c1e1300 */
[----:B------:R-:W-:-:S02]  /*2060*/  IADD3 R30, P0, PT, R8, UR8, RZ ;  /* 0x00000008081e7c10 */ /* 0x000fc4000ff1e0ff */
[----:B------:R-:W-:Y:S02]  /*2070*/  LEA.HI.X.SX32 R21, R19, UR9, 0x1, P1 ;  /* 0x0000000913157c11 */ /* 0x000fe400088f0eff */
[----:B------:R-:W-:Y:S01]  /*2080*/  LEA.HI.X.SX32 R31, R8, UR9, 0x1, P0 ;  /* 0x00000009081f7c11 */ /* 0x000fe200080f0eff */
[----:B------:R-:W3:Y:S01]  /*2090*/  LDG.E.S8 R19, desc[UR4][R34.64] ;  /* 0x0000000422137981 */ /* 0x000ee2000c1e1300 */
[----:B------:R-:W-:Y:S02]  /*20a0*/  IADD3 R28, P1, PT, R13, UR8, RZ ;  /* 0x000000080d1c7c10 */ /* 0x000fe4000ff3e0ff */
[----:B0-----:R-:W-:Y:S01]  /*20b0*/  IADD3 R32, P0, PT, R9, UR8, RZ ;  /* 0x0000000809207c10 */ /* 0x001fe2000ff1e0ff */
[----:B------:R0:W4:Y:S01]  /*20c0*/  LDG.E.S8 R8, desc[UR4][R30.64] ;  /* 0x000000041e087981 */ /* 0x000122000c1e1300 */
[----:B------:R-:W-:Y:S02]  /*20d0*/  LEA.HI.X.SX32 R29, R13, UR9, 0x1, P1 ;  /* 0x000000090d1d7c11 */ /* 0x000fe400088f0eff */
[----:B------:R-:W-:Y:S01]  /*20e0*/  LEA.HI.X.SX32 R33, R9, UR9, 0x1, P0 ;  /* 0x0000000909217c11 */ /* 0x000fe200080f0eff */
[----:B------:R-:W3:Y:S01]  /*20f0*/  LDG.E.S8 R20, desc[UR4][R20.64] ;  /* 0x0000000414147981 */ /* 0x000ee2000c1e1300 */
[----:B-1----:R-:W-:-:S02]  /*2100*/  IADD3 R24, P1, PT, R12, UR8, RZ ;  /* 0x000000080c187c10 */ /* 0x002fc4000ff3e0ff */
[----:B------:R-:W-:Y:S01]  /*2110*/  IADD3 R36, P0, PT, R6, UR8, RZ ;  /* 0x0000000806247c10 */ /* 0x000fe2000ff1e0ff */
[----:B------:R-:W4:Y:S01]  /*2120*/  LDG.E.S8 R13, desc[UR4][R28.64] ;  /* 0x000000041c0d7981 */ /* 0x000f22000c1e1300 */
[----:B------:R-:W-:Y:S02]  /*2130*/  LEA.HI.X.SX32 R25, R12, UR9, 0x1, P1 ;  /* 0x000000090c197c11 */ /* 0x000fe400088f0eff */
[----:B------:R-:W-:Y:S01]  /*2140*/  LEA.HI.X.SX32 R37, R6, UR9, 0x1, P0 ;  /* 0x0000000906257c11 */ /* 0x000fe200080f0eff */
[----:B------:R-:W5:Y:S01]  /*2150*/  LDG.E.S8 R9, desc[UR4][R32.64] ;  /* 0x0000000420097981 */ /* 0x000f62000c1e1300 */
[----:B0-----:R-:W-:-:S03]  /*2160*/  IADD3 R30, P0, PT, R7, UR8, RZ ;  /* 0x00000008071e7c10 */ /* 0x001fc6000ff1e0ff */
[----:B------:R0:W5:Y:S01]  /*2170*/  LDG.E.S8 R12, desc[UR4][R24.64] ;  /* 0x00000004180c7981 */ /* 0x000162000c1e1300 */
[----:B------:R-:W-:-:S03]  /*2180*/  LEA.HI.X.SX32 R31, R7, UR9, 0x1, P0 ;  /* 0x00000009071f7c11 */ /* 0x000fc600080f0eff */
[----:B------:R-:W5:Y:S01]  /*2190*/  LDG.E.S16 R21, desc[UR4][R26.64+0xf0] ;  /* 0x0000f0041a157981 */ /* 0x000f62000c1e1700 */
[----:B------:R-:W-:-:S03]  /*21a0*/  IADD3 R34, P1, PT, R11, UR8, RZ ;  /* 0x000000080b227c10 */ /* 0x000fc6000ff3e0ff */
[----:B------:R-:W5:Y:S01]  /*21b0*/  LDG.E.S8 R6, desc[UR4][R36.64] ;  /* 0x0000000424067981 */ /* 0x000f62000c1e1300 */
        /* <DEDUP_REMOVED lines=9> */
[----:B------:R-:W-:-:S03]  /*2250*/  IADD3 R32, P1, PT, R4, UR8, RZ ;  /* 0x0000000804207c10 */ /* 0x000fc6000ff3e0ff */
[----:B------:R5:W5:Y:S01]  /*2260*/  LDG.E.S8 R10, desc[UR4][R28.64] ;  /* 0x000000041c0a7981 */ /* 0x000b62000c1e1300 */
[----:B------:R-:W-:-:S05]  /*2270*/  LEA.HI.X.SX32 R33, R4, UR9, 0x1, P1 ;  /* 0x0000000904217c11 */ /* 0x000fca00088f0eff */
[----:B------:R-:W5:Y:S01]  /*2280*/  LDG.E.S8 R4, desc[UR4][R32.64] ;  /* 0x0000000420047981 */ /* 0x000f62000c1e1300 */
[----:B--2---:R-:W-:-:S04]  /*2290*/  IADD3 R16, PT, PT, R16, R23, R22 ;  /* 0x0000001710107210 */ /* 0x004fc80007ffe016 */
[----:B---3--:R-:W-:Y:S02]  /*22a0*/  IADD3 R16, PT, PT, R20, R16, R19 ;  /* 0x0000001014107210 */ /* 0x008fe40007ffe013 */
[----:B------:R-:W2:Y:S02]  /*22b0*/  LDG.E.S16 R20, desc[UR4][R26.64+0xf6] ;  /* 0x0000f6041a147981 */ /* 0x000ea4000c1e1700 */
[----:B----4-:R-:W-:Y:S02]  /*22c0*/  IADD3 R16, PT, PT, R13, R16, R8 ;  /* 0x000000100d107210 */ /* 0x010fe40007ffe008 */
[----:B------:R-:W3:Y:S04]  /*22d0*/  LDG.E.S16 R19, desc[UR4][R26.64+0xf8] ;  /* 0x0000f8041a137981 */ /* 0x000ee8000c1e1700 */
[----:B------:R-:W4:Y:S01]  /*22e0*/  LDG.E.S16 R13, desc[UR4][R26.64+0xfa] ;  /* 0x0000fa041a0d7981 */ /* 0x000f22000c1e1700 */
[----:B-----5:R-:W-:-:S03]  /*22f0*/  IADD3 R28, P1, PT, R21, UR8, RZ ;  /* 0x00000008151c7c10 */ /* 0x020fc6000ff3e0ff */
[----:B------:R-:W5:Y:S01]  /*2300*/  LDG.E.S16 R8, desc[UR4][R26.64+0xfc] ;  /* 0x0000fc041a087981 */ /* 0x000f62000c1e1700 */
[----:B------:R-:W-:-:S03]  /*2310*/  LEA.HI.X.SX32 R29, R21, UR9, 0x1, P1 ;  /* 0x00000009151d7c11 */ /* 0x000fc600088f0eff */
[----:B------:R-:W2:Y:S04]  /*2320*/  LDG.E.S16 R21, desc[UR4][R26.64+0xf4] ;  /* 0x0000f4041a157981 */ /* 0x000ea8000c1e1700 */
[----:B------:R0:W3:Y:S01]  /*2330*/  LDG.E.S8 R22, desc[UR4][R28.64] ;  /* 0x000000041c167981 */ /* 0x0000e2000c1e1300 */
[----:B------:R-:W-:-:S04]  /*2340*/  IADD3 R30, P0, PT, R18, UR8, RZ ;  /* 0x00000008121e7c10 */ /* 0x000fc8000ff1e0ff */
[----:B------:R-:W-:Y:S02]  /*2350*/  LEA.HI.X.SX32 R31, R18, UR9, 0x1, P0 ;  /* 0x00000009121f7c11 */ /* 0x000fe400080f0eff */
[----:B------:R-:W4:Y:S04]  /*2360*/  LDG.E.S16 R18, desc[UR4][R26.64+0xf2] ;  /* 0x0000f2041a127981 */ /* 0x000f28000c1e1700 */
[----:B------:R-:W3:Y:S01]  /*2370*/  LDG.E.S8 R23, desc[UR4][R30.64] ;  /* 0x000000041e177981 */ /* 0x000ee2000c1e1300 */
        /* <DEDUP_REMOVED lines=12> */
[----:B--2---:R-:W-:-:S02]  /*2440*/  IADD3 R24, P1, PT, R21, UR8, RZ ;  /* 0x0000000815187c10 */ /* 0x004fc4000ff3e0ff */
[----:B----4-:R-:W-:-:S04]  /*2450*/  IADD3 R32, P0, PT, R18, UR8, RZ ;  /* 0x0000000812207c10 */ /* 0x010fc8000ff1e0ff */
[----:B------:R-:W-:Y:S02]  /*2460*/  LEA.HI.X.SX32 R33, R18, UR9, 0x1, P0 ;  /* 0x0000000912217c11 */ /* 0x000fe400080f0eff */
[----:B0-----:R-:W-:Y:S02]  /*2470*/  IADD3 R28, P0, PT, R20, UR8, RZ ;  /* 0x00000008141c7c10 */ /* 0x001fe4000ff1e0ff */
[----:B---3--:R-:W-:Y:S02]  /*2480*/  IADD3 R23, PT, PT, R22, R25, R23 ;  /* 0x0000001916177210 */ /* 0x008fe40007ffe017 */
[----:B------:R-:W-:Y:S02]  /*2490*/  LEA.HI.X.SX32 R25, R21, UR9, 0x1, P1 ;  /* 0x0000000915197c11 */ /* 0x000fe400088f0eff */
[----:B------:R-:W-:Y:S01]  /*24a0*/  LEA.HI.X.SX32 R29, R20, UR9, 0x1, P0 ;  /* 0x00000009141d7c11 */ /* 0x000fe200080f0eff */
[----:B------:R-:W2:Y:S01]  /*24b0*/  LDG.E.S8 R21, desc[UR4][R32.64] ;  /* 0x0000000420157981 */ /* 0x000ea2000c1e1300 */
[----:B------:R-:W-:-:S02]  /*24c0*/  IADD3 R18, P1, PT, R19, UR8, RZ ;  /* 0x0000000813127c10 */ /* 0x000fc4000ff3e0ff */
[----:B------:R-:W-:Y:S01]  /*24d0*/  IADD3 R36, P0, PT, R13, UR8, RZ ;  /* 0x000000080d247c10 */ /* 0x000fe2000ff1e0ff */
[----:B------:R0:W2:Y:S01]  /*24e0*/  LDG.E.S8 R22, desc[UR4][R24.64] ;  /* 0x0000000418167981 */ /* 0x0000a2000c1e1300 */
[----:B------:R-:W-:Y:S02]  /*24f0*/  LEA.HI.X.SX32 R19, R19, UR9, 0x1, P1 ;  /* 0x0000000913137c11 */ /* 0x000fe400088f0eff */
[----:B------:R-:W-:Y:S01]  /*2500*/  LEA.HI.X.SX32 R37, R13, UR9, 0x1, P0 ;  /* 0x000000090d257c11 */ /* 0x000fe200080f0eff */
[----:B------:R-:W3:Y:S01]  /*2510*/  LDG.E.S16 R20, desc[UR4][R26.64+0x110] ;  /* 0x000110041a147981 */ /* 0x000ee2000c1e1700 */
[----:B-----5:R-:W-:-:S03]  /*2520*/  IADD3 R30, P1, PT, R8, UR8, RZ ;  /* 0x00000008081e7c10 */ /* 0x020fc6000ff3e0ff */
[----:B------:R-:W4:Y:S01]  /*2530*/  LDG.E.S8 R28, desc[UR4][R28.64] ;  /* 0x000000041c1c7981 */ /* 0x000f22000c1e1300 */
[----:B0-----:R-:W-:Y:S02]  /*2540*/  IADD3 R24, P0, PT, R12, UR8, RZ ;  /* 0x000000080c187c10 */ /* 0x001fe4000ff1e0ff */
[----:B------:R-:W-:Y:S01]  /*2550*/  LEA.HI.X.SX32 R31, R8, UR9, 0x1, P1 ;  /* 0x00000009081f7c11 */ /* 0x000fe200088f0eff */
[----:B------:R-:W4:Y:S01]  /*2560*/  LDG.E.S8 R18, desc[UR4][R18.64] ;  /* 0x0000000412127981 */ /* 0x000f22000c1e1300 */
[----:B------:R-:W-:Y:S02]  /*2570*/  LEA.HI.X.SX32 R25, R12, UR9, 0x1, P0 ;  /* 0x000000090c197c11 */ /* 0x000fe400080f0eff */
[C---:B------:R-:W-:Y:S01]  /*2580*/  IADD3 R34, P1, PT, R9.reuse, UR8, RZ ;  /* 0x0000000809227c10 */ /* 0x040fe2000ff3e0ff */
[----:B------:R0:W5:Y:S01]  /*2590*/  LDG.E.S8 R13, desc[UR4][R30.64] ;  /* 0x000000041e0d7981 */ /* 0x000162000c1e1300 */
[C---:B------:R-:W-:Y:S02]  /*25a0*/  IADD3 R32, P0, PT, R6.reuse, UR8, RZ ;  /* 0x0000000806207c10 */ /* 0x040fe4000ff1e0ff */
[----:B------:R-:W-:Y:S01]  /*25b0*/  LEA.HI.X.SX32 R35, R9, UR9, 0x1, P1 ;  /* 0x0000000909237c11 */ /* 0x000fe200088f0eff */
[----:B------:R1:W5:Y:S01]  /*25c0*/  LDG.E.S8 R8, desc[UR4][R36.64] ;  /* 0x0000000424087981 */ /* 0x000362000c1e1300 */
[----:B------:R-:W-:-:S03]  /*25d0*/  LEA.HI.X.SX32 R33, R6, UR9, 0x1, P0 ;  /* 0x0000000906217c11 */ /* 0x000fc600080f0eff */
[----:B------:R1:W5:Y:S01]  /*25e0*/  LDG.E.S8 R12, desc[UR4][R34.64] ;  /* 0x00000004220c7981 */ /* 0x000362000c1e1300 */
[----:B0-----:R-:W-:-:S03]  /*25f0*/  IADD3 R30, P0, PT, R7, UR8, RZ ;  /* 0x00000008071e7c10 */ /* 0x001fc6000ff1e0ff */
[----:B------:R0:W5:Y:S01]  /*2600*/  LDG.E.S8 R9, desc[UR4][R24.64] ;  /* 0x0000000418097981 */ /* 0x000162000c1e1300 */
[----:B------:R-:W-:Y:S02]  /*2610*/  LEA.HI.X.SX32 R31, R7, UR9, 0x1, P0 ;  /* 0x00000009071f7c11 */ /* 0x000fe400080f0eff */
[----:B-1----:R-:W-:Y:S01]  /*2620*/  IADD3 R36, P1, PT, R11, UR8, RZ ;  /* 0x000000080b247c10 */ /* 0x002fe2000ff3e0ff */
[----:B------:R1:W5:Y:S01]  /*2630*/  LDG.E.S8 R6, desc[UR4][R32.64] ;  /* 0x0000000420067981 */ /* 0x000362000c1e1300 */
[----:B------:R-:W-:-:S03]  /*2640*/  IADD3 R34, P0, PT, R16, UR8, RZ ;  /* 0x0000000810227c10 */ /* 0x000fc6000ff1e0ff */
[----:B------:R-:W5:Y:S01]  /*2650*/  LDG.E.S8 R7, desc[UR4][R30.64] ;  /* 0x000000041e077981 */ /* 0x000f62000c1e1300 */
[----:B------:R-:W-:-:S03]  /*2660*/  LEA.HI.X.SX32 R35, R16, UR9, 0x1, P0 ;  /* 0x0000000910237c11 */ /* 0x000fc600080f0eff */
[----:B------:R-:W5:Y:S01]  /*2670*/  LDG.E.S16 R16, desc[UR4][R26.64+0x10e] ;  /* 0x00010e041a107981 */ /* 0x000f62000c1e1700 */
[----:B------:R-:W-:-:S03]  /*2680*/  LEA.HI.X.SX32 R37, R11, UR9, 0x1, P1 ;  /* 0x000000090b257c11 */ /* 0x000fc600088f0eff */
[----:B------:R-:W5:Y:S04]  /*2690*/  LDG.E.S8 R19, desc[UR4][R34.64] ;  /* 0x0000000422137981 */ /* 0x000f68000c1e1300 */
[----:B------:R-:W5:Y:S01]  /*26a0*/  LDG.E.S8 R11, desc[UR4][R36.64] ;  /* 0x00000004240b7981 */ /* 0x000f62000c1e1300 */
[----:B0-----:R-:W-:-:S04]  /*26b0*/  IADD3 R24, P1, PT, R10, UR8, RZ ;  /* 0x000000080a187c10 */ /* 0x001fc8000ff3e0ff */
[----:B------:R-:W-:Y:S02]  /*26c0*/  LEA.HI.X.SX32 R25, R10, UR9, 0x1, P1 ;  /* 0x000000090a197c11 */ /* 0x000fe400088f0eff */
[----:B-1----:R-:W-:-:S03]  /*26d0*/  IADD3 R32, P1, PT, R4, UR8, RZ ;  /* 0x0000000804207c10 */ /* 0x002fc6000ff3e0ff */
[----:B------:R3:W5:Y:S01]  /*26e0*/  LDG.E.S8 R10, desc[UR4][R24.64] ;  /* 0x00000004180a7981 */ /* 0x000762000c1e1300 */
[----:B------:R-:W-:-:S05]  /*26f0*/  LEA.HI.X.SX32 R33, R4, UR9, 0x1, P1 ;  /* 0x0000000904217c11 */ /* 0x000fca00088f0eff */
[----:B------:R-:W5:Y:S01]  /*2700*/  LDG.E.S8 R4, desc[UR4][R32.64] ;  /* 0x0000000420047981 */ /* 0x000f62000c1e1300 */
[----:B--2---:R-:W-:Y:S02]  /*2710*/  IADD3 R21, PT, PT, R22, R23, R21 ;  /* 0x0000001716157210 */ /* 0x004fe40007ffe015 */
[----:B---3--:R-:W-:-:S04]  /*2720*/  IADD3 R24, P1, PT, R20, UR8, RZ ;  /* 0x0000000814187c10 */ /* 0x008fc8000ff3e0ff */
[----:B------:R-:W-:Y:S02]  /*2730*/  LEA.HI.X.SX32 R25, R20, UR9, 0x1, P1 ;  /* 0x0000000914197c11 */ /* 0x000fe400088f0eff */
[----:B------:R-:W2:Y:S01]  /*2740*/  LDG.E.S16 R20, desc[UR4][R26.64+0x114] ;  /* 0x000114041a147981 */ /* 0x000ea2000c1e1700 */
[----:B----4-:R-:W-:-:S03]  /*2750*/  IADD3 R28, PT, PT, R18, R21, R28 ;  /* 0x00000015121c7210 */ /* 0x010fc60007ffe01c */
[----:B------:R0:W3:Y:S04]  /*2760*/  LDG.E.S8 R22, desc[UR4][R24.64] ;  /* 0x0000000418167981 */ /* 0x0000e8000c1e1300 */
[----:B------:R-:W4:Y:S01]  /*2770*/  LDG.E.S16 R21, desc[UR4][R26.64+0x118] ;  /* 0x000118041a157981 */ /* 0x000f22000c1e1700 */
[----:B-----5:R-:W-:-:S03]  /*2780*/  IADD3 R28, PT, PT, R13, R28, R8 ;  /* 0x0000001c0d1c7210 */ /* 0x020fc60007ffe008 */
[----:B------:R-:W5:Y:S04]  /*2790*/  LDG.E.S16 R18, desc[UR4][R26.64+0x116] ;  /* 0x000116041a127981 */ /* 0x000f68000c1e1700 */
[----:B------:R-:W0:Y:S01]  /*27a0*/  LDG.E.S16 R13, desc[UR4][R26.64+0x11c] ;  /* 0x00011c041a0d7981 */ /* 0x000e22000c1e1700 */
[----:B------:R-:W-:-:S03]  /*27b0*/  IADD3 R30, P0, PT, R16, UR8, RZ ;  /* 0x00000008101e7c10 */ /* 0x000fc6000ff1e0ff */
[----:B------:R-:W5:Y:S01]  /*27c0*/  LDG.E.S16 R8, desc[UR4][R26.64+0x11a] ;  /* 0x00011a041a087981 */ /* 0x000f62000c1e1700 */
[----:B------:R-:W-:-:S03]  /*27d0*/  LEA.HI.X.SX32 R31, R16, UR9, 0x1, P0 ;  /* 0x00000009101f7c11 */ /* 0x000fc600080f0eff */
[----:B------:R-:W3:Y:S04]  /*27e0*/  LDG.E.S16 R16, desc[UR4][R26.64+0x112] ;  /* 0x000112041a107981 */ /* 0x000ee8000c1e1700 */
[----:B------:R-:W5:Y:S01]  /*27f0*/  LDG.E.S8 R23, desc[UR4][R30.64] ;  /* 0x000000041e177981 */ /* 0x000f62000c1e1300 */
[----:B------:R-:W-:-:S03]  /*2800*/  IADD3 R28, PT, PT, R12, R28, R9 ;  /* 0x0000001c0c1c7210 */ /* 0x000fc60007ffe009 */
[----:B------:R-:W5:Y:S01]  /*2810*/  LDG.E.S16 R9, desc[UR4][R26.64+0x120] ;  /* 0x000120041a097981 */ /* 0x000f62000c1e1700 */
[----:B------:R-:W-:-:S03]  /*2820*/  IADD3 R28, PT, PT, R11, R28, R6 ;  /* 0x0000001c0b1c7210 */ /* 0x000fc60007ffe006 */
[----:B------:R-:W5:Y:S04]  /*2830*/  LDG.E.S16 R12, desc[UR4][R26.64+0x11e] ;  /* 0x00011e041a0c7981 */ /* 0x000f68000c1e1700 */
[----:B------:R-:W5:Y:S04]  /*2840*/  LDG.E.S16 R6, desc[UR4][R26.64+0x124] ;  /* 0x000124041a067981 */ /* 0x000f68000c1e1700 */
[----:B------:R-:W5:Y:S01]  /*2850*/  LDG.E.S16 R11, desc[UR4][R26.64+0x122] ;  /* 0x000122041a0b7981 */ /* 0x000f62000c1e1700 */
[----:B------:R-:W-:-:S03]  /*2860*/  IADD3 R28, PT, PT, R10, R28, R7 ;  /* 0x0000001c0a1c7210 */ /* 0x000fc60007ffe007 */
[----:B------:R-:W5:Y:S04]  /*2870*/  LDG.E.S16 R7, desc[UR4][R26.64+0x126] ;  /* 0x000126041a077981 */ /* 0x000f68000c1e1700 */
[----:B------:R-:W5:Y:S01]  /*2880*/  LDG.E.S16 R10, desc[UR4][R26.64+0x128] ;  /* 0x000128041a0a7981 */ /* 0x000f62000c1e1700 */
[----:B------:R-:W-:-:S03]  /*2890*/  IADD3 R28, PT, PT, R4, R28, R19 ;  /* 0x0000001c041c7210 */ /* 0x000fc60007ffe013 */
[----:B------:R-:W5:Y:S04]  /*28a0*/  LDG.E.S16 R4, desc[UR4][R26.64+0x12a] ;  /* 0x00012a041a047981 */ /* 0x000f68000c1e1700 */
[----:B------:R-:W5:Y:S01]  /*28b0*/  LDG.E.S16 R19, desc[UR4][R26.64+0x12c] ;  /* 0x00012c041a137981 */ /* 0x000f62000c1e1700 */
[----:B--2---:R-:W-:-:S04]  /*28c0*/  IADD3 R32, P1, PT, R20, UR8, RZ ;  /* 0x0000000814207c10 */ /* 0x004fc8000ff3e0ff */
[----:B------:R-:W-:Y:S02]  /*28d0*/  LEA.HI.X.SX32 R33, R20, UR9, 0x1, P1 ;  /* 0x0000000914217c11 */ /* 0x000fe400088f0eff */
[----:B----4-:R-:W-:-:S04]  /*28e0*/  IADD3 R20, P1, PT, R21, UR8, RZ ;  /* 0x0000000815147c10 */ /* 0x010fc8000ff3e0ff */
[----:B------:R-:W-:Y:S02]  /*28f0*/  LEA.HI.X.SX32 R21, R21, UR9, 0x1, P1 ;  /* 0x0000000915157c11 */ /* 0x000fe400088f0eff */
[----:B0-----:R-:W-:-:S04]  /*2900*/  IADD3 R24, P1, PT, R13, UR8, RZ ;  /* 0x000000080d187c10 */ /* 0x001fc8000ff3e0ff */
[----:B------:R-:W-:-:S05]  /*2910*/  LEA.HI.X.SX32 R25, R13, UR9, 0x1, P1 ;  /* 0x000000090d197c11 */ /* 0x000fca00088f0eff */
[----:B------:R-:W2:Y:S01]  /*2920*/  LDG.E.S8 R13, desc[UR4][R24.64] ;  /* 0x00000004180d7981 */ /* 0x000ea2000c1e1300 */
[----:B---3--:R-:W-:Y:S02]  /*2930*/  IADD3 R34, P0, PT, R16, UR8, RZ ;  /* 0x0000000810227c10 */ /* 0x008fe4000ff1e0ff */
[----:B-----5:R-:W-:Y:S02]  /*2940*/  IADD3 R23, PT, PT, R22, R28, R23 ;  /* 0x0000001c16177210 */ /* 0x020fe40007ffe017 */
[----:B------:R-:W-:Y:S01]  /*2950*/  LEA.HI.X.SX32 R35, R16, UR9, 0x1, P0 ;  /* 0x0000000910237c11 */ /* 0x000fe200080f0eff */
[----:B------:R0:W3:Y:S01]  /*2960*/  LDG.E.S8 R22, desc[UR4][R32.64] ;  /* 0x0000000420167981 */ /* 0x0000e2000c1e1300 */
[----:B------:R-:W-:-:S03]  /*2970*/  IADD3 R28, P0, PT, R18, UR8, RZ ;  /* 0x00000008121c7c10 */ /* 0x000fc6000ff1e0ff */
[----:B------:R1:W3:Y:S01]  /*2980*/  LDG.E.S8 R16, desc[UR4][R34.64] ;  /* 0x0000000422107981 */ /* 0x0002e2000c1e1300 */
[----:B------:R-:W-:Y:S02]  /*2990*/  LEA.HI.X.SX32 R29, R18, UR9, 0x1, P0 ;  /* 0x00000009121d7c11 */ /* 0x000fe400080f0eff */
[C---:B------:R-:W-:Y:S01]  /*29a0*/  IADD3 R30, P0, PT, R8.reuse, UR8, RZ ;  /* 0x00000008081e7c10 */ /* 0x040fe2000ff1e0ff */
[----:B------:R4:W5:Y:S01]  /*29b0*/  LDG.E.S8 R18, desc[UR4][R20.64] ;  /* 0x0000000414127981 */ /* 0x000962000c1e1300 */
[C---:B0-----:R-:W-:Y:S02]  /*29c0*/  IADD3 R32, P1, PT, R9.reuse, UR8, RZ ;  /* 0x0000000809207c10 */ /* 0x041fe4000ff3e0ff */
[----:B------:R-:W-:Y:S01]  /*29d0*/  LEA.HI.X.SX32 R31, R8, UR9, 0x1, P0 ;  /* 0x00000009081f7c11 */ /* 0x000fe200080f0eff */
[----:B------:R-:W5:Y:S01]  /*29e0*/  LDG.E.S8 R29, desc[UR4][R28.64] ;  /* 0x000000041c1d7981 */ /* 0x000f62000c1e1300 */
[----:B-1----:R-:W-:Y:S02]  /*29f0*/  IADD3 R34, P0, PT, R12, UR8, RZ ;  /* 0x000000080c227c10 */ /* 0x002fe4000ff1e0ff */
[----:B------:R-:W-:Y:S01]  /*2a00*/  LEA.HI.X.SX32 R33, R9, UR9, 0x1, P1 ;  /* 0x0000000909217c11 */ /* 0x000fe200088f0eff */
[----:B------:R0:W2:Y:S01]  /*2a10*/  LDG.E.S8 R8, desc[UR4][R30.64] ;  /* 0x000000041e087981 */ /* 0x0000a2000c1e1300 */
[----:B----4-:R-:W-:-:S02]  /*2a20*/  IADD3 R20, P1, PT, R6, UR8, RZ ;  /* 0x0000000806147c10 */ /* 0x010fc4000ff3e0ff */
[----:B------:R-:W-:Y:S01]  /*2a30*/  LEA.HI.X.SX32 R35, R12, UR9, 0x1, P0 ;  /* 0x000000090c237c11 */ /* 0x000fe200080f0eff */
[----:B------:R-:W4:Y:S01]  /*2a40*/  LDG.E.S8 R9, desc[UR4][R32.64] ;  /* 0x0000000420097981 */ /* 0x000f22000c1e1300 */
[C---:B------:R-:W-:Y:S02]  /*2a50*/  IADD3 R36, P0, PT, R11.reuse, UR8, RZ ;  /* 0x000000080b247c10 */ /* 0x040fe4000ff1e0ff */
[----:B------:R-:W-:Y:S01]  /*2a60*/  LEA.HI.X.SX32 R21, R6, UR9, 0x1, P1 ;  /* 0x0000000906157c11 */ /* 0x000fe200088f0eff */
[----:B------:R1:W4:Y:S01]  /*2a70*/  LDG.E.S8 R12, desc[UR4][R34.64] ;  /* 0x00000004220c7981 */ /* 0x000322000c1e1300 */
[----:B------:R-:W-:-:S03]  /*2a80*/  LEA.HI.X.SX32 R37, R11, UR9, 0x1, P0 ;  /* 0x000000090b257c11 */ /* 0x000fc600080f0eff */
[----:B------:R-:W4:Y:S04]  /*2a90*/  LDG.E.S8 R11, desc[UR4][R20.64] ;  /* 0x00000004140b7981 */ /* 0x000f28000c1e1300 */
[----:B------:R-:W4:Y:S04]  /*2aa0*/  LDG.E.S8 R6, desc[UR4][R36.64] ;  /* 0x0000000424067981 */ /* 0x000f28000c1e1300 */
[----:B------:R-:W4:Y:S04]  /*2ab0*/  LDG.E.S16 R20, desc[UR4][R26.64+0x12e] ;  /* 0x00012e041a147981 */ /* 0x000f28000c1e1700 */
[----:B------:R-:W4:Y:S01]  /*2ac0*/  LDG.E.S16 R21, desc[UR4][R26.64+0x130] ;  /* 0x000130041a157981 */ /* 0x000f22000c1e1700 */
[----:B0-----:R-:W-:-:S02]  /*2ad0*/  IADD3 R30, P0, PT, R7, UR8, RZ ;  /* 0x00000008071e7c10 */ /* 0x001fc4000ff1e0ff */
[C---:B------:R-:W-:Y:S02]  /*2ae0*/  IADD3 R24, P1, PT, R10.reuse, UR8, RZ ;  /* 0x000000080a187c10 */ /* 0x040fe4000ff3e0ff */
[----:B------:R-:W-:Y:S02]  /*2af0*/  LEA.HI.X.SX32 R31, R7, UR9, 0x1, P0 ;  /* 0x00000009071f7c11 */ /* 0x000fe400080f0eff */
[----:B------:R-:W-:Y:S02]  /*2b00*/  LEA.HI.X.SX32 R25, R10, UR9, 0x1, P1 ;  /* 0x000000090a197c11 */ /* 0x000fe400088f0eff */
[C---:B-1----:R-:W-:Y:S01]  /*2b10*/  IADD3 R34, P0, PT, R4.reuse, UR8, RZ ;  /* 0x0000000804227c10 */ /* 0x042fe2000ff1e0ff */
[----:B------:R4:W4:Y:S01]  /*2b20*/  LDG.E.S8 R7, desc[UR4][R30.64] ;  /* 0x000000041e077981 */ /* 0x000922000c1e1300 */
[C---:B------:R-:W-:Y:S02]  /*2b30*/  IADD3 R32, P1, PT, R19.reuse, UR8, RZ ;  /* 0x0000000813207c10 */ /* 0x040fe4000ff3e0ff */
[----:B------:R-:W-:Y:S01]  /*2b40*/  LEA.HI.X.SX32 R35, R4, UR9, 0x1, P0 ;  /* 0x0000000904237c11 */ /* 0x000fe200080f0eff */
[----:B------:R0:W4:Y:S01]  /*2b50*/  LDG.E.S8 R10, desc[UR4][R24.64] ;  /* 0x00000004180a7981 */ /* 0x000122000c1e1300 */
[----:B------:R-:W-:-:S03]  /*2b60*/  LEA.HI.X.SX32 R33, R19, UR9, 0x1, P1 ;  /* 0x0000000913217c11 */ /* 0x000fc600088f0eff */
[----:B------:R-:W4:Y:S04]  /*2b70*/  LDG.E.S8 R4, desc[UR4][R34.64] ;  /* 0x0000000422047981 */ /* 0x000f28000c1e1300 */
[----:B------:R-:W4:Y:S01]  /*2b80*/  LDG.E.S8 R19, desc[UR4][R32.64] ;  /* 0x0000000420137981 */ /* 0x000f22000c1e1300 */
[----:B---3--:R-:W-:-:S04]  /*2b90*/  IADD3 R16, PT, PT, R22, R23, R16 ;  /* 0x0000001716107210 */ /* 0x008fc80007ffe010 */
[----:B-----5:R-:W-:Y:S02]  /*2ba0*/  IADD3 R29, PT, PT, R18, R16, R29 ;  /* 0x00000010121d7210 */ /* 0x020fe40007ffe01d */
[----:B------:R-:W3:Y:S02]  /*2bb0*/  LDG.E.S16 R18, desc[UR4][R26.64+0x138] ;  /* 0x000138041a127981 */ /* 0x000ee4000c1e1700 */
[----:B--2---:R-:W-:Y:S02]  /*2bc0*/  IADD3 R29, PT, PT, R13, R29, R8 ;  /* 0x0000001d0d1d7210 */ /* 0x004fe40007ffe008 */
[----:B------:R-:W2:Y:S04]  /*2bd0*/  LDG.E.S16 R16, desc[UR4][R26.64+0x136] ;  /* 0x000136041a107981 */ /* 0x000ea8000c1e1700 */
[----:B------:R-:W5:Y:S01]  /*2be0*/  LDG.E.S16 R13, desc[UR4][R26.64+0x13c] ;  /* 0x00013c041a0d7981 */ /* 0x000f62000c1e1700 */
[----:B----4-:R-:W-:-:S03]  /*2bf0*/  IADD3 R30, P0, PT, R20, UR8, RZ ;  /* 0x00000008141e7c10 */ /* 0x010fc6000ff1e0ff */
[----:B------:R-:W4:Y:S01]  /*2c00*/  LDG.E.S16 R8, desc[UR4][R26.64+0x13a] ;  /* 0x00013a041a087981 */ /* 0x000f22000c1e1700 */
[C---:B0-----:R-:W-:Y:S02]  /*2c10*/  IADD3 R24, P1, PT, R21.reuse, UR8, RZ ;  /* 0x0000000815187c10 */ /* 0x041fe4000ff3e0ff */
[----:B------:R-:W-:Y:S02]  /*2c20*/  LEA.HI.X.SX32 R31, R20, UR9, 0x1, P0 ;  /* 0x00000009141f7c11 */ /* 0x000fe400080f0eff */
[----:B------:R-:W-:Y:S01]  /*2c30*/  LEA.HI.X.SX32 R25, R21, UR9, 0x1, P1 ;  /* 0x0000000915197c11 */ /* 0x000fe200088f0eff */
[----:B------:R-:W3:Y:S04]  /*2c40*/  LDG.E.S16 R20, desc[UR4][R26.64+0x132] ;  /* 0x000132041a147981 */ /* 0x000ee8000c1e1700 */
[----:B------:R-:W2:Y:S04]  /*2c50*/  LDG.E.S16 R21, desc[UR4][R26.64+0x134] ;  /* 0x000134041a157981 */ /* 0x000ea8000c1e1700 */
[----:B------:R-:W5:Y:S04]  /*2c60*/  LDG.E.S8 R22, desc[UR4][R30.64] ;  /* 0x000000041e167981 */ /* 0x000f68000c1e1300 */
[----:B------:R-:W5:Y:S01]  /*2c70*/  LDG.E.S8 R23, desc[UR4][R24.64] ;  /* 0x0000000418177981 */ /* 0x000f62000c1e1300 */
[----:B------:R-:W-:-:S03]  /*2c80*/  IADD3 R29, PT, PT, R9, R29, R12 ;  /* 0x0000001d091d7210 */ /* 0x000fc60007ffe00c */
[----:B------:R-:W4:Y:S01]  /*2c90*/  LDG.E.S16 R9, desc[UR4][R26.64+0x140] ;  /* 0x000140041a097981 */ /* 0x000f22000c1e1700 */
[----:B------:R-:W-:-:S03]  /*2ca0*/  IADD3 R29, PT, PT, R11, R29, R6 ;  /* 0x0000001d0b1d7210 */ /* 0x000fc60007ffe006 */
        /* <DEDUP_REMOVED lines=9> */
[----:B---3--:R-:W-:Y:S02]  /*2d40*/  IADD3 R28, P0, PT, R20, UR8, RZ ;  /* 0x00000008141c7c10 */ /* 0x008fe4000ff1e0ff */
[----:B--2---:R-:W-:-:S04]  /*2d50*/  IADD3 R32, P1, PT, R21, UR8, RZ ;  /* 0x0000000815207c10 */ /* 0x004fc8000ff3e0ff */
[----:B------:R-:W-:Y:S02]  /*2d60*/  LEA.HI.X.SX32 R33, R21, UR9, 0x1, P1 ;  /* 0x0000000915217c11 */ /* 0x000fe400088f0eff */
[----:B-----5:R-:W-:Y:S02]  /*2d70*/  IADD3 R22, PT, PT, R23, R29, R22 ;  /* 0x0000001d17167210 */ /* 0x020fe40007ffe016 */
[----:B------:R-:W-:Y:S01]  /*2d80*/  LEA.HI.X.SX32 R29, R20, UR9, 0x1, P0 ;  /* 0x00000009141d7c11 */ /* 0x000fe200080f0eff */
[----:B------:R0:W2:Y:S01]  /*2d90*/  LDG.E.S8 R23, desc[UR4][R32.64] ;  /* 0x0000000420177981 */ /* 0x0000a2000c1e1300 */
[----:B------:R-:W-:Y:S02]  /*2da0*/  IADD3 R20, P1, PT, R18, UR8, RZ ;  /* 0x0000000812147c10 */ /* 0x000fe4000ff3e0ff */
[----:B------:R-:W-:Y:S02]  /*2db0*/  IADD3 R36, P0, PT, R16, UR8, RZ ;  /* 0x0000000810247c10 */ /* 0x000fe4000ff1e0ff */
[----:B------:R-:W-:Y:S01]  /*2dc0*/  LEA.HI.X.SX32 R21, R18, UR9, 0x1, P1 ;  /* 0x0000000912157c11 */ /* 0x000fe200088f0eff */
[----:B------:R-:W2:Y:S01]  /*2dd0*/  LDG.E.S8 R29, desc[UR4][R28.64] ;  /* 0x000000041c1d7981 */ /* 0x000ea2000c1e1300 */
[----:B------:R-:W-:-:S02]  /*2de0*/  IADD3 R24, P1, PT, R13, UR8, RZ ;  /* 0x000000080d187c10 */ /* 0x000fc4000ff3e0ff */
[----:B------:R-:W-:Y:S01]  /*2df0*/  LEA.HI.X.SX32 R37, R16, UR9, 0x1, P0 ;  /* 0x0000000910257c11 */ /* 0x000fe200080f0eff */
[----:B------:R1:W3:Y:S01]  /*2e00*/  LDG.E.S8 R18, desc[UR4][R20.64] ;  /* 0x0000000414127981 */ /* 0x0002e2000c1e1300 */
[C---:B----4-:R-:W-:Y:S02]  /*2e10*/  IADD3 R30, P0, PT, R8.reuse, UR8, RZ ;  /* 0x00000008081e7c10 */ /* 0x050fe4000ff1e0ff */
[----:B------:R-:W-:Y:S01]  /*2e20*/  LEA.HI.X.SX32 R25, R13, UR9, 0x1, P1 ;  /* 0x000000090d197c11 */ /* 0x000fe200088f0eff */
[----:B------:R4:W3:Y:S01]  /*2e30*/  LDG.E.S8 R16, desc[UR4][R36.64] ;  /* 0x0000000424107981 */ /* 0x0008e2000c1e1300 */
[----:B0-----:R-:W-:Y:S02]  /*2e40*/  IADD3 R32, P1, PT, R9, UR8, RZ ;  /* 0x0000000809207c10 */ /* 0x001fe4000ff3e0ff */
[----:B------:R-:W-:Y:S01]  /*2e50*/  LEA.HI.X.SX32 R31, R8, UR9, 0x1, P0 ;  /* 0x00000009081f7c11 */ /* 0x000fe200080f0eff */
[----:B------:R-:W5:Y:S01]  /*2e60*/  LDG.E.S8 R13, desc[UR4][R24.64] ;  /* 0x00000004180d7981 */ /* 0x000f62000c1e1300 */
[----:B------:R-:W-:-:S02]  /*2e70*/  IADD3 R34, P0, PT, R12, UR8, RZ ;  /* 0x000000080c227c10 */ /* 0x000fc4000ff1e0ff */
[----:B------:R-:W-:Y:S01]  /*2e80*/  LEA.HI.X.SX32 R33, R9, UR9, 0x1, P1 ;  /* 0x0000000909217c11 */ /* 0x000fe200088f0eff */
[----:B------:R0:W5:Y:S01]  /*2e90*/  LDG.E.S8 R8, desc[UR4][R30.64] ;  /* 0x000000041e087981 */ /* 0x000162000c1e1300 */
[----:B-1----:R-:W-:Y:S02]  /*2ea0*/  IADD3 R20, P1, PT, R6, UR8, RZ ;  /* 0x0000000806147c10 */ /* 0x002fe4000ff3e0ff */
[----:B------:R-:W-:Y:S02]  /*2eb0*/  LEA.HI.X.SX32 R35, R12, UR9, 0x1, P0 ;  /* 0x000000090c237c11 */ /* 0x000fe400080f0eff */
[C---:B----4-:R-:W-:Y:S01]  /*2ec0*/  IADD3 R36, P0, PT, R11.reuse, UR8, RZ ;  /* 0x000000080b247c10 */ /* 0x050fe2000ff1e0ff */
[----:B------:R-:W4:Y:S01]  /*2ed0*/  LDG.E.S8 R12, desc[UR4][R32.64] ;  /* 0x00000004200c7981 */ /* 0x000f22000c1e1300 */
[----:B------:R-:W-:Y:S02]  /*2ee0*/  LEA.HI.X.SX32 R21, R6, UR9, 0x1, P1 ;  /* 0x0000000906157c11 */ /* 0x000fe400088f0eff */
[----:B------:R-:W-:Y:S01]  /*2ef0*/  LEA.HI.X.SX32 R37, R11, UR9, 0x1, P0 ;  /* 0x000000090b257c11 */ /* 0x000fe200080f0eff */
[----:B------:R1:W4:Y:S04]  /*2f00*/  LDG.E.S8 R9, desc[UR4][R34.64] ;  /* 0x0000000422097981 */ /* 0x000328000c1e1300 */
[----:B------:R-:W4:Y:S01]  /*2f10*/  LDG.E.S8 R11, desc[UR4][R20.64] ;  /* 0x00000004140b7981 */ /* 0x000f22000c1e1300 */
[----:B0-----:R-:W-:-:S02]  /*2f20*/  IADD3 R30, P0, PT, R10, UR8, RZ ;  /* 0x000000080a1e7c10 */ /* 0x001fc4000ff1e0ff */
[----:B------:R-:W-:Y:S01]  /*2f30*/  IADD3 R24, P1, PT, R7, UR8, RZ ;  /* 0x0000000807187c10 */ /* 0x000fe2000ff3e0ff */
[----:B------:R-:W4:Y:S04]  /*2f40*/  LDG.E.S8 R6, desc[UR4][R36.64] ;  /* 0x0000000424067981 */ /* 0x000f28000c1e1300 */
[----:B------:R-:W4:Y:S04]  /*2f50*/  LDG.E.S16 R21, desc[UR4][R26.64+0x150] ;  /* 0x000150041a157981 */ /* 0x000f28000c1e1700 */
[----:B------:R-:W4:Y:S01]  /*2f60*/  LDG.E.S16 R20, desc[UR4][R26.64+0x14e] ;  /* 0x00014e041a147981 */ /* 0x000f22000c1e1700 */
[----:B------:R-:W-:-:S02]  /*2f70*/  LEA.HI.X.SX32 R31, R10, UR9, 0x1, P0 ;  /* 0x000000090a1f7c11 */ /* 0x000fc400080f0eff */
[----:B------:R-:W-:Y:S02]  /*2f80*/  LEA.HI.X.SX32 R25, R7, UR9, 0x1, P1 ;  /* 0x0000000907197c11 */ /* 0x000fe400088f0eff */
[C---:B-1----:R-:W-:Y:S01]  /*2f90*/  IADD3 R34, P0, PT, R19.reuse, UR8, RZ ;  /* 0x0000000813227c10 */ /* 0x042fe2000ff1e0ff */
[----:B------:R-:W4:Y:S01]  /*2fa0*/  LDG.E.S8 R7, desc[UR4][R30.64] ;  /* 0x000000041e077981 */ /* 0x000f22000c1e1300 */
[C---:B------:R-:W-:Y:S02]  /*2fb0*/  IADD3 R32, P1, PT, R4.reuse, UR8, RZ ;  /* 0x0000000804207c10 */ /* 0x040fe4000ff3e0ff */
[----:B------:R-:W-:Y:S01]  /*2fc0*/  LEA.HI.X.SX32 R35, R19, UR9, 0x1, P0 ;  /* 0x0000000913237c11 */ /* 0x000fe200080f0eff */
[----:B------:R4:W4:Y:S01]  /*2fd0*/  LDG.E.S8 R10, desc[UR4][R24.64] ;  /* 0x00000004180a7981 */ /* 0x000922000c1e1300 */
[----:B------:R-:W-:-:S03]  /*2fe0*/  LEA.HI.X.SX32 R33, R4, UR9, 0x1, P1 ;  /* 0x0000000904217c11 */ /* 0x000fc600088f0eff */
[----:B------:R-:W4:Y:S04]  /*2ff0*/  LDG.E.S8 R19, desc[UR4][R34.64] ;  /* 0x0000000422137981 */ /* 0x000f28000c1e1300 */
[----:B------:R-:W4:Y:S01]  /*3000*/  LDG.E.S8 R4, desc[UR4][R32.64] ;  /* 0x0000000420047981 */ /* 0x000f22000c1e1300 */
[----:B--2---:R-:W-:-:S03]  /*3010*/  IADD3 R29, PT, PT, R23, R22, R29 ;  /* 0x00000016171d7210 */ /* 0x004fc60007ffe01d */
[----:B------:R-:W2:Y:S01]  /*3020*/  LDG.E.S16 R23, desc[UR4][R26.64+0x154] ;  /* 0x000154041a177981 */ /* 0x000ea2000c1e1700 */
[----:B---3--:R-:W-:-:S03]  /*3030*/  IADD3 R29, PT, PT, R18, R29, R16 ;  /* 0x0000001d121d7210 */ /* 0x008fc60007ffe010 */
[----:B------:R-:W3:Y:S04]  /*3040*/  LDG.E.S16 R18, desc[UR4][R26.64+0x156] ;  /* 0x000156041a127981 */ /* 0x000ee8000c1e1700 */
[----:B------:R-:W3:Y:S01]  /*3050*/  LDG.E.S16 R16, desc[UR4][R26.64+0x158] ;  /* 0x000158041a107981 */ /* 0x000ee2000c1e1700 */
[----:B-----5:R-:W-:-:S03]  /*3060*/  IADD3 R29, PT, PT, R13, R29, R8 ;  /* 0x0000001d0d1d7210 */ /* 0x020fc60007ffe008 */
[----:B------:R-:W5:Y:S04]  /*3070*/  LDG.E.S16 R8, desc[UR4][R26.64+0x15a] ;  /* 0x00015a041a087981 */ /* 0x000f68000c1e1700 */
[----:B------:R-:W5:Y:S01]  /*3080*/  LDG.E.S16 R13, desc[UR4][R26.64+0x15c] ;  /* 0x00015c041a0d7981 */ /* 0x000f62000c1e1700 */
[C---:B----4-:R-:W-:Y:S02]  /*3090*/  IADD3 R24, P1, PT, R21.reuse, UR8, RZ ;  /* 0x0000000815187c10 */ /* 0x050fe4000ff3e0ff */
[C---:B------:R-:W-:Y:S02]  /*30a0*/  IADD3 R30, P0, PT, R20.reuse, UR8, RZ ;  /* 0x00000008141e7c10 */ /* 0x040fe4000ff1e0ff */
[----:B------:R-:W-:Y:S02]  /*30b0*/  LEA.HI.X.SX32 R25, R21, UR9, 0x1, P1 ;  /* 0x0000000915197c11 */ /* 0x000fe400088f0eff */
[----:B------:R-:W-:Y:S01]  /*30c0*/  LEA.HI.X.SX32 R31, R20, UR9, 0x1, P0 ;  /* 0x00000009141f7c11 */ /* 0x000fe200080f0eff */
[----:B------:R-:W4:Y:S04]  /*30d0*/  LDG.E.S16 R21, desc[UR4][R26.64+0x152] ;  /* 0x000152041a157981 */ /* 0x000f28000c1e1700 */
[----:B------:R-:W3:Y:S04]  /*30e0*/  LDG.E.S8 R22, desc[UR4][R30.64] ;  /* 0x000000041e167981 */ /* 0x000ee8000c1e1300 */
[----:B------:R4:W3:Y:S01]  /*30f0*/  LDG.E.S8 R25, desc[UR4][R24.64] ;  /* 0x0000000418197981 */ /* 0x0008e2000c1e1300 */
        /* <DEDUP_REMOVED lines=13> */
[----:B----4-:R-:W-:Y:S02]  /*31d0*/  IADD3 R24, P0, PT, R21, UR8, RZ ;  /* 0x0000000815187c10 */ /* 0x010fe4000ff1e0ff */
[----:B---3--:R-:W-:Y:S02]  /*31e0*/  IADD3 R22, PT, PT, R25, R29, R22 ;  /* 0x0000001d19167210 */ /* 0x008fe40007ffe016 */
[----:B------:R-:W-:Y:S02]  /*31f0*/  LEA.HI.X.SX32 R25, R21, UR9, 0x1, P0 ;  /* 0x0000000915197c11 */ /* 0x000fe400080f0eff */
[C---:B------:R-:W-:Y:S02]  /*3200*/  IADD3 R32, P0, PT, R18.reuse, UR8, RZ ;  /* 0x0000000812207c10 */ /* 0x040fe4000ff1e0ff */
[----:B------:R-:W-:Y:S01]  /*3210*/  LEA.HI.X.SX32 R21, R23, UR9, 0x1, P1 ;  /* 0x0000000917157c11 */ /* 0x000fe200088f0eff */
[----:B------:R-:W2:Y:S01]  /*3220*/  LDG.E.S8 R24, desc[UR4][R24.64] ;  /* 0x0000000418187981 */ /* 0x000ea2000c1e1300 */
[----:B------:R-:W-:-:S02]  /*3230*/  LEA.HI.X.SX32 R33, R18, UR9, 0x1, P0 ;  /* 0x0000000912217c11 */ /* 0x000fc400080f0eff */
[----:B------:R-:W-:Y:S02]  /*3240*/  IADD3 R30, P1, PT, R16, UR8, RZ ;  /* 0x00000008101e7c10 */ /* 0x000fe4000ff3e0ff */
[----:B-----5:R-:W-:Y:S01]  /*3250*/  IADD3 R36, P0, PT, R8, UR8, RZ ;  /* 0x0000000808247c10 */ /* 0x020fe2000ff1e0ff */
[----:B------:R-:W2:Y:S01]  /*3260*/  LDG.E.S8 R21, desc[UR4][R20.64] ;  /* 0x0000000414157981 */ /* 0x000ea2000c1e1300 */
[----:B------:R-:W-:Y:S02]  /*3270*/  LEA.HI.X.SX32 R31, R16, UR9, 0x1, P1 ;  /* 0x00000009101f7c11 */ /* 0x000fe400088f0eff */
[----:B------:R-:W-:Y:S01]  /*3280*/  LEA.HI.X.SX32 R37, R8, UR9, 0x1, P0 ;  /* 0x0000000908257c11 */ /* 0x000fe200080f0eff */
[----:B------:R0:W3:Y:S01]  /*3290*/  LDG.E.S8 R16, desc[UR4][R32.64] ;  /* 0x0000000420107981 */ /* 0x0000e2000c1e1300 */
[----:B------:R-:W-:Y:S02]  /*32a0*/  IADD3 R28, P1, PT, R13, UR8, RZ ;  /* 0x000000080d1c7c10 */ /* 0x000fe4000ff3e0ff */
[----:B------:R-:W-:Y:S01]  /*32b0*/  IADD3 R34, P0, PT, R9, UR8, RZ ;  /* 0x0000000809227c10 */ /* 0x000fe2000ff1e0ff */
[----:B------:R1:W3:Y:S01]  /*32c0*/  LDG.E.S8 R18, desc[UR4][R30.64] ;  /* 0x000000041e127981 */ /* 0x0002e2000c1e1300 */
[----:B------:R-:W-:-:S02]  /*32d0*/  LEA.HI.X.SX32 R29, R13, UR9, 0x1, P1 ;  /* 0x000000090d1d7c11 */ /* 0x000fc400088f0eff */
[----:B------:R-:W-:Y:S01]  /*32e0*/  LEA.HI.X.SX32 R35, R9, UR9, 0x1, P0 ;  /* 0x0000000909237c11 */ /* 0x000fe200080f0eff */
[----:B------:R-:W4:Y:S01]  /*32f0*/  LDG.E.S16 R20, desc[UR4][R26.64+0x170] ;  /* 0x000170041a147981 */ /* 0x000f22000c1e1700 */
[----:B0-----:R-:W-:-:S03]  /*3300*/  IADD3 R32, P1, PT, R12, UR8, RZ ;  /* 0x000000080c207c10 */ /* 0x001fc6000ff3e0ff */
[----:B------:R0:W5:Y:S01]  /*3310*/  LDG.E.S8 R13, desc[UR4][R28.64] ;  /* 0x000000041c0d7981 */ /* 0x000162000c1e1300 */
[----:B-1----:R-:W-:Y:S02]  /*3320*/  IADD3 R30, P0, PT, R6, UR8, RZ ;  /* 0x00000008061e7c10 */ /* 0x002fe4000ff1e0ff */
        /* <DEDUP_REMOVED lines=10> */
[----:B------:R5:W5:Y:S01]  /*33d0*/  LDG.E.S8 R7, desc[UR4][R28.64] ;  /* 0x000000041c077981 */ /* 0x000b62000c1e1300 */
[----:B------:R-:W-:-:S03]  /*33e0*/  LEA.HI.X.SX32 R33, R19, UR9, 0x1, P0 ;  /* 0x0000000913217c11 */ /* 0x000fc600080f0eff */
[----:B------:R-:W5:Y:S01]  /*33f0*/  LDG.E.S16 R19, desc[UR4][R26.64+0x16e] ;  /* 0x00016e041a137981 */ /* 0x000f62000c1e1700 */
[----:B------:R-:W-:Y:S02]  /*3400*/  LEA.HI.X.SX32 R37, R11, UR9, 0x1, P1 ;  /* 0x000000090b257c11 */ /* 0x000fe400088f0eff */
[C---:B0-----:R-:W-:Y:S01]  /*3410*/  IADD3 R34, P1, PT, R10.reuse, UR8, RZ ;  /* 0x000000080a227c10 */ /* 0x041fe2000ff3e0ff */
[----:B------:R-:W5:Y:S03]  /*3420*/  LDG.E.S8 R23, desc[UR4][R32.64] ;  /* 0x0000000420177981 */ /* 0x000f66000c1e1300 */
[----:B------:R-:W-:Y:S01]  /*3430*/  LEA.HI.X.SX32 R35, R10, UR9, 0x1, P1 ;  /* 0x000000090a237c11 */ /* 0x000fe200088f0eff */
[----:B------:R-:W5:Y:S01]  /*3440*/  LDG.E.S8 R11, desc[UR4][R36.64] ;  /* 0x00000004240b7981 */ /* 0x000f62000c1e1300 */
[----:B-1----:R-:W-:-:S03]  /*3450*/  IADD3 R30, P1, PT, R4, UR8, RZ ;  /* 0x00000008041e7c10 */ /* 0x002fc6000ff3e0ff */
[----:B------:R-:W5:Y:S01]  /*3460*/  LDG.E.S8 R10, desc[UR4][R34.64] ;  /* 0x00000004220a7981 */ /* 0x000f62000c1e1300 */
[----:B------:R-:W-:-:S05]  /*3470*/  LEA.HI.X.SX32 R31, R4, UR9, 0x1, P1 ;  /* 0x00000009041f7c11 */ /* 0x000fca00088f0eff */
[----:B------:R-:W5:Y:S01]  /*3480*/  LDG.E.S8 R4, desc[UR4][R30.64] ;  /* 0x000000041e047981 */ /* 0x000f62000c1e1300 */
[----:B--2---:R-:W-:-:S03]  /*3490*/  IADD3 R21, PT, PT, R21, R22, R24 ;  /* 0x0000001615157210 */ /* 0x004fc60007ffe018 */
[----:B------:R-:W2:Y:S01]  /*34a0*/  LDG.E.S16 R22, desc[UR4][R26.64+0x174] ;  /* 0x000174041a167981 */ /* 0x000ea2000c1e1700 */
[----:B----4-:R-:W-:-:S04]  /*34b0*/  IADD3 R24, P1, PT, R20, UR8, RZ ;  /* 0x0000000814187c10 */ /* 0x010fc8000ff3e0ff */
[----:B------:R-:W-:Y:S02]  /*34c0*/  LEA.HI.X.SX32 R25, R20, UR9, 0x1, P1 ;  /* 0x0000000914197c11 */ /* 0x000fe400088f0eff */
[----:B------:R-:W4:Y:S01]  /*34d0*/  LDG.E.S16 R20, desc[UR4][R26.64+0x172] ;  /* 0x000172041a147981 */ /* 0x000f22000c1e1700 */
[----:B---3--:R-:W-:-:S03]  /*34e0*/  IADD3 R18, PT, PT, R18, R21, R16 ;  /* 0x0000001512127210 */ /* 0x008fc60007ffe010 */
[----:B------:R-:W3:Y:S04]  /*34f0*/  LDG.E.S8 R24, desc[UR4][R24.64] ;  /* 0x0000000418187981 */ /* 0x000ee8000c1e1300 */
[----:B------:R-:W3:Y:S01]  /*3500*/  LDG.E.S16 R21, desc[UR4][R26.64+0x176] ;  /* 0x000176041a157981 */ /* 0x000ee2000c1e1700 */
[----:B-----5:R-:W-:-:S03]  /*3510*/  IADD3 R18, PT, PT, R13, R18, R8 ;  /* 0x000000120d127210 */ /* 0x020fc60007ffe008 */
[----:B------:R-:W5:Y:S04]  /*3520*/  LDG.E.S16 R16, desc[UR4][R26.64+0x178] ;  /* 0x000178041a107981 */ /* 0x000f68000c1e1700 */
[----:B------:R-:W3:Y:S01]  /*3530*/  LDG.E.S16 R13, desc[UR4][R26.64+0x17a] ;  /* 0x00017a041a0d7981 */ /* 0x000ee2000c1e1700 */
[----:B------:R-:W-:-:S03]  /*3540*/  IADD3 R28, P0, PT, R19, UR8, RZ ;  /* 0x00000008131c7c10 */ /* 0x000fc6000ff1e0ff */
[----:B------:R-:W3:Y:S01]  /*3550*/  LDG.E.S16 R8, desc[UR4][R26.64+0x17c] ;  /* 0x00017c041a087981 */ /* 0x000ee2000c1e1700 */
[----:B------:R-:W-:-:S05]  /*3560*/  LEA.HI.X.SX32 R29, R19, UR9, 0x1, P0 ;  /* 0x00000009131d7c11 */ /* 0x000fca00080f0eff */
[----:B------:R-:W3:Y:S01]  /*3570*/  LDG.E.S8 R19, desc[UR4][R28.64] ;  /* 0x000000041c137981 */ /* 0x000ee2000c1e1300 */
[----:B------:R-:W-:-:S03]  /*3580*/  IADD3 R18, PT, PT, R12, R18, R9 ;  /* 0x000000120c127210 */ /* 0x000fc60007ffe009 */
[----:B------:R-:W3:Y:S01]  /*3590*/  LDG.E.S16 R12, desc[UR4][R26.64+0x17e] ;  /* 0x00017e041a0c7981 */ /* 0x000ee2000c1e1700 */
[----:B------:R-:W-:-:S03]  /*35a0*/  IADD3 R18, PT, PT, R11, R18, R6 ;  /* 0x000000120b127210 */ /* 0x000fc60007ffe006 */
[----:B------:R-:W3:Y:S04]  /*35b0*/  LDG.E.S16 R9, desc[UR4][R26.64+0x180] ;  /* 0x000180041a097981 */ /* 0x000ee8000c1e1700 */
[----:B------:R-:W3:Y:S01]  /*35c0*/  LDG.E.S16 R6, desc[UR4][R26.64+0x182] ;  /* 0x000182041a067981 */ /* 0x000ee2000c1e1700 */
[----:B------:R-:W-:-:S03]  /*35d0*/  IADD3 R18, PT, PT, R10, R18, R7 ;  /* 0x000000120a127210 */ /* 0x000fc60007ffe007 */
[----:B------:R-:W3:Y:S04]  /*35e0*/  LDG.E.S16 R11, desc[UR4][R26.64+0x184] ;  /* 0x000184041a0b7981 */ /* 0x000ee8000c1e1700 */
[----:B------:R-:W3:Y:S01]  /*35f0*/  LDG.E.S16 R7, desc[UR4][R26.64+0x186] ;  /* 0x000186041a077981 */ /* 0x000ee2000c1e1700 */
[----:B------:R-:W-:-:S03]  /*3600*/  IADD3 R23, PT, PT, R4, R18, R23 ;  /* 0x0000001204177210 */ /* 0x000fc60007ffe017 */
[----:B------:R-:W3:Y:S04]  /*3610*/  LDG.E.S16 R18, desc[UR4][R26.64+0x18a] ;  /* 0x00018a041a127981 */ /* 0x000ee8000c1e1700 */
[----:B------:R-:W3:Y:S04]  /*3620*/  LDG.E.S16 R10, desc[UR4][R26.64+0x188] ;  /* 0x000188041a0a7981 */ /* 0x000ee8000c1e1700 */
[----:B------:R-:W3:Y:S01]  /*3630*/  LDG.E.S16 R4, desc[UR4][R26.64+0x18c] ;  /* 0x00018c041a047981 */ /* 0x000ee2000c1e1700 */
[----:B--2---:R-:W-:-:S04]  /*3640*/  IADD3 R32, P1, PT, R22, UR8, RZ ;  /* 0x0000000816207c10 */ /* 0x004fc8000ff3e0ff */
[----:B------:R-:W-:Y:S02]  /*3650*/  LEA.HI.X.SX32 R33, R22, UR9, 0x1, P1 ;  /* 0x0000000916217c11 */ /* 0x000fe400088f0eff */
[----:B----4-:R-:W-:-:S04]  /*3660*/  IADD3 R34, P0, PT, R20, UR8, RZ ;  /* 0x0000000814227c10 */ /* 0x010fc8000ff1e0ff */
[----:B------:R-:W-:-:S05]  /*3670*/  LEA.HI.X.SX32 R35, R20, UR9, 0x1, P0 ;  /* 0x0000000914237c11 */ /* 0x000fca00080f0eff */
[----:B------:R0:W2:Y:S01]  /*3680*/  LDG.E.S8 R22, desc[UR4][R34.64] ;  /* 0x0000000422167981 */ /* 0x0000a2000c1e1300 */
[----:B-----5:R-:W-:Y:S02]  /*3690*/  IADD3 R20, P1, PT, R16, UR8, RZ ;  /* 0x0000000810147c10 */ /* 0x020fe4000ff3e0ff */
[----:B---3--:R-:W-:Y:S02]  /*36a0*/  IADD3 R19, PT, PT, R24, R23, R19 ;  /* 0x0000001718137210 */ /* 0x008fe40007ffe013 */
[C---:B------:R-:W-:Y:S01]  /*36b0*/  IADD3 R24, P0, PT, R21.reuse, UR8, RZ ;  /* 0x0000000815187c10 */ /* 0x040fe2000ff1e0ff */
[----:B------:R1:W2:Y:S03]  /*36c0*/  LDG.E.S8 R23, desc[UR4][R32.64] ;  /* 0x0000000420177981 */ /* 0x0002a6000c1e1300 */
[----:B------:R-:W-:Y:S02]  /*36d0*/  LEA.HI.X.SX32 R25, R21, UR9, 0x1, P0 ;  /* 0x0000000915197c11 */ /* 0x000fe400080f0eff */
[----:B------:R-:W-:-:S02]  /*36e0*/  IADD3 R30, P0, PT, R13, UR8, RZ ;  /* 0x000000080d1e7c10 */ /* 0x000fc4000ff1e0ff */
[----:B------:R-:W-:Y:S01]  /*36f0*/  LEA.HI.X.SX32 R21, R16, UR9, 0x1, P1 ;  /* 0x0000000910157c11 */ /* 0x000fe200088f0eff */
[----:B------:R-:W3:Y:S01]  /*3700*/  LDG.E.S8 R24, desc[UR4][R24.64] ;  /* 0x0000000418187981 */ /* 0x000ee2000c1e1300 */
[----:B------:R-:W-:Y:S02]  /*3710*/  LEA.HI.X.SX32 R31, R13, UR9, 0x1, P0 ;  /* 0x000000090d1f7c11 */ /* 0x000fe400080f0eff */
[----:B------:R-:W-:Y:S01]  /*3720*/  IADD3 R28, P1, PT, R8, UR8, RZ ;  /* 0x00000008081c7c10 */ /* 0x000fe2000ff3e0ff */
[----:B------:R4:W3:Y:S01]  /*3730*/  LDG.E.S8 R16, desc[UR4][R20.64] ;  /* 0x0000000414107981 */ /* 0x0008e2000c1e1300 */
[----:B0-----:R-:W-:Y:S02]  /*3740*/  IADD3 R34, P0, PT, R12, UR8, RZ ;  /* 0x000000080c227c10 */ /* 0x001fe4000ff1e0ff */
[----:B------:R-:W-:Y:S02]  /*3750*/  LEA.HI.X.SX32 R29, R8, UR9, 0x1, P1 ;  /* 0x00000009081d7c11 */ /* 0x000fe400088f0eff */
[----:B------:R-:W-:Y:S01]  /*3760*/  LEA.HI.X.SX32 R35, R12, UR9, 0x1, P0 ;  /* 0x000000090c237c11 */ /* 0x000fe200080f0eff */
[----:B------:R0:W5:Y:S01]  /*3770*/  LDG.E.S8 R8, desc[UR4][R30.64] ;  /* 0x000000041e087981 */ /* 0x000162000c1e1300 */
[----:B-1----:R-:W-:-:S02]  /*3780*/  IADD3 R32, P1, PT, R9, UR8, RZ ;  /* 0x0000000809207c10 */ /* 0x002fc4000ff3e0ff */
[C---:B------:R-:W-:Y:S01]  /*3790*/  IADD3 R36, P0, PT, R6.reuse, UR8, RZ ;  /* 0x0000000806247c10 */ /* 0x040fe2000ff1e0ff */
[----:B------:R-:W5:Y:S01]  /*37a0*/  LDG.E.S8 R13, desc[UR4][R28.64] ;  /* 0x000000041c0d7981 */ /* 0x000f62000c1e1300 */
[----:B------:R-:W-:Y:S02]  /*37b0*/  LEA.HI.X.SX32 R33, R9, UR9, 0x1, P1 ;  /* 0x0000000909217c11 */ /* 0x000fe400088f0eff */
[----:B------:R-:W-:Y:S01]  /*37c0*/  LEA.HI.X.SX32 R37, R6, UR9, 0x1, P0 ;  /* 0x0000000906257c11 */ /* 0x000fe200080f0eff */
[----:B------:R1:W5:Y:S01]  /*37d0*/  LDG.E.S8 R9, desc[UR4][R34.64] ;  /* 0x0000000422097981 */ /* 0x000362000c1e1300 */
[----:B----4-:R-:W-:Y:S02]  /*37e0*/  IADD3 R20, P1, PT, R11, UR8, RZ ;  /* 0x000000080b147c10 */ /* 0x010fe4000ff3e0ff */
[----:B0-----:R-:W-:Y:S01]  /*37f0*/  IADD3 R30, P0, PT, R7, UR8, RZ ;  /* 0x00000008071e7c10 */ /* 0x001fe2000ff1e0ff */
[----:B------:R0:W4:Y:S01]  /*3800*/  LDG.E.S8 R12, desc[UR4][R32.64] ;  /* 0x00000004200c7981 */ /* 0x000122000c1e1300 */
[----:B------:R-:W-:-:S02]  /*3810*/  LEA.HI.X.SX32 R21, R11, UR9, 0x1, P1 ;  /* 0x000000090b157c11 */ /* 0x000fc400088f0eff */
[----:B------:R-:W-:Y:S01]  /*3820*/  LEA.HI.X.SX32 R31, R7, UR9, 0x1, P0 ;  /* 0x00000009071f7c11 */ /* 0x000fe200080f0eff */
[----:B------:R-:W4:Y:S01]  /*3830*/  LDG.E.S8 R6, desc[UR4][R36.64] ;  /* 0x0000000424067981 */ /* 0x000f22000c1e1300 */
[----:B-1----:R-:W-:-:S03]  /*3840*/  IADD3 R34, P0, PT, R18, UR8, RZ ;  /* 0x0000000812227c10 */ /* 0x002fc6000ff1e0ff */
[----:B------:R-:W4:Y:S01]  /*3850*/  LDG.E.S8 R11, desc[UR4][R20.64] ;  /* 0x00000004140b7981 */ /* 0x000f22000c1e1300 */
[----:B------:R-:W-:-:S03]  /*3860*/  LEA.HI.X.SX32 R35, R18, UR9, 0x1, P0 ;  /* 0x0000000912237c11 */ /* 0x000fc600080f0eff */
[----:B------:R-:W4:Y:S01]  /*3870*/  LDG.E.S16 R18, desc[UR4][R26.64+0x18e] ;  /* 0x00018e041a127981 */ /* 0x000f22000c1e1700 */
[----:B------:R-:W-:-:S03]  /*3880*/  IADD3 R28, P1, PT, R10, UR8, RZ ;  /* 0x000000080a1c7c10 */ /* 0x000fc6000ff3e0ff */
[----:B------:R4:W4:Y:S04]  /*3890*/  LDG.E.S8 R7, desc[UR4][R30.64] ;  /* 0x000000041e077981 */ /* 0x000928000c1e1300 */
[----:B------:R-:W4:Y:S01]  /*38a0*/  LDG.E.S16 R20, desc[UR4][R26.64+0x190] ;  /* 0x000190041a147981 */ /* 0x000f22000c1e1700 */
[----:B------:R-:W-:Y:S02]  /*38b0*/  LEA.HI.X.SX32 R29, R10, UR9, 0x1, P1 ;  /* 0x000000090a1d7c11 */ /* 0x000fe400088f0eff */
[C---:B0-----:R-:W-:Y:S01]  /*38c0*/  IADD3 R32, P1, PT, R4.reuse, UR8, RZ ;  /* 0x0000000804207c10 */ /* 0x041fe2000ff3e0ff */
[----:B------:R-:W4:Y:S03]  /*38d0*/  LDG.E.S8 R21, desc[UR4][R34.64] ;  /* 0x0000000422157981 */ /* 0x000f26000c1e1300 */
[----:B------:R-:W-:Y:S01]  /*38e0*/  LEA.HI.X.SX32 R33, R4, UR9, 0x1, P1 ;  /* 0x0000000904217c11 */ /* 0x000fe200088f0eff */
[----:B------:R0:W4:Y:S04]  /*38f0*/  LDG.E.S8 R10, desc[UR4][R28.64] ;  /* 0x000000041c0a7981 */ /* 0x000128000c1e1300 */
[----:B------:R-:W4:Y:S04]  /*3900*/  LDG.E.S8 R4, desc[UR4][R32.64] ;  /* 0x0000000420047981 */ /* 0x000f28000c1e1300 */
[----:B------:R-:W4:Y:S01]  /*3910*/  LDG.E.S16 R25, desc[UR4][R26.64+0x198] ;  /* 0x000198041a197981 */ /* 0x000f22000c1e1700 */
[----:B--2---:R-:W-:-:S04]  /*3920*/  IADD3 R19, PT, PT, R23, R19, R22 ;  /* 0x0000001317137210 */ /* 0x004fc80007ffe016 */
[----:B---3--:R-:W-:Y:S02]  /*3930*/  IADD3 R16, PT, PT, R16, R19, R24 ;  /* 0x0000001310107210 */ /* 0x008fe40007ffe018 */
[----:B------:R-:W2:Y:S02]  /*3940*/  LDG.E.S16 R19, desc[UR4][R26.64+0x196] ;  /* 0x000196041a137981 */ /* 0x000ea4000c1e1700 */
[----:B-----5:R-:W-:Y:S02]  /*3950*/  IADD3 R16, PT, PT, R13, R16, R8 ;  /* 0x000000100d107210 */ /* 0x020fe40007ffe008 */
[----:B------:R-:W3:Y:S04]  /*3960*/  LDG.E.S16 R8, desc[UR4][R26.64+0x19a] ;  /* 0x00019a041a087981 */ /* 0x000ee8000c1e1700 */
[----:B------:R-:W5:Y:S01]  /*3970*/  LDG.E.S16 R13, desc[UR4][R26.64+0x19c] ;  /* 0x00019c041a0d7981 */ /* 0x000f62000c1e1700 */
[----:B----4-:R-:W-:-:S04]  /*3980*/  IADD3 R30, P0, PT, R18, UR8, RZ ;  /* 0x00000008121e7c10 */ /* 0x010fc8000ff1e0ff */
[----:B------:R-:W-:Y:S02]  /*3990*/  LEA.HI.X.SX32 R31, R18, UR9, 0x1, P0 ;  /* 0x00000009121f7c11 */ /* 0x000fe400080f0eff */
[----:B------:R-:W4:Y:S01]  /*39a0*/  LDG.E.S16 R18, desc[UR4][R26.64+0x192] ;  /* 0x000192041a127981 */ /* 0x000f22000c1e1700 */
[----:B0-----:R-:W-:-:S03]  /*39b0*/  IADD3 R28, P1, PT, R20, UR8, RZ ;  /* 0x00000008141c7c10 */ /* 0x001fc6000ff3e0ff */
[----:B------:R-:W3:Y:S01]  /*39c0*/  LDG.E.S8 R23, desc[UR4][R30.64] ;  /* 0x000000041e177981 */ /* 0x000ee2000c1e1300 */
[----:B------:R-:W-:-:S03]  /*39d0*/  LEA.HI.X.SX32 R29, R20, UR9, 0x1, P1 ;  /* 0x00000009141d7c11 */ /* 0x000fc600088f0eff */
[----:B------:R-:W2:Y:S04]  /*39e0*/  LDG.E.S16 R20, desc[UR4][R26.64+0x194] ;  /* 0x000194041a147981 */ /* 0x000ea8000c1e1700 */
[----:B------:R2:W3:Y:S01]  /*39f0*/  LDG.E.S8 R22, desc[UR4][R28.64] ;  /* 0x000000041c167981 */ /* 0x0004e2000c1e1300 */
[----:B------:R-:W-:-:S03]  /*3a00*/  IADD3 R16, PT, PT, R12, R16, R9 ;  /* 0x000000100c107210 */ /* 0x000fc60007ffe009 */
[----:B------:R-:W5:Y:S04]  /*3a10*/  LDG.E.S16 R12, desc[UR4][R26.64+0x19e] ;  /* 0x00019e041a0c7981 */ /* 0x000f68000c1e1700 */
        /* <DEDUP_REMOVED lines=9> */
[----:B------:R-:W5:Y:S01]  /*3ab0*/  LDG.E.S16 R4, desc[UR4][R26.64+0x1aa] ;  /* 0x0001aa041a047981 */ /* 0x000f62000c1e1700 */
[----:B----4-:R-:W-:-:S04]  /*3ac0*/  IADD3 R32, P0, PT, R18, UR8, RZ ;  /* 0x0000000812207c10 */ /* 0x010fc8000ff1e0ff */
[----:B------:R-:W-:Y:S02]  /*3ad0*/  LEA.HI.X.SX32 R33, R18, UR9, 0x1, P0 ;  /* 0x0000000912217c11 */ /* 0x000fe400080f0eff */
[----:B--2---:R-:W-:-:S03]  /*3ae0*/  IADD3 R28, P1, PT, R20, UR8, RZ ;  /* 0x00000008141c7c10 */ /* 0x004fc6000ff3e0ff */
[----:B------:R-:W2:Y:S01]  /*3af0*/  LDG.E.S8 R18, desc[UR4][R32.64] ;  /* 0x0000000420127981 */ /* 0x000ea2000c1e1300 */
[----:B------:R-:W-:Y:S02]  /*3b00*/  LEA.HI.X.SX32 R29, R20, UR9, 0x1, P1 ;  /* 0x00000009141d7c11 */ /* 0x000fe400088f0eff */
[----:B------:R-:W-:Y:S02]  /*3b10*/  IADD3 R20, P0, PT, R19, UR8, RZ ;  /* 0x0000000813147c10 */ /* 0x000fe4000ff1e0ff */
[----:B------:R-:W-:Y:S02]  /*3b20*/  IADD3 R24, P1, PT, R25, UR8, RZ ;  /* 0x0000000819187c10 */ /* 0x000fe4000ff3e0ff */
[----:B---3--:R-:W-:Y:S02]  /*3b30*/  IADD3 R23, PT, PT, R22, R21, R23 ;  /* 0x0000001516177210 */ /* 0x008fe40007ffe017 */
[----:B------:R-:W-:Y:S01]  /*3b40*/  LEA.HI.X.SX32 R21, R19, UR9, 0x1, P0 ;  /* 0x0000000913157c11 */ /* 0x000fe200080f0eff */
[----:B------:R0:W2:Y:S01]  /*3b50*/  LDG.E.S8 R22, desc[UR4][R28.64] ;  /* 0x000000041c167981 */ /* 0x0000a2000c1e1300 */
[----:B------:R-:W-:-:S02]  /*3b60*/  LEA.HI.X.SX32 R25, R25, UR9, 0x1, P1 ;  /* 0x0000000919197c11 */ /* 0x000fc400088f0eff */
[C---:B------:R-:W-:Y:S02]  /*3b70*/  IADD3 R36, P0, PT, R8.reuse, UR8, RZ ;  /* 0x0000000808247c10 */ /* 0x040fe4000ff1e0ff */
[C---:B-----5:R-:W-:Y:S01]  /*3b80*/  IADD3 R30, P1, PT, R13.reuse, UR8, RZ ;  /* 0x000000080d1e7c10 */ /* 0x060fe2000ff3e0ff */
[----:B------:R-:W3:Y:S01]  /*3b90*/  LDG.E.S8 R21, desc[UR4][R20.64] ;  /* 0x0000000414157981 */ /* 0x000ee2000c1e1300 */
[----:B------:R-:W-:Y:S02]  /*3ba0*/  LEA.HI.X.SX32 R37, R8, UR9, 0x1, P0 ;  /* 0x0000000908257c11 */ /* 0x000fe400080f0eff */
[----:B------:R-:W-:Y:S01]  /*3bb0*/  LEA.HI.X.SX32 R31, R13, UR9, 0x1, P1 ;  /* 0x000000090d1f7c11 */ /* 0x000fe200088f0eff */
[----:B------:R-:W3:Y:S01]  /*3bc0*/  LDG.E.S8 R24, desc[UR4][R24.64] ;  /* 0x0000000418187981 */ /* 0x000ee2000c1e1300 */
[C---:B0-----:R-:W-:Y:S02]  /*3bd0*/  IADD3 R28, P0, PT, R12.reuse, UR8, RZ ;  /* 0x000000080c1c7c10 */ /* 0x041fe4000ff1e0ff */
[----:B------:R-:W-:Y:S01]  /*3be0*/  IADD3 R34, P1, PT, R9, UR8, RZ ;  /* 0x0000000809227c10 */ /* 0x000fe2000ff3e0ff */
[----:B------:R0:W4:Y:S01]  /*3bf0*/  LDG.E.S8 R8, desc[UR4][R36.64] ;  /* 0x0000000424087981 */ /* 0x000122000c1e1300 */
[----:B------:R-:W-:-:S02]  /*3c00*/  LEA.HI.X.SX32 R29, R12, UR9, 0x1, P0 ;  /* 0x000000090c1d7c11 */ /* 0x000fc400080f0eff */
[----:B------:R-:W-:Y:S01]  /*3c10*/  LEA.HI.X.SX32 R35, R9, UR9, 0x1, P1 ;  /* 0x0000000909237c11 */ /* 0x000fe200088f0eff */
[----:B------:R-:W5:Y:S01]  /*3c20*/  LDG.E.S16 R20, desc[UR4][R26.64+0x1b0] ;  /* 0x0001b0041a147981 */ /* 0x000f62000c1e1700 */
[----:B------:R-:W-:-:S03]  /*3c30*/  IADD3 R32, P0, PT, R11, UR8, RZ ;  /* 0x000000080b207c10 */ /* 0x000fc6000ff1e0ff */
[----:B------:R1:W4:Y:S01]  /*3c40*/  LDG.E.S8 R12, desc[UR4][R28.64] ;  /* 0x000000041c0c7981 */ /* 0x000322000c1e1300 */
[C---:B0-----:R-:W-:Y:S02]  /*3c50*/  IADD3 R36, P1, PT, R6.reuse, UR8, RZ ;  /* 0x0000000806247c10 */ /* 0x041fe4000ff3e0ff */
[----:B------:R-:W-:Y:S01]  /*3c60*/  LEA.HI.X.SX32 R33, R11, UR9, 0x1, P0 ;  /* 0x000000090b217c11 */ /* 0x000fe200080f0eff */
[----:B------:R0:W4:Y:S01]  /*3c70*/  LDG.E.S8 R13, desc[UR4][R30.64] ;  /* 0x000000041e0d7981 */ /* 0x000122000c1e1300 */
[----:B------:R-:W-:-:S03]  /*3c80*/  LEA.HI.X.SX32 R37, R6, UR9, 0x1, P1 ;  /* 0x0000000906257c11 */ /* 0x000fc600088f0eff */
[----:B------:R0:W4:Y:S01]  /*3c90*/  LDG.E.S8 R6, desc[UR4][R32.64] ;  /* 0x0000000420067981 */ /* 0x000122000c1e1300 */
[----:B-1----:R-:W-:-:S03]  /*3ca0*/  IADD3 R28, P1, PT, R10, UR8, RZ ;  /* 0x000000080a1c7c10 */ /* 0x002fc6000ff3e0ff */
[----:B------:R1:W4:Y:S01]  /*3cb0*/  LDG.E.S8 R9, desc[UR4][R34.64] ;  /* 0x0000000422097981 */ /* 0x000322000c1e1300 */
[----:B------:R-:W-:Y:S02]  /*3cc0*/  LEA.HI.X.SX32 R29, R10, UR9, 0x1, P1 ;  /* 0x000000090a1d7c11 */ /* 0x000fe400088f0eff */
[----:B0-----:R-:W-:Y:S01]  /*3cd0*/  IADD3 R30, P0, PT, R7, UR8, RZ ;  /* 0x00000008071e7c10 */ /* 0x001fe2000ff1e0ff */
[----:B------:R-:W4:Y:S01]  /*3ce0*/  LDG.E.S8 R11, desc[UR4][R36.64] ;  /* 0x00000004240b7981 */ /* 0x000f22000c1e1300 */
[----:B------:R-:W-:-:S03]  /*3cf0*/  IADD3 R32, P1, PT, R16, UR8, RZ ;  /* 0x0000000810207c10 */ /* 0x000fc6000ff3e0ff */
[----:B------:R5:W4:Y:S01]  /*3d00*/  LDG.E.S8 R10, desc[UR4][R28.64] ;  /* 0x000000041c0a7981 */ /* 0x000b22000c1e1300 */
[----:B------:R-:W-:-:S03]  /*3d10*/  LEA.HI.X.SX32 R33, R16, UR9, 0x1, P1 ;  /* 0x0000000910217c11 */ /* 0x000fc600088f0eff */
[----:B------:R-:W4:Y:S01]  /*3d20*/  LDG.E.S16 R16, desc[UR4][R26.64+0x1ae] ;  /* 0x0001ae041a107981 */ /* 0x000f22000c1e1700 */
[----:B------:R-:W-:Y:S02]  /*3d30*/  LEA.HI.X.SX32 R31, R7, UR9, 0x1, P0 ;  /* 0x00000009071f7c11 */ /* 0x000fe400080f0eff */
[C---:B-1----:R-:W-:Y:S01]  /*3d40*/  IADD3 R34, P0, PT, R4.reuse, UR8, RZ ;  /* 0x0000000804227c10 */ /* 0x042fe2000ff1e0ff */
[----:B------:R-:W4:Y:S03]  /*3d50*/  LDG.E.S8 R19, desc[UR4][R32.64] ;  /* 0x0000000420137981 */ /* 0x000f26000c1e1300 */
[----:B------:R-:W-:Y:S01]  /*3d60*/  LEA.HI.X.SX32 R35, R4, UR9, 0x1, P0 ;  /* 0x0000000904237c11 */ /* 0x000fe200080f0eff */
[----:B------:R0:W4:Y:S04]  /*3d70*/  LDG.E.S8 R7, desc[UR4][R30.64] ;  /* 0x000000041e077981 */ /* 0x000128000c1e1300 */
[----:B------:R-:W4:Y:S01]  /*3d80*/  LDG.E.S8 R4, desc[UR4][R34.64] ;  /* 0x0000000422047981 */ /* 0x000f22000c1e1300 */
[----:B--2---:R-:W-:-:S02]  /*3d90*/  IADD3 R18, PT, PT, R22, R23, R18 ;  /* 0x0000001716127210 */ /* 0x004fc40007ffe012 */
[----:B-----5:R-:W-:-:S04]  /*3da0*/  IADD3 R28, P1, PT, R20, UR8, RZ ;  /* 0x00000008141c7c10 */ /* 0x020fc8000ff3e0ff */
[----:B------:R-:W-:Y:S02]  /*3db0*/  LEA.HI.X.SX32 R29, R20, UR9, 0x1, P1 ;  /* 0x00000009141d7c11 */ /* 0x000fe400088f0eff */
[----:B------:R-:W2:Y:S01]  /*3dc0*/  LDG.E.S16 R20, desc[UR4][R26.64+0x1b4] ;  /* 0x0001b4041a147981 */ /* 0x000ea2000c1e1700 */
[----:B---3--:R-:W-:-:S03]  /*3dd0*/  IADD3 R21, PT, PT, R24, R18, R21 ;  /* 0x0000001218157210 */ /* 0x008fc60007ffe015 */
[----:B------:R-:W3:Y:S01]  /*3de0*/  LDG.E.S16 R24, desc[UR4][R26.64+0x1b8] ;  /* 0x0001b8041a187981 */ /* 0x000ee2000c1e1700 */
[----:B----4-:R-:W-:-:S03]  /*3df0*/  IADD3 R21, PT, PT, R13, R21, R8 ;  /* 0x000000150d157210 */ /* 0x010fc60007ffe008 */
[----:B------:R-:W4:Y:S04]  /*3e00*/  LDG.E.S16 R18, desc[UR4][R26.64+0x1b6] ;  /* 0x0001b6041a127981 */ /* 0x000f28000c1e1700 */
[----:B------:R-:W5:Y:S01]  /*3e10*/  LDG.E.S16 R13, desc[UR4][R26.64+0x1bc] ;  /* 0x0001bc041a0d7981 */ /* 0x000f62000c1e1700 */
[----:B0-----:R-:W-:-:S03]  /*3e20*/  IADD3 R30, P0, PT, R16, UR8, RZ ;  /* 0x00000008101e7c10 */ /* 0x001fc6000ff1e0ff */
[----:B------:R5:W4:Y:S01]  /*3e30*/  LDG.E.S8 R22, desc[UR4][R28.64] ;  /* 0x000000041c167981 */ /* 0x000b22000c1e1300 */
[----:B------:R-:W-:-:S03]  /*3e40*/  LEA.HI.X.SX32 R31, R16, UR9, 0x1, P0 ;  /* 0x00000009101f7c11 */ /* 0x000fc600080f0eff */
[----:B------:R-:W4:Y:S04]  /*3e50*/  LDG.E.S16 R8, desc[UR4][R26.64+0x1ba] ;  /* 0x0001ba041a087981 */ /* 0x000f28000c1e1700 */
[----:B------:R-:W4:Y:S01]  /*3e60*/  LDG.E.S16 R16, desc[UR4][R26.64+0x1b2] ;  /* 0x0001b2041a107981 */ /* 0x000f22000c1e1700 */
[----:B------:R-:W-:-:S03]  /*3e70*/  IADD3 R21, PT, PT, R9, R21, R12 ;  /* 0x0000001509157210 */ /* 0x000fc60007ffe00c */
[----:B------:R-:W4:Y:S04]  /*3e80*/  LDG.E.S8 R23, desc[UR4][R30.64] ;  /* 0x000000041e177981 */ /* 0x000f28000c1e1300 */
        /* <DEDUP_REMOVED lines=11> */
[----:B--2---:R-:W-:-:S04]  /*3f40*/  IADD3 R32, P1, PT, R20, UR8, RZ ;  /* 0x0000000814207c10 */ /* 0x004fc8000ff3e0ff */
[----:B------:R-:W-:Y:S02]  /*3f50*/  LEA.HI.X.SX32 R33, R20, UR9, 0x1, P1 ;  /* 0x0000000914217c11 */ /* 0x000fe400088f0eff */
[----:B---3--:R-:W-:-:S04]  /*3f60*/  IADD3 R34, P1, PT, R24, UR8, RZ ;  /* 0x0000000818227c10 */ /* 0x008fc8000ff3e0ff */
[----:B------:R-:W-:Y:S02]  /*3f70*/  LEA.HI.X.SX32 R35, R24, UR9, 0x1, P1 ;  /* 0x0000000918237c11 */ /* 0x000fe400088f0eff */
[----:B-----5:R-:W-:-:S04]  /*3f80*/  IADD3 R28, P1, PT, R13, UR8, RZ ;  /* 0x000000080d1c7c10 */ /* 0x020fc8000ff3e0ff */
[----:B------:R-:W-:-:S05]  /*3f90*/  LEA.HI.X.SX32 R29, R13, UR9, 0x1, P1 ;  /* 0x000000090d1d7c11 */ /* 0x000fca00088f0eff */
[----:B------:R-:W2:Y:S01]  /*3fa0*/  LDG.E.S8 R13, desc[UR4][R28.64] ;  /* 0x000000041c0d7981 */ /* 0x000ea2000c1e1300 */
[----:B----4-:R-:W-:-:S04]  /*3fb0*/  IADD3 R36, P0, PT, R16, UR8, RZ ;  /* 0x0000000810247c10 */ /* 0x010fc8000ff1e0ff */
[----:B------:R-:W-:Y:S02]  /*3fc0*/  LEA.HI.X.SX32 R37, R16, UR9, 0x1, P0 ;  /* 0x0000000910257c11 */ /* 0x000fe400080f0eff */
[----:B------:R-:W-:Y:S02]  /*3fd0*/  IADD3 R20, P0, PT, R18, UR8, RZ ;  /* 0x0000000812147c10 */ /* 0x000fe4000ff1e0ff */
[----:B------:R-:W-:Y:S01]  /*3fe0*/  IADD3 R23, PT, PT, R22, R21, R23 ;  /* 0x0000001516177210 */ /* 0x000fe20007ffe017 */
[----:B------:R-:W3:Y:S01]  /*3ff0*/  LDG.E.S8 R16, desc[UR4][R36.64] ;  /* 0x0000000424107981 */ /* 0x000ee2000c1e1300 */
[----:B------:R-:W-:Y:S02]  /*4000*/  LEA.HI.X.SX32 R21, R18, UR9, 0x1, P0 ;  /* 0x0000000912157c11 */ /* 0x000fe400080f0eff */
[----:B------:R-:W-:Y:S01]  /*4010*/  IADD3 R30, P0, PT, R8, UR8, RZ ;  /* 0x00000008081e7c10 */ /* 0x000fe2000ff1e0ff */
[----:B------:R0:W3:Y:S01]  /*4020*/  LDG.E.S8 R22, desc[UR4][R32.64] ;  /* 0x0000000420167981 */ /* 0x0000e2000c1e1300 */
[----:B------:R-:W-:-:S02]  /*4030*/  IADD3 R24, P1, PT, R9, UR8, RZ ;  /* 0x0000000809187c10 */ /* 0x000fc4000ff3e0ff */
[----:B------:R-:W-:Y:S01]  /*4040*/  LEA.HI.X.SX32 R31, R8, UR9, 0x1, P0 ;  /* 0x00000009081f7c11 */ /* 0x000fe200080f0eff */
[----:B------:R1:W4:Y:S01]  /*4050*/  LDG.E.S8 R18, desc[UR4][R34.64] ;  /* 0x0000000422127981 */ /* 0x000322000c1e1300 */
[----:B------:R-:W-:-:S03]  /*4060*/  LEA.HI.X.SX32 R25, R9, UR9, 0x1, P1 ;  /* 0x0000000909197c11 */ /* 0x000fc600088f0eff */
[----:B------:R-:W4:Y:S01]  /*4070*/  LDG.E.S8 R21, desc[UR4][R20.64] ;  /* 0x0000000414157981 */ /* 0x000f22000c1e1300 */
[----:B0-----:R-:W-:-:S03]  /*4080*/  IADD3 R32, P0, PT, R12, UR8, RZ ;  /* 0x000000080c207c10 */ /* 0x001fc6000ff1e0ff */
[----:B------:R-:W2:Y:S01]  /*4090*/  LDG.E.S8 R8, desc[UR4][R30.64] ;  /* 0x000000041e087981 */ /* 0x000ea2000c1e1300 */
[C---:B-1----:R-:W-:Y:S02]  /*40a0*/  IADD3 R34, P1, PT, R11.reuse, UR8, RZ ;  /* 0x000000080b227c10 */ /* 0x042fe4000ff3e0ff */
[----:B------:R-:W-:Y:S01]  /*40b0*/  LEA.HI.X.SX32 R33, R12, UR9, 0x1, P0 ;  /* 0x000000090c217c11 */ /* 0x000fe200080f0eff */
[----:B------:R-:W5:Y:S01]  /*40c0*/  LDG.E.S8 R9, desc[UR4][R24.64] ;  /* 0x0000000418097981 */ /* 0x000f62000c1e1300 */
[----:B------:R-:W-:Y:S02]  /*40d0*/  LEA.HI.X.SX32 R35, R11, UR9, 0x1, P1 ;  /* 0x000000090b237c11 */ /* 0x000fe400088f0eff */
[C---:B------:R-:W-:Y:S01]  /*40e0*/  IADD3 R28, P1, PT, R7.reuse, UR8, RZ ;  /* 0x00000008071c7c10 */ /* 0x040fe2000ff3e0ff */
[----:B------:R0:W5:Y:S03]  /*40f0*/  LDG.E.S8 R12, desc[UR4][R32.64] ;  /* 0x00000004200c7981 */ /* 0x000166000c1e1300 */
[----:B------:R-:W-:Y:S01]  /*4100*/  LEA.HI.X.SX32 R29, R7, UR9, 0x1, P1 ;  /* 0x00000009071d7c11 */ /* 0x000fe200088f0eff */
[----:B------:R-:W5:Y:S01]  /*4110*/  LDG.E.S16 R20, desc[UR4][R26.64+0x1d0] ;  /* 0x0001d0041a147981 */ /* 0x000f62000c1e1700 */
[----:B------:R-:W-:-:S03]  /*4120*/  IADD3 R36, P0, PT, R6, UR8, RZ ;  /* 0x0000000806247c10 */ /* 0x000fc6000ff1e0ff */
[----:B------:R-:W5:Y:S01]  /*4130*/  LDG.E.S8 R11, desc[UR4][R34.64] ;  /* 0x00000004220b7981 */ /* 0x000f62000c1e1300 */
[----:B0-----:R-:W-:-:S04]  /*4140*/  IADD3 R32, P1, PT, R19, UR8, RZ ;  /* 0x0000000813207c10 */ /* 0x001fc8000ff3e0ff */
[----:B------:R-:W-:Y:S02]  /*4150*/  LEA.HI.X.SX32 R33, R19, UR9, 0x1, P1 ;  /* 0x0000000913217c11 */ /* 0x000fe400088f0eff */
[----:B------:R-:W5:Y:S01]  /*4160*/  LDG.E.S16 R19, desc[UR4][R26.64+0x1ce] ;  /* 0x0001ce041a137981 */ /* 0x000f62000c1e1700 */
[----:B------:R-:W-:Y:S02]  /*4170*/  LEA.HI.X.SX32 R37, R6, UR9, 0x1, P0 ;  /* 0x0000000906257c11 */ /* 0x000fe400080f0eff */
[----:B------:R-:W-:-:S03]  /*4180*/  IADD3 R30, P0, PT, R10, UR8, RZ ;  /* 0x000000080a1e7c10 */ /* 0x000fc6000ff1e0ff */
[----:B------:R-:W5:Y:S01]  /*4190*/  LDG.E.S8 R6, desc[UR4][R36.64] ;  /* 0x0000000424067981 */ /* 0x000f62000c1e1300 */
[----:B------:R-:W-:Y:S02]  /*41a0*/  LEA.HI.X.SX32 R31, R10, UR9, 0x1, P0 ;  /* 0x000000090a1f7c11 */ /* 0x000fe400080f0eff */
[C---:B------:R-:W-:Y:S01]  /*41b0*/  IADD3 R24, P0, PT, R4.reuse, UR8, RZ ;  /* 0x0000000804187c10 */ /* 0x040fe2000ff1e0ff */
[----:B------:R5:W5:Y:S03]  /*41c0*/  LDG.E.S8 R10, desc[UR4][R28.64] ;  /* 0x000000041c0a7981 */ /* 0x000b66000c1e1300 */
[----:B------:R-:W-:Y:S01]  /*41d0*/  LEA.HI.X.SX32 R25, R4, UR9, 0x1, P0 ;  /* 0x0000000904197c11 */ /* 0x000fe200080f0eff */
[----:B------:R0:W5:Y:S04]  /*41e0*/  LDG.E.S8 R7, desc[UR4][R30.64] ;  /* 0x000000041e077981 */ /* 0x000168000c1e1300 */
[----:B------:R-:W5:Y:S04]  /*41f0*/  LDG.E.S8 R4, desc[UR4][R32.64] ;  /* 0x0000000420047981 */ /* 0x000f68000c1e1300 */
[----:B------:R-:W5:Y:S01]  /*4200*/  LDG.E.S8 R25, desc[UR4][R24.64] ;  /* 0x0000000418197981 */ /* 0x000f62000c1e1300 */
[----:B---3--:R-:W-:-:S04]  /*4210*/  IADD3 R16, PT, PT, R22, R23, R16 ;  /* 0x0000001716107210 */ /* 0x008fc80007ffe010 */
[----:B----4-:R-:W-:Y:S02]  /*4220*/  IADD3 R18, PT, PT, R18, R16, R21 ;  /* 0x0000001012127210 */ /* 0x010fe40007ffe015 */
[----:B------:R-:W3:Y:S02]  /*4230*/  LDG.E.S16 R21, desc[UR4][R26.64+0x1d6] ;  /* 0x0001d6041a157981 */ /* 0x000ee4000c1e1700 */
[----:B--2---:R-:W-:Y:S02]  /*4240*/  IADD3 R18, PT, PT, R13, R18, R8 ;  /* 0x000000120d127210 */ /* 0x004fe40007ffe008 */
[----:B------:R-:W2:Y:S04]  /*4250*/  LDG.E.S16 R16, desc[UR4][R26.64+0x1d8] ;  /* 0x0001d8041a107981 */ /* 0x000ea8000c1e1700 */
[----:B------:R-:W4:Y:S01]  /*4260*/  LDG.E.S16 R8, desc[UR4][R26.64+0x1da] ;  /* 0x0001da041a087981 */ /* 0x000f22000c1e1700 */
[----:B-----5:R-:W-:-:S03]  /*4270*/  IADD3 R28, P1, PT, R20, UR8, RZ ;  /* 0x00000008141c7c10 */ /* 0x020fc6000ff3e0ff */
[----:B------:R-:W5:Y:S01]  /*4280*/  LDG.E.S16 R13, desc[UR4][R26.64+0x1dc] ;  /* 0x0001dc041a0d7981 */ /* 0x000f62000c1e1700 */
[----:B------:R-:W-:-:S03]  /*4290*/  LEA.HI.X.SX32 R29, R20, UR9, 0x1, P1 ;  /* 0x00000009141d7c11 */ /* 0x000fc600088f0eff */
[----:B------:R-:W3:Y:S04]  /*42a0*/  LDG.E.S16 R20, desc[UR4][R26.64+0x1d4] ;  /* 0x0001d4041a147981 */ /* 0x000ee8000c1e1700 */
[----:B------:R-:W2:Y:S01]  /*42b0*/  LDG.E.S8 R22, desc[UR4][R28.64] ;  /* 0x000000041c167981 */ /* 0x000ea2000c1e1300 */
[----:B0-----:R-:W-:-:S04]  /*42c0*/  IADD3 R30, P0, PT, R19, UR8, RZ ;  /* 0x00000008131e7c10 */ /* 0x001fc8000ff1e0ff */
[----:B------:R-:W-:Y:S02]  /*42d0*/  LEA.HI.X.SX32 R31, R19, UR9, 0x1, P0 ;  /* 0x00000009131f7c11 */ /* 0x000fe400080f0eff */
[----:B------:R-:W4:Y:S04]  /*42e0*/  LDG.E.S16 R19, desc[UR4][R26.64+0x1d2] ;  /* 0x0001d2041a137981 */ /* 0x000f28000c1e1700 */
[----:B------:R3:W2:Y:S01]  /*42f0*/  LDG.E.S8 R23, desc[UR4][R30.64] ;  /* 0x000000041e177981 */ /* 0x0006a2000c1e1300 */
[----:B------:R-:W-:-:S03]  /*4300*/  IADD3 R18, PT, PT, R9, R18, R12 ;  /* 0x0000001209127210 */ /* 0x000fc60007ffe00c */
[----:B------:R-:W5:Y:S01]  /*4310*/  LDG.E.S16 R9, desc[UR4][R26.64+0x1de] ;  /* 0x0001de041a097981 */ /* 0x000f62000c1e1700 */
[----:B------:R-:W-:-:S03]  /*4320*/  IADD3 R18, PT, PT, R11, R18, R6 ;  /* 0x000000120b127210 */ /* 0x000fc60007ffe006 */
[----:B------:R-:W5:Y:S01]  /*4330*/  LDG.E.S16 R6, desc[UR4][R26.64+0x1e2] ;  /* 0x0001e2041a067981 */ /* 0x000f62000c1e1700 */
[----:B------:R-:W-:-:S03]  /*4340*/  IADD3 R18, PT, PT, R10, R18, R7 ;  /* 0x000000120a127210 */ /* 0x000fc60007ffe007 */
[----:B------:R-:W5:Y:S01]  /*4350*/  LDG.E.S16 R7, desc[UR4][R26.64+0x1e6] ;  /* 0x0001e6041a077981 */ /* 0x000f62000c1e1700 */
[----:B------:R-:W-:-:S03]  /*4360*/  IADD3 R25, PT, PT, R4, R18, R25 ;  /* 0x0000001204197210 */ /* 0x000fc60007ffe019 */
[----:B------:R-:W5:Y:S04]  /*4370*/  LDG.E.S16 R18, desc[UR4][R26.64+0x1ea] ;  /* 0x0001ea041a127981 */ /* 0x000f68000c1e1700 */
[----:B------:R-:W5:Y:S04]  /*4380*/  LDG.E.S16 R12, desc[UR4][R26.64+0x1e0] ;  /* 0x0001e0041a0c7981 */ /* 0x000f68000c1e1700 */
[----:B------:R-:W5:Y:S04]  /*4390*/  LDG.E.S16 R11, desc[UR4][R26.64+0x1e4] ;  /* 0x0001e4041a0b7981 */ /* 0x000f68000c1e1700 */
[----:B------:R-:W5:Y:S04]  /*43a0*/  LDG.E.S16 R10, desc[UR4][R26.64+0x1e8] ;  /* 0x0001e8041a0a7981 */ /* 0x000f68000c1e1700 */
[----:B------:R-:W5:Y:S01]  /*43b0*/  LDG.E.S16 R4, desc[UR4][R26.64+0x1ec] ;  /* 0x0001ec041a047981 */ /* 0x000f62000c1e1700 */
[----:B---3--:R-:W-:-:S02]  /*43c0*/  IADD3 R30, P1, PT, R20, UR8, RZ ;  /* 0x00000008141e7c10 */ /* 0x008fc4000ff3e0ff */
[----:B----4-:R-:W-:-:S04]  /*43d0*/  IADD3 R32, P0, PT, R19, UR8, RZ ;  /* 0x0000000813207c10 */ /* 0x010fc8000ff1e0ff */
[----:B------:R-:W-:Y:S02]  /*43e0*/  LEA.HI.X.SX32 R33, R19, UR9, 0x1, P0 ;  /* 0x0000000913217c11 */ /* 0x000fe400080f0eff */
[C---:B------:R-:W-:Y:S02]  /*43f0*/  IADD3 R24, P0, PT, R21.reuse, UR8, RZ ;  /* 0x0000000815187c10 */ /* 0x040fe4000ff1e0ff */
[----:B--2---:R-:W-:Y:S02]  /*4400*/  IADD3 R23, PT, PT, R22, R25, R23 ;  /* 0x0000001916177210 */ /* 0x004fe40007ffe017 */
[----:B------:R-:W-:Y:S01]  /*4410*/  LEA.HI.X.SX32 R31, R20, UR9, 0x1, P1 ;  /* 0x00000009141f7c11 */ /* 0x000fe200088f0eff */
[----:B------:R0:W2:Y:S01]  /*4420*/  LDG.E.S8 R22, desc[UR4][R32.64] ;  /* 0x0000000420167981 */ /* 0x0000a2000c1e1300 */
[----:B------:R-:W-:Y:S02]  /*4430*/  LEA.HI.X.SX32 R25, R21, UR9, 0x1, P0 ;  /* 0x0000000915197c11 */ /* 0x000fe400080f0eff */
[----:B------:R-:W-:Y:S01]  /*4440*/  IADD3 R20, P1, PT, R16, UR8, RZ ;  /* 0x0000000810147c10 */ /* 0x000fe2000ff3e0ff */
[----:B------:R-:W2:Y:S01]  /*4450*/  LDG.E.S8 R19, desc[UR4][R30.64] ;  /* 0x000000041e137981 */ /* 0x000ea2000c1e1300 */
[----:B------:R-:W-:-:S02]  /*4460*/  IADD3 R34, P0, PT, R8, UR8, RZ ;  /* 0x0000000808227c10 */ /* 0x000fc4000ff1e0ff */
[----:B------:R-:W-:Y:S02]  /*4470*/  LEA.HI.X.SX32 R21, R16, UR9, 0x1, P1 ;  /* 0x0000000910157c11 */ /* 0x000fe400088f0eff */
[----:B------:R-:W-:Y:S01]  /*4480*/  LEA.HI.X.SX32 R35, R8, UR9, 0x1, P0 ;  /* 0x0000000908237c11 */ /* 0x000fe200080f0eff */
[----:B------:R-:W3:Y:S01]  /*4490*/  LDG.E.S8 R16, desc[UR4][R24.64] ;  /* 0x0000000418107981 */ /* 0x000ee2000c1e1300 */
[----:B-----5:R-:W-:Y:S02]  /*44a0*/  IADD3 R28, P1, PT, R13, UR8, RZ ;  /* 0x000000080d1c7c10 */ /* 0x020fe4000ff3e0ff */
[----:B0-----:R-:W-:Y:S01]  /*44b0*/  IADD3 R32, P0, PT, R9, UR8, RZ ;  /* 0x0000000809207c10 */ /* 0x001fe2000ff1e0ff */
[----:B------:R-:W3:Y:S01]  /*44c0*/  LDG.E.S8 R20, desc[UR4][R20.64] ;  /* 0x0000000414147981 */ /* 0x000ee2000c1e1300 */
[----:B------:R-:W-:Y:S02]  /*44d0*/  LEA.HI.X.SX32 R29, R13, UR9, 0x1, P1 ;  /* 0x000000090d1d7c11 */ /* 0x000fe400088f0eff */
[----:B------:R-:W-:Y:S01]  /*44e0*/  LEA.HI.X.SX32 R33, R9, UR9, 0x1, P0 ;  /* 0x0000000909217c11 */ /* 0x000fe200080f0eff */
[----:B------:R-:W4:Y:S01]  /*44f0*/  LDG.E.S8 R8, desc[UR4][R34.64] ;  /* 0x0000000422087981 */ /* 0x000f22000c1e1300 */
[----:B------:R-:W-:-:S03]  /*4500*/  IADD3 R36, P0, PT, R6, UR8, RZ ;  /* 0x0000000806247c10 */ /* 0x000fc6000ff1e0ff */
[----:B------:R0:W4:Y:S01]  /*4510*/  LDG.E.S8 R13, desc[UR4][R28.64] ;  /* 0x000000041c0d7981 */ /* 0x000122000c1e1300 */
[----:B------:R-:W-:-:S03]  /*4520*/  LEA.HI.X.SX32 R37, R6, UR9, 0x1, P0 ;  /* 0x0000000906257c11 */ /* 0x000fc600080f0eff */
[----:B------:R1:W5:Y:S04]  /*4530*/  LDG.E.S8 R9, desc[UR4][R32.64] ;  /* 0x0000000420097981 */ /* 0x000368000c1e1300 */
[----:B------:R-:W4:Y:S01]  /*4540*/  LDG.E.S16 R21, desc[UR4][R26.64+0x1f0] ;  /* 0x0001f0041a157981 */ /* 0x000f22000c1e1700 */
[C---:B0-----:R-:W-:Y:S02]  /*4550*/  IADD3 R28, P0, PT, R7.reuse, UR8, RZ ;  /* 0x00000008071c7c10 */ /* 0x041fe4000ff1e0ff */
[----:B------:R-:W-:Y:S01]  /*4560*/  IADD3 R30, P1, PT, R12, UR8, RZ ;  /* 0x000000080c1e7c10 */ /* 0x000fe2000ff3e0ff */
[----:B------:R-:W5:Y:S01]  /*4570*/  LDG.E.S8 R6, desc[UR4][R36.64] ;  /* 0x0000000424067981 */ /* 0x000f62000c1e1300 */
[----:B------:R-:W-:Y:S02]  /*4580*/  LEA.HI.X.SX32 R29, R7, UR9, 0x1, P0 ;  /* 0x00000009071d7c11 */ /* 0x000fe400080f0eff */
[----:B-1----:R-:W-:-:S02]  /*4590*/  IADD3 R32, P0, PT, R18, UR8, RZ ;  /* 0x0000000812207c10 */ /* 0x002fc4000ff1e0ff */
[----:B------:R-:W-:Y:S01]  /*45a0*/  LEA.HI.X.SX32 R31, R12, UR9, 0x1, P1 ;  /* 0x000000090c1f7c11 */ /* 0x000fe200088f0eff */
[----:B------:R-:W5:Y:S01]  /*45b0*/  LDG.E.S8 R7, desc[UR4][R28.64] ;  /* 0x000000041c077981 */ /* 0x000f62000c1e1300 */
[----:B------:R-:W-:-:S03]  /*45c0*/  LEA.HI.X.SX32 R33, R18, UR9, 0x1, P0 ;  /* 0x0000000912217c11 */ /* 0x000fc600080f0eff */
[----:B------:R-:W5:Y:S01]  /*45d0*/  LDG.E.S16 R18, desc[UR4][R26.64+0x1ee] ;  /* 0x0001ee041a127981 */ /* 0x000f62000c1e1700 */
[----:B------:R-:W-:-:S03]  /*45e0*/  IADD3 R24, P1, PT, R11, UR8, RZ ;  /* 0x000000080b187c10 */ /* 0x000fc6000ff3e0ff */
[----:B------:R0:W5:Y:S01]  /*45f0*/  LDG.E.S8 R12, desc[UR4][R30.64] ;  /* 0x000000041e0c7981 */ /* 0x000162000c1e1300 */
[----:B------:R-:W-:Y:S02]  /*4600*/  LEA.HI.X.SX32 R25, R11, UR9, 0x1, P1 ;  /* 0x000000090b197c11 */ /* 0x000fe400088f0eff */
[----:B------:R-:W-:-:S03]  /*4610*/  IADD3 R34, P1, PT, R10, UR8, RZ ;  /* 0x000000080a227c10 */ /* 0x000fc6000ff3e0ff */
[----:B------:R-:W5:Y:S01]  /*4620*/  LDG.E.S8 R11, desc[UR4][R24.64] ;  /* 0x00000004180b7981 */ /* 0x000f62000c1e1300 */
[----:B------:R-:W-:Y:S02]  /*4630*/  LEA.HI.X.SX32 R35, R10, UR9, 0x1, P1 ;  /* 0x000000090a237c11 */ /* 0x000fe400088f0eff */
[----:B0-----:R-:W-:-:S03]  /*4640*/  IADD3 R30, P1, PT, R4, UR8, RZ ;  /* 0x00000008041e7c10 */ /* 0x001fc6000ff3e0ff */
        /* <DEDUP_REMOVED lines=8> */
[----:B----4-:R-:W-:-:S04]  /*46d0*/  IADD3 R22, P1, PT, R21, UR8, RZ ;  /* 0x0000000815167c10 */ /* 0x010fc8000ff3e0ff */
[----:B------:R-:W-:Y:S02]  /*46e0*/  LEA.HI.X.SX32 R23, R21, UR9, 0x1, P1 ;  /* 0x0000000915177c11 */ /* 0x000fe400088f0eff */
[----:B------:R-:W4:Y:S01]  /*46f0*/  LDG.E.S16 R21, desc[UR4][R26.64+0x1f4] ;  /* 0x0001f4041a157981 */ /* 0x000f22000c1e1700 */
[----:B-----5:R-:W-:-:S03]  /*4700*/  IADD3 R28, P0, PT, R18, UR8, RZ ;  /* 0x00000008121c7c10 */ /* 0x020fc6000ff1e0ff */
[----:B------:R4:W5:Y:S01]  /*4710*/  LDG.E.S8 R23, desc[UR4][R22.64] ;  /* 0x0000000416177981 */ /* 0x000962000c1e1300 */
[----:B------:R-:W-:-:S03]  /*4720*/  LEA.HI.X.SX32 R29, R18, UR9, 0x1, P0 ;  /* 0x00000009121d7c11 */ /* 0x000fc600080f0eff */
[----:B------:R-:W2:Y:S01]  /*4730*/  LDG.E.S16 R18, desc[UR4][R26.64+0x1f2] ;  /* 0x0001f2041a127981 */ /* 0x000ea2000c1e1700 */
[----:B------:R-:W-:-:S03]  /*4740*/  IADD3 R16, PT, PT, R13, R16, R8 ;  /* 0x000000100d107210 */ /* 0x000fc60007ffe008 */
[----:B------:R-:W5:Y:S04]  /*4750*/  LDG.E.S8 R24, desc[UR4][R28.64] ;  /* 0x000000041c187981 */ /* 0x000f68000c1e1300 */
        /* <DEDUP_REMOVED lines=14> */
[----:B----4-:R-:W-:-:S02]  /*4840*/  IADD3 R22, P1, PT, R21, UR8, RZ ;  /* 0x0000000815167c10 */ /* 0x010fc4000ff3e0ff */
[----:B--2---:R-:W-:-:S04]  /*4850*/  IADD3 R32, P0, PT, R18, UR8, RZ ;  /* 0x0000000812207c10 */ /* 0x004fc8000ff1e0ff */
[----:B------:R-:W-:Y:S02]  /*4860*/  LEA.HI.X.SX32 R33, R18, UR9, 0x1, P0 ;  /* 0x0000000912217c11 */ /* 0x000fe400080f0eff */
[----:B------:R-:W-:Y:S02]  /*4870*/  IADD3 R18, P0, PT, R19, UR8, RZ ;  /* 0x0000000813127c10 */ /* 0x000fe4000ff1e0ff */
[----:B-----5:R-:W-:Y:S02]  /*4880*/  IADD3 R24, PT, PT, R23, R25, R24 ;  /* 0x0000001917187210 */ /* 0x020fe40007ffe018 */
[----:B------:R-:W-:Y:S02]  /*4890*/  LEA.HI.X.SX32 R23, R21, UR9, 0x1, P1 ;  /* 0x0000000915177c11 */ /* 0x000fe400088f0eff */
[----:B------:R-:W-:Y:S01]  /*48a0*/  LEA.HI.X.SX32 R19, R19, UR9, 0x1, P0 ;  /* 0x0000000913137c11 */ /* 0x000fe200080f0eff */
[----:B------:R0:W2:Y:S01]  /*48b0*/  LDG.E.S8 R21, desc[UR4][R32.64] ;  /* 0x0000000420157981 */ /* 0x0000a2000c1e1300 */
[----:B---3--:R-:W-:-:S02]  /*48c0*/  IADD3 R30, P1, PT, R20, UR8, RZ ;  /* 0x00000008141e7c10 */ /* 0x008fc4000ff3e0ff */
[C---:B------:R-:W-:Y:S01]  /*48d0*/  IADD3 R36, P0, PT, R13.reuse, UR8, RZ ;  /* 0x000000080d247c10 */ /* 0x040fe2000ff1e0ff */
[----:B------:R-:W2:Y:S01]  /*48e0*/  LDG.E.S8 R22, desc[UR4][R22.64] ;  /* 0x0000000416167981 */ /* 0x000ea2000c1e1300 */
[----:B------:R-:W-:Y:S02]  /*48f0*/  LEA.HI.X.SX32 R31, R20, UR9, 0x1, P1 ;  /* 0x00000009141f7c11 */ /* 0x000fe400088f0eff */
[----:B------:R-:W-:Y:S01]  /*4900*/  LEA.HI.X.SX32 R37, R13, UR9, 0x1, P0 ;  /* 0x000000090d257c11 */ /* 0x000fe200080f0eff */
[----:B------:R-:W3:Y:S01]  /*4910*/  LDG.E.S8 R19, desc[UR4][R18.64] ;  /* 0x0000000412137981 */ /* 0x000ee2000c1e1300 */
[C---:B------:R-:W-:Y:S02]  /*4920*/  IADD3 R28, P1, PT, R8.reuse, UR8, RZ ;  /* 0x00000008081c7c10 */ /* 0x040fe4000ff3e0ff */
[----:B------:R-:W-:Y:S01]  /*4930*/  IADD3 R34, P0, PT, R9, UR8, RZ ;  /* 0x0000000809227c10 */ /* 0x000fe2000ff1e0ff */
[----:B------:R-:W4:Y:S01]  /*4940*/  LDG.E.S16 R20, desc[UR4][R26.64+0x210] ;  /* 0x000210041a147981 */ /* 0x000f22000c1e1700 */
[----:B------:R-:W-:-:S02]  /*4950*/  LEA.HI.X.SX32 R29, R8, UR9, 0x1, P1 ;  /* 0x00000009081d7c11 */ /* 0x000fc400088f0eff */
[----:B------:R-:W-:Y:S01]  /*4960*/  LEA.HI.X.SX32 R35, R9, UR9, 0x1, P0 ;  /* 0x0000000909237c11 */ /* 0x000fe200080f0eff */
[----:B------:R-:W5:Y:S01]  /*4970*/  LDG.E.S8 R13, desc[UR4][R36.64] ;  /* 0x00000004240d7981 */ /* 0x000f62000c1e1300 */
[----:B0-----:R-:W-:-:S03]  /*4980*/  IADD3 R32, P1, PT, R12, UR8, RZ ;  /* 0x000000080c207c10 */ /* 0x001fc6000ff3e0ff */
[----:B------:R0:W3:Y:S01]  /*4990*/  LDG.E.S8 R18, desc[UR4][R30.64] ;  /* 0x000000041e127981 */ /* 0x0000e2000c1e1300 */
[----:B------:R-:W-:-:S03]  /*49a0*/  LEA.HI.X.SX32 R33, R12, UR9, 0x1, P1 ;  /* 0x000000090c217c11 */ /* 0x000fc600088f0eff */
[----:B------:R1:W5:Y:S04]  /*49b0*/  LDG.E.S8 R8, desc[UR4][R28.64] ;  /* 0x000000041c087981 */ /* 0x000368000c1e1300 */
[----:B------:R1:W5:Y:S01]  /*49c0*/  LDG.E.S8 R12, desc[UR4][R32.64] ;  /* 0x00000004200c7981 */ /* 0x000362000c1e1300 */
[----:B0-----:R-:W-:-:S03]  /*49d0*/  IADD3 R30, P0, PT, R6, UR8, RZ ;  /* 0x00000008061e7c10 */ /* 0x001fc6000ff1e0ff */
[----:B------:R0:W5:Y:S01]  /*49e0*/  LDG.E.S8 R9, desc[UR4][R34.64] ;  /* 0x0000000422097981 */ /* 0x000162000c1e1300 */
[----:B------:R-:W-:Y:S02]  /*49f0*/  LEA.HI.X.SX32 R31, R6, UR9, 0x1, P0 ;  /* 0x00000009061f7c11 */ /* 0x000fe400080f0eff */
[----:B-1----:R-:W-:Y:S02]  /*4a00*/  IADD3 R28, P0, PT, R7, UR8, RZ ;  /* 0x00000008071c7c10 */ /* 0x002fe4000ff1e0ff */
[----:B------:R-:W-:Y:S01]  /*4a10*/  IADD3 R36, P1, PT, R11, UR8, RZ ;  /* 0x000000080b247c10 */ /* 0x000fe2000ff3e0ff */
[----:B------:R1:W5:Y:S01]  /*4a20*/  LDG.E.S8 R6, desc[UR4][R30.64] ;  /* 0x000000041e067981 */ /* 0x000362000c1e1300 */
[----:B------:R-:W-:Y:S02]  /*4a30*/  LEA.HI.X.SX32 R29, R7, UR9, 0x1, P0 ;  /* 0x00000009071d7c11 */ /* 0x000fe400080f0eff */
[C---:B------:R-:W-:Y:S02]  /*4a40*/  IADD3 R32, P0, PT, R16.reuse, UR8, RZ ;  /* 0x0000000810207c10 */ /* 0x040fe4000ff1e0ff */
[----:B------:R-:W-:Y:S01]  /*4a50*/  LEA.HI.X.SX32 R37, R11, UR9, 0x1, P1 ;  /* 0x000000090b257c11 */ /* 0x000fe200088f0eff */
[----:B------:R5:W5:Y:S01]  /*4a60*/  LDG.E.S8 R7, desc[UR4][R28.64] ;  /* 0x000000041c077981 */ /* 0x000b62000c1e1300 */
[----:B------:R-:W-:-:S03]  /*4a70*/  LEA.HI.X.SX32 R33, R16, UR9, 0x1, P0 ;  /* 0x0000000910217c11 */ /* 0x000fc600080f0eff */
[----:B------:R-:W5:Y:S01]  /*4a80*/  LDG.E.S16 R16, desc[UR4][R26.64+0x20e] ;  /* 0x00020e041a107981 */ /* 0x000f62000c1e1700 */
[----:B0-----:R-:W-:-:S03]  /*4a90*/  IADD3 R34, P1, PT, R10, UR8, RZ ;  /* 0x000000080a227c10 */ /* 0x001fc6000ff3e0ff */
[----:B------:R-:W5:Y:S01]  /*4aa0*/  LDG.E.S8 R11, desc[UR4][R36.64] ;  /* 0x00000004240b7981 */ /* 0x000f62000c1e1300 */
[----:B------:R-:W-:Y:S02]  /*4ab0*/  LEA.HI.X.SX32 R35, R10, UR9, 0x1, P1 ;  /* 0x000000090a237c11 */ /* 0x000fe400088f0eff */
[C---:B-1----:R-:W-:Y:S01]  /*4ac0*/  IADD3 R30, P1, PT, R4.reuse, UR8, RZ ;  /* 0x00000008041e7c10 */ /* 0x042fe2000ff3e0ff */
[----:B------:R-:W5:Y:S03]  /*4ad0*/  LDG.E.S8 R25, desc[UR4][R32.64] ;  /* 0x0000000420197981 */ /* 0x000f66000c1e1300 */
[----:B------:R-:W-:Y:S01]  /*4ae0*/  LEA.HI.X.SX32 R31, R4, UR9, 0x1, P1 ;  /* 0x00000009041f7c11 */ /* 0x000fe200088f0eff */
[----:B------:R-:W5:Y:S04]  /*4af0*/  LDG.E.S8 R10, desc[UR4][R34.64] ;  /* 0x00000004220a7981 */ /* 0x000f68000c1e1300 */
[----:B------:R-:W5:Y:S01]  /*4b00*/  LDG.E.S8 R4, desc[UR4][R30.64] ;  /* 0x000000041e047981 */ /* 0x000f62000c1e1300 */
[----:B--2---:R-:W-:-:S03]  /*4b10*/  IADD3 R24, PT, PT, R22, R24, R21 ;  /* 0x0000001816187210 */ /* 0x004fc60007ffe015 */
[----:B------:R-:W2:Y:S01]  /*4b20*/  LDG.E.S16 R21, desc[UR4][R26.64+0x214] ;  /* 0x000214041a157981 */ /* 0x000ea2000c1e1700 */
[----:B----4-:R-:W-:-:S04]  /*4b30*/  IADD3 R22, P1, PT, R20, UR8, RZ ;  /* 0x0000000814167c10 */ /* 0x010fc8000ff3e0ff */
[----:B------:R-:W-:Y:S02]  /*4b40*/  LEA.HI.X.SX32 R23, R20, UR9, 0x1, P1 ;  /* 0x0000000914177c11 */ /* 0x000fe400088f0eff */
[----:B------:R-:W4:Y:S01]  /*4b50*/  LDG.E.S16 R20, desc[UR4][R26.64+0x212] ;  /* 0x000212041a147981 */ /* 0x000f22000c1e1700 */
[----:B---3--:R-:W-:-:S03]  /*4b60*/  IADD3 R18, PT, PT, R18, R24, R19 ;  /* 0x0000001812127210 */ /* 0x008fc60007ffe013 */
[----:B------:R-:W3:Y:S01]  /*4b70*/  LDG.E.S16 R24, desc[UR4][R26.64+0x218] ;  /* 0x000218041a187981 */ /* 0x000ee2000c1e1700 */
[----:B-----5:R-:W-:-:S03]  /*4b80*/  IADD3 R18, PT, PT, R8, R18, R13 ;  /* 0x0000001208127210 */ /* 0x020fc60007ffe00d */
[----:B------:R-:W5:Y:S04]  /*4b90*/  LDG.E.S16 R13, desc[UR4][R26.64+0x21c] ;  /* 0x00021c041a0d7981 */ /* 0x000f68000c1e1700 */
[----:B------:R-:W5:Y:S01]  /*4ba0*/  LDG.E.S16 R19, desc[UR4][R26.64+0x216] ;  /* 0x000216041a137981 */ /* 0x000f62000c1e1700 */
[----:B------:R-:W-:-:S03]  /*4bb0*/  IADD3 R18, PT, PT, R12, R18, R9 ;  /* 0x000000120c127210 */ /* 0x000fc60007ffe009 */
[----:B------:R-:W5:Y:S04]  /*4bc0*/  LDG.E.S16 R9, desc[UR4][R26.64+0x220] ;  /* 0x000220041a097981 */ /* 0x000f68000c1e1700 */
[----:B------:R-:W5:Y:S04]  /*4bd0*/  LDG.E.S8 R23, desc[UR4][R22.64] ;  /* 0x0000000416177981 */ /* 0x000f68000c1e1300 */
[----:B------:R-:W5:Y:S04]  /*4be0*/  LDG.E.S16 R8, desc[UR4][R26.64+0x21a] ;  /* 0x00021a041a087981 */ /* 0x000f68000c1e1700 */
[----:B------:R-:W5:Y:S01]  /*4bf0*/  LDG.E.S16 R12, desc[UR4][R26.64+0x21e] ;  /* 0x00021e041a0c7981 */ /* 0x000f62000c1e1700 */
[----:B------:R-:W-:-:S04]  /*4c00*/  IADD3 R28, P0, PT, R16, UR8, RZ ;  /* 0x00000008101c7c10 */ /* 0x000fc8000ff1e0ff */
[----:B------:R-:W-:Y:S02]  /*4c10*/  LEA.HI.X.SX32 R29, R16, UR9, 0x1, P0 ;  /* 0x00000009101d7c11 */ /* 0x000fe400080f0eff */
[----:B------:R-:W-:Y:S02]  /*4c20*/  IADD3 R18, PT, PT, R11, R18, R6 ;  /* 0x000000120b127210 */ /* 0x000fe40007ffe006 */
[----:B------:R-:W5:Y:S04]  /*4c30*/  LDG.E.S16 R6, desc[UR4][R26.64+0x224] ;  /* 0x000224041a067981 */ /* 0x000f68000c1e1700 */
[----:B------:R5:W5:Y:S01]  /*4c40*/  LDG.E.S8 R16, desc[UR4][R28.64] ;  /* 0x000000041c107981 */ /* 0x000b62000c1e1300 */
[----:B------:R-:W-:-:S03]  /*4c50*/  IADD3 R18, PT, PT, R10, R18, R7 ;  /* 0x000000120a127210 */ /* 0x000fc60007ffe007 */
[----:B------:R-:W5:Y:S01]  /*4c60*/  LDG.E.S16 R10, desc[UR4][R26.64+0x228] ;  /* 0x000228041a0a7981 */ /* 0x000f62000c1e1700 */
[----:B------:R-:W-:-:S03]  /*4c70*/  IADD3 R25, PT, PT, R4, R18, R25 ;  /* 0x0000001204197210 */ /* 0x000fc60007ffe019 */
[----:B------:R-:W5:Y:S04]  /*4c80*/  LDG.E.S16 R18, desc[UR4][R26.64+0x22c] ;  /* 0x00022c041a127981 */ /* 0x000f68000c1e1700 */
[----:B------:R-:W5:Y:S04]  /*4c90*/  LDG.E.S16 R11, desc[UR4][R26.64+0x222] ;  /* 0x000222041a0b7981 */ /* 0x000f68000c1e1700 */
[----:B------:R-:W5:Y:S04]  /*4ca0*/  LDG.E.S16 R7, desc[UR4][R26.64+0x226] ;  /* 0x000226041a077981 */ /* 0x000f68000c1e1700 */
[----:B------:R-:W5:Y:S01]  /*4cb0*/  LDG.E.S16 R4, desc[UR4][R26.64+0x22a] ;  /* 0x00022a041a047981 */ /* 0x000f62000c1e1700 */
[----:B--2---:R-:W-:-:S04]  /*4cc0*/  IADD3 R32, P1, PT, R21, UR8, RZ ;  /* 0x0000000815207c10 */ /* 0x004fc8000ff3e0ff */
[----:B------:R-:W-:-:S05]  /*4cd0*/  LEA.HI.X.SX32 R33, R21, UR9, 0x1, P1 ;  /* 0x0000000915217c11 */ /* 0x000fca00088f0eff */
[----:B------:R-:W2:Y:S01]  /*4ce0*/  LDG.E.S8 R22, desc[UR4][R32.64] ;  /* 0x0000000420167981 */ /* 0x000ea2000c1e1300 */
[----:B----4-:R-:W-:Y:S02]  /*4cf0*/  IADD3 R36, P0, PT, R20, UR8, RZ ;  /* 0x0000000814247c10 */ /* 0x010fe4000ff1e0ff */
[----:B---3--:R-:W-:-:S04]  /*4d00*/  IADD3 R34, P1, PT, R24, UR8, RZ ;  /* 0x0000000818227c10 */ /* 0x008fc8000ff3e0ff */
[----:B------:R-:W-:Y:S02]  /*4d10*/  LEA.HI.X.SX32 R35, R24, UR9, 0x1, P1 ;  /* 0x0000000918237c11 */ /* 0x000fe400088f0eff */
[----:B-----5:R-:W-:Y:S02]  /*4d20*/  IADD3 R28, P1, PT, R13, UR8, RZ ;  /* 0x000000080d1c7c10 */ /* 0x020fe4000ff3e0ff */
[----:B------:R-:W-:Y:S02]  /*4d30*/  LEA.HI.X.SX32 R37, R20, UR9, 0x1, P0 ;  /* 0x0000000914257c11 */ /* 0x000fe400080f0eff */
[----:B------:R-:W-:Y:S02]  /*4d40*/  IADD3 R20, P0, PT, R19, UR8, RZ ;  /* 0x0000000813147c10 */ /* 0x000fe4000ff1e0ff */
[----:B------:R-:W-:Y:S02]  /*4d50*/  LEA.HI.X.SX32 R29, R13, UR9, 0x1, P1 ;  /* 0x000000090d1d7c11 */ /* 0x000fe400088f0eff */
[----:B------:R-:W-:-:S02]  /*4d60*/  IADD3 R24, P1, PT, R9, UR8, RZ ;  /* 0x0000000809187c10 */ /* 0x000fc4000ff3e0ff */
[----:B------:R-:W-:Y:S01]  /*4d70*/  LEA.HI.X.SX32 R21, R19, UR9, 0x1, P0 ;  /* 0x0000000913157c11 */ /* 0x000fe200080f0eff */
[----:B------:R-:W3:Y:S04]  /*4d80*/  LDG.E.S8 R13, desc[UR4][R28.64] ;  /* 0x000000041c0d7981 */ /* 0x000ee8000c1e1300 */
[----:B------:R0:W4:Y:S01]  /*4d90*/  LDG.E.S8 R19, desc[UR4][R34.64] ;  /* 0x0000000422137981 */ /* 0x000122000c1e1300 */
[----:B------:R-:W-:-:S03]  /*4da0*/  IADD3 R16, PT, PT, R23, R25, R16 ;  /* 0x0000001917107210 */ /* 0x000fc60007ffe010 */
[----:B------:R-:W4:Y:S01]  /*4db0*/  LDG.E.S8 R21, desc[UR4][R20.64] ;  /* 0x0000000414157981 */ /* 0x000f22000c1e1300 */
[----:B------:R-:W-:Y:S02]  /*4dc0*/  LEA.HI.X.SX32 R25, R9, UR9, 0x1, P1 ;  /* 0x0000000909197c11 */ /* 0x000fe400088f0eff */
[C---:B0-----:R-:W-:Y:S01]  /*4dd0*/  IADD3 R34, P1, PT, R6.reuse, UR8, RZ ;  /* 0x0000000806227c10 */ /* 0x041fe2000ff3e0ff */
[----:B------:R-:W2:Y:S03]  /*4de0*/  LDG.E.S8 R23, desc[UR4][R36.64] ;  /* 0x0000000424177981 */ /* 0x000ea6000c1e1300 */
[----:B------:R-:W-:Y:S01]  /*4df0*/  LEA.HI.X.SX32 R35, R6, UR9, 0x1, P1 ;  /* 0x0000000906237c11 */ /* 0x000fe200088f0eff */
[----:B------:R0:W5:Y:S01]  /*4e00*/  LDG.E.S8 R9, desc[UR4][R24.64] ;  /* 0x0000000418097981 */ /* 0x000162000c1e1300 */
[----:B------:R-:W-:Y:S02]  /*4e10*/  IADD3 R28, P1, PT, R10, UR8, RZ ;  /* 0x000000080a1c7c10 */ /* 0x000fe4000ff3e0ff */
[----:B------:R-:W-:Y:S01]  /*4e20*/  IADD3 R30, P0, PT, R8, UR8, RZ ;  /* 0x00000008081e7c10 */ /* 0x000fe2000ff1e0ff */
[----:B------:R-:W3:Y:S01]  /*4e30*/  LDG.E.S16 R20, desc[UR4][R26.64+0x230] ;  /* 0x000230041a147981 */ /* 0x000ee2000c1e1700 */
[----:B------:R-:W-:-:S02]  /*4e40*/  LEA.HI.X.SX32 R29, R10, UR9, 0x1, P1 ;  /* 0x000000090a1d7c11 */ /* 0x000fc400088f0eff */
        /* <DEDUP_REMOVED lines=8> */
[----:B------:R0:W5:Y:S01]  /*4ed0*/  LDG.E.S8 R8, desc[UR4][R30.64] ;  /* 0x000000041e087981 */ /* 0x000162000c1e1300 */
[----:B------:R-:W-:-:S03]  /*4ee0*/  IADD3 R36, P0, PT, R11, UR8, RZ ;  /* 0x000000080b247c10 */ /* 0x000fc6000ff1e0ff */
[----:B------:R1:W5:Y:S01]  /*4ef0*/  LDG.E.S8 R12, desc[UR4][R32.64] ;  /* 0x00000004200c7981 */ /* 0x000362000c1e1300 */
[----:B------:R-:W-:-:S03]  /*4f00*/  LEA.HI.X.SX32 R37, R11, UR9, 0x1, P0 ;  /* 0x000000090b257c11 */ /* 0x000fc600080f0eff */
[----:B------:R-:W5:Y:S01]  /*4f10*/  LDG.E.S8 R11, desc[UR4][R34.64] ;  /* 0x00000004220b7981 */ /* 0x000f62000c1e1300 */
[----:B0-----:R-:W-:-:S03]  /*4f20*/  IADD3 R30, P0, PT, R7, UR8, RZ ;  /* 0x00000008071e7c10 */ /* 0x001fc6000ff1e0ff */
[----:B------:R-:W5:Y:S01]  /*4f30*/  LDG.E.S8 R6, desc[UR4][R36.64] ;  /* 0x0000000424067981 */ /* 0x000f62000c1e1300 */
[----:B------:R-:W-:Y:S02]  /*4f40*/  LEA.HI.X.SX32 R31, R7, UR9, 0x1, P0 ;  /* 0x00000009071f7c11 */ /* 0x000fe400080f0eff */
[----:B-1----:R-:W-:-:S03]  /*4f50*/  IADD3 R32, P0, PT, R4, UR8, RZ ;  /* 0x0000000804207c10 */ /* 0x002fc6000ff1e0ff */
[----:B------:R5:W5:Y:S01]  /*4f60*/  LDG.E.S8 R7, desc[UR4][R30.64] ;  /* 0x000000041e077981 */ /* 0x000b62000c1e1300 */
[----:B------:R-:W-:-:S05]  /*4f70*/  LEA.HI.X.SX32 R33, R4, UR9, 0x1, P0 ;  /* 0x0000000904217c11 */ /* 0x000fca00080f0eff */
[----:B------:R-:W5:Y:S01]  /*4f80*/  LDG.E.S8 R4, desc[UR4][R32.64] ;  /* 0x0000000420047981 */ /* 0x000f62000c1e1300 */
[----:B--2---:R-:W-:Y:S02]  /*4f90*/  IADD3 R16, PT, PT, R22, R16, R23 ;  /* 0x0000001016107210 */ /* 0x004fe40007ffe017 */
[C---:B---3--:R-:W-:Y:S02]  /*4fa0*/  IADD3 R28, P1, PT, R20.reuse, UR8, RZ ;  /* 0x00000008141c7c10 */ /* 0x048fe4000ff3e0ff */
[----:B----4-:R-:W-:Y:S02]  /*4fb0*/  IADD3 R16, PT, PT, R19, R16, R21 ;  /* 0x0000001013107210 */ /* 0x010fe40007ffe015 */
[----:B------:R-:W-:Y:S01]  /*4fc0*/  LEA.HI.X.SX32 R29, R20, UR9, 0x1, P1 ;  /* 0x00000009141d7c11 */ /* 0x000fe200088f0eff */
[----:B------:R-:W2:Y:S04]  /*4fd0*/  LDG.E.S16 R19, desc[UR4][R26.64+0x236] ;  /* 0x000236041a137981 */ /* 0x000ea8000c1e1700 */
[----:B------:R-:W3:Y:S01]  /*4fe0*/  LDG.E.S16 R20, desc[UR4][R26.64+0x234] ;  /* 0x000234041a147981 */ /* 0x000ee2000c1e1700 */
[----:B-----5:R-:W-:-:S03]  /*4ff0*/  IADD3 R30, P0, PT, R18, UR8, RZ ;  /* 0x00000008121e7c10 */ /* 0x020fc6000ff1e0ff */
[----:B------:R-:W4:Y:S01]  /*5000*/  LDG.E.S8 R23, desc[UR4][R28.64] ;  /* 0x000000041c177981 */ /* 0x000f22000c1e1300 */
[----:B------:R-:W-:-:S03]  /*5010*/  LEA.HI.X.SX32 R31, R18, UR9, 0x1, P0 ;  /* 0x00000009121f7c11 */ /* 0x000fc600080f0eff */
[----:B------:R-:W5:Y:S04]  /*5020*/  LDG.E.S16 R21, desc[UR4][R26.64+0x238] ;  /* 0x000238041a157981 */ /* 0x000f68000c1e1700 */
[----:B------:R-:W2:Y:S01]  /*5030*/  LDG.E.S16 R18, desc[UR4][R26.64+0x232] ;  /* 0x000232041a127981 */ /* 0x000ea2000c1e1700 */
[----:B------:R-:W-:-:S03]  /*5040*/  IADD3 R16, PT, PT, R13, R16, R8 ;  /* 0x000000100d107210 */ /* 0x000fc60007ffe008 */
[----:B------:R-:W4:Y:S04]  /*5050*/  LDG.E.S8 R22, desc[UR4][R30.64] ;  /* 0x000000041e167981 */ /* 0x000f28000c1e1300 */
[----:B------:R-:W5:Y:S01]  /*5060*/  LDG.E.S16 R8, desc[UR4][R26.64+0x23a] ;  /* 0x00023a041a087981 */ /* 0x000f62000c1e1700 */
        /* <DEDUP_REMOVED lines=13> */
[----:B---3--:R-:W-:-:S02]  /*5140*/  IADD3 R24, P1, PT, R20, UR8, RZ ;  /* 0x0000000814187c10 */ /* 0x008fc4000ff3e0ff */
[----:B--2---:R-:W-:-:S04]  /*5150*/  IADD3 R32, P0, PT, R18, UR8, RZ ;  /* 0x0000000812207c10 */ /* 0x004fc8000ff1e0ff */
[----:B------:R-:W-:Y:S02]  /*5160*/  LEA.HI.X.SX32 R33, R18, UR9, 0x1, P0 ;  /* 0x0000000912217c11 */ /* 0x000fe400080f0eff */
[----:B------:R-:W-:Y:S02]  /*5170*/  IADD3 R34, P0, PT, R19, UR8, RZ ;  /* 0x0000000813227c10 */ /* 0x000fe4000ff1e0ff */
[----:B----4-:R-:W-:Y:S01]  /*5180*/  IADD3 R22, PT, PT, R23, R25, R22 ;  /* 0x0000001917167210 */ /* 0x010fe20007ffe016 */
[----:B------:R0:W2:Y:S01]  /*5190*/  LDG.E.S8 R18, desc[UR4][R32.64] ;  /* 0x0000000420127981 */ /* 0x0000a2000c1e1300 */
[----:B------:R-:W-:Y:S02]  /*51a0*/  LEA.HI.X.SX32 R25, R20, UR9, 0x1, P1 ;  /* 0x0000000914197c11 */ /* 0x000fe400088f0eff */
[----:B------:R-:W-:Y:S02]  /*51b0*/  LEA.HI.X.SX32 R35, R19, UR9, 0x1, P0 ;  /* 0x0000000913237c11 */ /* 0x000fe400080f0eff */
[----:B-----5:R-:W-:Y:S01]  /*51c0*/  IADD3 R20, P1, PT, R21, UR8, RZ ;  /* 0x0000000815147c10 */ /* 0x020fe2000ff3e0ff */
[----:B------:R1:W2:Y:S01]  /*51d0*/  LDG.E.S8 R23, desc[UR4][R24.64] ;  /* 0x0000000418177981 */ /* 0x0002a2000c1e1300 */
[----:B------:R-:W-:-:S02]  /*51e0*/  IADD3 R30, P0, PT, R8, UR8, RZ ;  /* 0x00000008081e7c10 */ /* 0x000fc4000ff1e0ff */
[----:B------:R-:W-:Y:S01]  /*51f0*/  LEA.HI.X.SX32 R21, R21, UR9, 0x1, P1 ;  /* 0x0000000915157c11 */ /* 0x000fe200088f0eff */
[----:B------:R-:W3:Y:S01]  /*5200*/  LDG.E.S8 R19, desc[UR4][R34.64] ;  /* 0x0000000422137981 */ /* 0x000ee2000c1e1300 */
[----:B------:R-:W-:Y:S02]  /*5210*/  LEA.HI.X.SX32 R31, R8, UR9, 0x1, P0 ;  /* 0x00000009081f7c11 */ /* 0x000fe400080f0eff */
[C---:B------:R-:W-:Y:S01]  /*5220*/  IADD3 R28, P1, PT, R13.reuse, UR8, RZ ;  /* 0x000000080d1c7c10 */ /* 0x040fe2000ff3e0ff */
[----:B------:R-:W3:Y:S01]  /*5230*/  LDG.E.S8 R20, desc[UR4][R20.64] ;  /* 0x0000000414147981 */ /* 0x000ee2000c1e1300 */
[C---:B0-----:R-:W-:Y:S02]  /*5240*/  IADD3 R32, P0, PT, R12.reuse, UR8, RZ ;  /* 0x000000080c207c10 */ /* 0x041fe4000ff1e0ff */
[----:B------:R-:W-:Y:S01]  /*5250*/  LEA.HI.X.SX32 R29, R13, UR9, 0x1, P1 ;  /* 0x000000090d1d7c11 */ /* 0x000fe200088f0eff */
[----:B------:R0:W4:Y:S01]  /*5260*/  LDG.E.S8 R8, desc[UR4][R30.64] ;  /* 0x000000041e087981 */ /* 0x000122000c1e1300 */
[----:B------:R-:W-:-:S02]  /*5270*/  LEA.HI.X.SX32 R33, R12, UR9, 0x1, P0 ;  /* 0x000000090c217c11 */ /* 0x000fc400080f0eff */
[C---:B-1----:R-:W-:Y:S01]  /*5280*/  IADD3 R24, P1, PT, R9.reuse, UR8, RZ ;  /* 0x0000000809187c10 */ /* 0x042fe2000ff3e0ff */
[----:B------:R-:W4:Y:S01]  /*5290*/  LDG.E.S8 R13, desc[UR4][R28.64] ;  /* 0x000000041c0d7981 */ /* 0x000f22000c1e1300 */
[C---:B------:R-:W-:Y:S02]  /*52a0*/  IADD3 R36, P0, PT, R6.reuse, UR8, RZ ;  /* 0x0000000806247c10 */ /* 0x040fe4000ff1e0ff */
[----:B------:R-:W-:Y:S01]  /*52b0*/  LEA.HI.X.SX32 R25, R9, UR9, 0x1, P1 ;  /* 0x0000000909197c11 */ /* 0x000fe200088f0eff */
[----:B------:R-:W5:Y:S01]  /*52c0*/  LDG.E.S16 R21, desc[UR4][R26.64+0x250] ;  /* 0x000250041a157981 */ /* 0x000f62000c1e1700 */
[----:B------:R-:W-:Y:S02]  /*52d0*/  LEA.HI.X.SX32 R37, R6, UR9, 0x1, P0 ;  /* 0x0000000906257c11 */ /* 0x000fe400080f0eff */
[C---:B0-----:R-:W-:Y:S01]  /*52e0*/  IADD3 R30, P0, PT, R10.reuse, UR8, RZ ;  /* 0x000000080a1e7c10 */ /* 0x041fe2000ff1e0ff */
[----:B------:R0:W4:Y:S03]  /*52f0*/  LDG.E.S8 R9, desc[UR4][R24.64] ;  /* 0x0000000418097981 */ /* 0x000126000c1e1300 */
[----:B------:R-:W-:Y:S01]  /*5300*/  LEA.HI.X.SX32 R31, R10, UR9, 0x1, P0 ;  /* 0x000000090a1f7c11 */ /* 0x000fe200080f0eff */
[----:B------:R1:W4:Y:S01]  /*5310*/  LDG.E.S8 R12, desc[UR4][R32.64] ;  /* 0x00000004200c7981 */ /* 0x000322000c1e1300 */
[----:B------:R-:W-:-:S03]  /*5320*/  IADD3 R34, P1, PT, R11, UR8, RZ ;  /* 0x000000080b227c10 */ /* 0x000fc6000ff3e0ff */
[----:B------:R-:W4:Y:S01]  /*5330*/  LDG.E.S8 R6, desc[UR4][R36.64] ;  /* 0x0000000424067981 */ /* 0x000f22000c1e1300 */
[----:B0-----:R-:W-:-:S04]  /*5340*/  IADD3 R24, P0, PT, R16, UR8, RZ ;  /* 0x0000000810187c10 */ /* 0x001fc8000ff1e0ff */
[----:B------:R-:W-:Y:S02]  /*5350*/  LEA.HI.X.SX32 R25, R16, UR9, 0x1, P0 ;  /* 0x0000000910197c11 */ /* 0x000fe400080f0eff */
[----:B------:R-:W4:Y:S01]  /*5360*/  LDG.E.S16 R16, desc[UR4][R26.64+0x24e] ;  /* 0x00024e041a107981 */ /* 0x000f22000c1e1700 */
[----:B------:R-:W-:Y:S02]  /*5370*/  LEA.HI.X.SX32 R35, R11, UR9, 0x1, P1 ;  /* 0x000000090b237c11 */ /* 0x000fe400088f0eff */
[C---:B------:R-:W-:Y:S01]  /*5380*/  IADD3 R28, P1, PT, R7.reuse, UR8, RZ ;  /* 0x00000008071c7c10 */ /* 0x040fe2000ff3e0ff */
[----:B------:R-:W4:Y:S03]  /*5390*/  LDG.E.S8 R25, desc[UR4][R24.64] ;  /* 0x0000000418197981 */ /* 0x000f26000c1e1300 */
[----:B------:R-:W-:Y:S01]  /*53a0*/  LEA.HI.X.SX32 R29, R7, UR9, 0x1, P1 ;  /* 0x00000009071d7c11 */ /* 0x000fe200088f0eff */
[----:B------:R-:W4:Y:S01]  /*53b0*/  LDG.E.S8 R11, desc[UR4][R34.64] ;  /* 0x00000004220b7981 */ /* 0x000f22000c1e1300 */
[----:B-1----:R-:W-:-:S03]  /*53c0*/  IADD3 R32, P1, PT, R4, UR8, RZ ;  /* 0x0000000804207c10 */ /* 0x002fc6000ff3e0ff */
[----:B------:R-:W4:Y:S01]  /*53d0*/  LDG.E.S8 R7, desc[UR4][R30.64] ;  /* 0x000000041e077981 */ /* 0x000f22000c1e1300 */
[----:B------:R-:W-:-:S03]  /*53e0*/  LEA.HI.X.SX32 R33, R4, UR9, 0x1, P1 ;  /* 0x0000000904217c11 */ /* 0x000fc600088f0eff */
[----:B------:R5:W4:Y:S04]  /*53f0*/  LDG.E.S8 R10, desc[UR4][R28.64] ;  /* 0x000000041c0a7981 */ /* 0x000b28000c1e1300 */
[----:B------:R-:W4:Y:S01]  /*5400*/  LDG.E.S8 R4, desc[UR4][R32.64] ;  /* 0x0000000420047981 */ /* 0x000f22000c1e1300 */
[----:B--2---:R-:W-:-:S04]  /*5410*/  IADD3 R18, PT, PT, R23, R22, R18 ;  /* 0x0000001617127210 */ /* 0x004fc80007ffe012 */
[----:B---3--:R-:W-:Y:S02]  /*5420*/  IADD3 R18, PT, PT, R20, R18, R19 ;  /* 0x0000001214127210 */ /* 0x008fe40007ffe013 */
[----:B------:R-:W2:Y:S04]  /*5430*/  LDG.E.S16 R20, desc[UR4][R26.64+0x256] ;  /* 0x000256041a147981 */ /* 0x000ea8000c1e1700 */
[----:B------:R-:W3:Y:S01]  /*5440*/  LDG.E.S16 R19, desc[UR4][R26.64+0x258] ;  /* 0x000258041a137981 */ /* 0x000ee2000c1e1700 */
[----:B-----5:R-:W-:-:S04]  /*5450*/  IADD3 R28, P1, PT, R21, UR8, RZ ;  /* 0x00000008151c7c10 */ /* 0x020fc8000ff3e0ff */
[----:B------:R-:W-:Y:S02]  /*5460*/  LEA.HI.X.SX32 R29, R21, UR9, 0x1, P1 ;  /* 0x00000009151d7c11 */ /* 0x000fe400088f0eff */
[----:B------:R-:W5:Y:S04]  /*5470*/  LDG.E.S16 R21, desc[UR4][R26.64+0x254] ;  /* 0x000254041a157981 */ /* 0x000f68000c1e1700 */
[----:B------:R-:W2:Y:S01]  /*5480*/  LDG.E.S8 R23, desc[UR4][R28.64] ;  /* 0x000000041c177981 */ /* 0x000ea2000c1e1300 */
[----:B----4-:R-:W-:-:S04]  /*5490*/  IADD3 R30, P0, PT, R16, UR8, RZ ;  /* 0x00000008101e7c10 */ /* 0x010fc8000ff1e0ff */
[----:B------:R-:W-:Y:S02]  /*54a0*/  LEA.HI.X.SX32 R31, R16, UR9, 0x1, P0 ;  /* 0x00000009101f7c11 */ /* 0x000fe400080f0eff */
[----:B------:R-:W4:Y:S04]  /*54b0*/  LDG.E.S16 R16, desc[UR4][R26.64+0x252] ;  /* 0x000252041a107981 */ /* 0x000f28000c1e1700 */
[----:B------:R-:W2:Y:S01]  /*54c0*/  LDG.E.S8 R22, desc[UR4][R30.64] ;  /* 0x000000041e167981 */ /* 0x000ea2000c1e1300 */
        /* <DEDUP_REMOVED lines=14> */
[----:B------:R-:W3:Y:S01]  /*55b0*/  LDG.E.S16 R4, desc[UR4][R26.64+0x26a] ;  /* 0x00026a041a047981 */ /* 0x000ee2000c1e1700 */
[----:B-----5:R-:W-:Y:S02]  /*55c0*/  IADD3 R24, P1, PT, R21, UR8, RZ ;  /* 0x0000000815187c10 */ /* 0x020fe4000ff3e0ff */
[----:B----4-:R-:W-:-:S02]  /*55d0*/  IADD3 R34, P0, PT, R16, UR8, RZ ;  /* 0x0000000810227c10 */ /* 0x010fc4000ff1e0ff */
[----:B--2---:R-:W-:Y:S02]  /*55e0*/  IADD3 R22, PT, PT, R23, R25, R22 ;  /* 0x0000001917167210 */ /* 0x004fe40007ffe016 */
[----:B------:R-:W-:Y:S02]  /*55f0*/  LEA.HI.X.SX32 R35, R16, UR9, 0x1, P0 ;  /* 0x0000000910237c11 */ /* 0x000fe400080f0eff */
[----:B------:R-:W-:Y:S02]  /*5600*/  LEA.HI.X.SX32 R25, R21, UR9, 0x1, P1 ;  /* 0x0000000915197c11 */ /* 0x000fe400088f0eff */
[C---:B------:R-:W-:Y:S01]  /*5610*/  IADD3 R32, P0, PT, R20.reuse, UR8, RZ ;  /* 0x0000000814207c10 */ /* 0x040fe2000ff1e0ff */
[----:B------:R-:W2:Y:S01]  /*5620*/  LDG.E.S8 R21, desc[UR4][R34.64] ;  /* 0x0000000422157981 */ /* 0x000ea2000c1e1300 */
[C---:B---3--:R-:W-:Y:S02]  /*5630*/  IADD3 R28, P1, PT, R19.reuse, UR8, RZ ;  /* 0x00000008131c7c10 */ /* 0x048fe4000ff3e0ff */
[----:B------:R-:W-:Y:S01]  /*5640*/  LEA.HI.X.SX32 R33, R20, UR9, 0x1, P0 ;  /* 0x0000000914217c11 */ /* 0x000fe200080f0eff */
[----:B------:R0:W2:Y:S01]  /*5650*/  LDG.E.S8 R16, desc[UR4][R24.64] ;  /* 0x0000000418107981 */ /* 0x0000a2000c1e1300 */
[----:B------:R-:W-:-:S02]  /*5660*/  LEA.HI.X.SX32 R29, R19, UR9, 0x1, P1 ;  /* 0x00000009131d7c11 */ /* 0x000fc400088f0eff */
[C---:B------:R-:W-:Y:S01]  /*5670*/  IADD3 R36, P0, PT, R8.reuse, UR8, RZ ;  /* 0x0000000808247c10 */ /* 0x040fe2000ff1e0ff */
[----:B------:R1:W3:Y:S01]  /*5680*/  LDG.E.S8 R23, desc[UR4][R32.64] ;  /* 0x0000000420177981 */ /* 0x0002e2000c1e1300 */
[C---:B------:R-:W-:Y:S02]  /*5690*/  IADD3 R30, P1, PT, R13.reuse, UR8, RZ ;  /* 0x000000080d1e7c10 */ /* 0x040fe4000ff3e0ff */
[----:B------:R-:W-:Y:S01]  /*56a0*/  LEA.HI.X.SX32 R37, R8, UR9, 0x1, P0 ;  /* 0x0000000908257c11 */ /* 0x000fe200080f0eff */
[----:B------:R-:W4:Y:S01]  /*56b0*/  LDG.E.S16 R20, desc[UR4][R26.64+0x270] ;  /* 0x000270041a147981 */ /* 0x000f22000c1e1700 */
[----:B------:R-:W-:Y:S02]  /*56c0*/  LEA.HI.X.SX32 R31, R13, UR9, 0x1, P1 ;  /* 0x000000090d1f7c11 */ /* 0x000fe400088f0eff */
[----:B0-----:R-:W-:Y:S01]  /*56d0*/  IADD3 R24, P0, PT, R9, UR8, RZ ;  /* 0x0000000809187c10 */ /* 0x001fe2000ff1e0ff */
[----:B------:R0:W5:Y:S01]  /*56e0*/  LDG.E.S8 R8, desc[UR4][R36.64] ;  /* 0x0000000424087981 */ /* 0x000162000c1e1300 */
[----:B------:R-:W-:-:S02]  /*56f0*/  IADD3 R34, P1, PT, R12, UR8, RZ ;  /* 0x000000080c227c10 */ /* 0x000fc4000ff3e0ff */
[----:B------:R-:W-:Y:S01]  /*5700*/  LEA.HI.X.SX32 R25, R9, UR9, 0x1, P0 ;  /* 0x0000000909197c11 */ /* 0x000fe200080f0eff */
[----:B------:R-:W3:Y:S01]  /*5710*/  LDG.E.S8 R28, desc[UR4][R28.64] ;  /* 0x000000041c1c7981 */ /* 0x000ee2000c1e1300 */
[----:B------:R-:W-:Y:S02]  /*5720*/  LEA.HI.X.SX32 R35, R12, UR9, 0x1, P1 ;  /* 0x000000090c237c11 */ /* 0x000fe400088f0eff */
[C---:B-1----:R-:W-:Y:S01]  /*5730*/  IADD3 R32, P0, PT, R6.reuse, UR8, RZ ;  /* 0x0000000806207c10 */ /* 0x042fe2000ff1e0ff */
[----:B------:R1:W5:Y:S01]  /*5740*/  LDG.E.S8 R9, desc[UR4][R24.64] ;  /* 0x0000000418097981 */ /* 0x000362000c1e1300 */
[C---:B0-----:R-:W-:Y:S02]  /*5750*/  IADD3 R36, P1, PT, R11.reuse, UR8, RZ ;  /* 0x000000080b247c10 */ /* 0x041fe4000ff3e0ff */
[----:B------:R-:W-:Y:S01]  /*5760*/  LEA.HI.X.SX32 R33, R6, UR9, 0x1, P0 ;  /* 0x0000000906217c11 */ /* 0x000fe200080f0eff */
[----:B------:R0:W5:Y:S01]  /*5770*/  LDG.E.S8 R13, desc[UR4][R30.64] ;  /* 0x000000041e0d7981 */ /* 0x000162000c1e1300 */
[----:B------:R-:W-:-:S03]  /*5780*/  LEA.HI.X.SX32 R37, R11, UR9, 0x1, P1 ;  /* 0x000000090b257c11 */ /* 0x000fc600088f0eff */
[----:B------:R0:W5:Y:S01]  /*5790*/  LDG.E.S8 R6, desc[UR4][R32.64] ;  /* 0x0000000420067981 */ /* 0x000162000c1e1300 */
[----:B-1----:R-:W-:-:S03]  /*57a0*/  IADD3 R24, P1, PT, R10, UR8, RZ ;  /* 0x000000080a187c10 */ /* 0x002fc6000ff3e0ff */
[----:B------:R1:W5:Y:S01]  /*57b0*/  LDG.E.S8 R12, desc[UR4][R34.64] ;  /* 0x00000004220c7981 */ /* 0x000362000c1e1300 */
[----:B------:R-:W-:Y:S02]  /*57c0*/  LEA.HI.X.SX32 R25, R10, UR9, 0x1, P1 ;  /* 0x000000090a197c11 */ /* 0x000fe400088f0eff */
[----:B0-----:R-:W-:Y:S01]  /*57d0*/  IADD3 R30, P0, PT, R7, UR8, RZ ;  /* 0x00000008071e7c10 */ /* 0x001fe2000ff1e0ff */
[----:B------:R-:W5:Y:S01]  /*57e0*/  LDG.E.S8 R11, desc[UR4][R36.64] ;  /* 0x00000004240b7981 */ /* 0x000f62000c1e1300 */
[----:B------:R-:W-:-:S03]  /*57f0*/  IADD3 R32, P1, PT, R18, UR8, RZ ;  /* 0x0000000812207c10 */ /* 0x000fc6000ff3e0ff */
[----:B------:R4:W5:Y:S01]  /*5800*/  LDG.E.S8 R10, desc[UR4][R24.64] ;  /* 0x00000004180a7981 */ /* 0x000962000c1e1300 */
[----:B------:R-:W-:-:S03]  /*5810*/  LEA.HI.X.SX32 R33, R18, UR9, 0x1, P1 ;  /* 0x0000000912217c11 */ /* 0x000fc600088f0eff */
[----:B------:R-:W5:Y:S01]  /*5820*/  LDG.E.S16 R18, desc[UR4][R26.64+0x26e] ;  /* 0x00026e041a127981 */ /* 0x000f62000c1e1700 */
[----:B------:R-:W-:Y:S02]  /*5830*/  LEA.HI.X.SX32 R31, R7, UR9, 0x1, P0 ;  /* 0x00000009071f7c11 */ /* 0x000fe400080f0eff */
[----:B-1----:R-:W-:-:S03]  /*5840*/  IADD3 R34, P0, PT, R4, UR8, RZ ;  /* 0x0000000804227c10 */ /* 0x002fc6000ff1e0ff */
[----:B------:R0:W5:Y:S01]  /*5850*/  LDG.E.S8 R7, desc[UR4][R30.64] ;  /* 0x000000041e077981 */ /* 0x000162000c1e1300 */
[----:B------:R-:W-:-:S03]  /*5860*/  LEA.HI.X.SX32 R35, R4, UR9, 0x1, P0 ;  /* 0x0000000904237c11 */ /* 0x000fc600080f0eff */
[----:B------:R-:W5:Y:S04]  /*5870*/  LDG.E.S8 R4, desc[UR4][R32.64] ;  /* 0x0000000420047981 */ /* 0x000f68000c1e1300 */
[----:B------:R-:W5:Y:S01]  /*5880*/  LDG.E.S8 R19, desc[UR4][R34.64] ;  /* 0x0000000422137981 */ /* 0x000f62000c1e1300 */
[----:B--2---:R-:W-:Y:S02]  /*5890*/  IADD3 R16, PT, PT, R16, R22, R21 ;  /* 0x0000001610107210 */ /* 0x004fe40007ffe015 */
[----:B----4-:R-:W-:-:S04]  /*58a0*/  IADD3 R24, P1, PT, R20, UR8, RZ ;  /* 0x0000000814187c10 */ /* 0x010fc8000ff3e0ff */
[----:B------:R-:W-:Y:S02]  /*58b0*/  LEA.HI.X.SX32 R25, R20, UR9, 0x1, P1 ;  /* 0x0000000914197c11 */ /* 0x000fe400088f0eff */
[----:B------:R-:W2:Y:S01]  /*58c0*/  LDG.E.S16 R20, desc[UR4][R26.64+0x274] ;  /* 0x000274041a147981 */ /* 0x000ea2000c1e1700 */
[----:B---3--:R-:W-:-:S03]  /*58d0*/  IADD3 R28, PT, PT, R28, R16, R23 ;  /* 0x000000101c1c7210 */ /* 0x008fc60007ffe017 */
[----:B------:R-:W3:Y:S04]  /*58e0*/  LDG.E.S16 R16, desc[UR4][R26.64+0x276] ;  /* 0x000276041a107981 */ /* 0x000ee8000c1e1700 */
[----:B------:R2:W4:Y:S01]  /*58f0*/  LDG.E.S8 R21, desc[UR4][R24.64] ;  /* 0x0000000418157981 */ /* 0x000522000c1e1300 */
[----:B-----5:R-:W-:-:S03]  /*5900*/  IADD3 R28, PT, PT, R13, R28, R8 ;  /* 0x0000001c0d1c7210 */ /* 0x020fc60007ffe008 */
[----:B------:R-:W5:Y:S04]  /*5910*/  LDG.E.S16 R23, desc[UR4][R26.64+0x278] ;  /* 0x000278041a177981 */ /* 0x000f68000c1e1700 */
[----:B------:R-:W4:Y:S01]  /*5920*/  LDG.E.S16 R13, desc[UR4][R26.64+0x27a] ;  /* 0x00027a041a0d7981 */ /* 0x000f22000c1e1700 */
[----:B0-----:R-:W-:-:S03]  /*5930*/  IADD3 R30, P0, PT, R18, UR8, RZ ;  /* 0x00000008121e7c10 */ /* 0x001fc6000ff1e0ff */
[----:B------:R-:W4:Y:S01]  /*5940*/  LDG.E.S16 R8, desc[UR4][R26.64+0x27c] ;  /* 0x00027c041a087981 */ /* 0x000f22000c1e1700 */
[----:B------:R-:W-:-:S03]  /*5950*/  LEA.HI.X.SX32 R31, R18, UR9, 0x1, P0 ;  /* 0x00000009121f7c11 */ /* 0x000fc600080f0eff */
[----:B------:R-:W3:Y:S04]  /*5960*/  LDG.E.S16 R18, desc[UR4][R26.64+0x272] ;  /* 0x000272041a127981 */ /* 0x000ee8000c1e1700 */
[----:B------:R5:W4:Y:S01]  /*5970*/  LDG.E.S8 R22, desc[UR4][R30.64] ;  /* 0x000000041e167981 */ /* 0x000b22000c1e1300 */
[----:B------:R-:W-:-:S03]  /*5980*/  IADD3 R28, PT, PT, R12, R28, R9 ;  /* 0x0000001c0c1c7210 */ /* 0x000fc60007ffe009 */
        /* <DEDUP_REMOVED lines=12> */
[----:B------:R-:W-:-:S06]  /*5a50*/  LEA.HI.X.SX32 R25, R20, UR9, 0x1, P1 ;  /* 0x0000000914197c11 */ /* 0x000fcc00088f0eff */
[----:B------:R-:W2:Y:S01]  /*5a60*/  LDG.E.S8 R25, desc[UR4][R24.64] ;  /* 0x0000000418197981 */ /* 0x000ea2000c1e1300 */
[----:B-----5:R-:W-:-:S04]  /*5a70*/  IADD3 R30, P1, PT, R23, UR8, RZ ;  /* 0x00000008171e7c10 */ /* 0x020fc8000ff3e0ff */
[----:B------:R-:W-:Y:S02]  /*5a80*/  LEA.HI.X.SX32 R31, R23, UR9, 0x1, P1 ;  /* 0x00000009171f7c11 */ /* 0x000fe400088f0eff */
[----:B---3--:R-:W-:-:S04]  /*5a90*/  IADD3 R32, P0, PT, R18, UR8, RZ ;  /* 0x0000000812207c10 */ /* 0x008fc8000ff1e0ff */
[----:B------:R-:W-:Y:S02]  /*5aa0*/  LEA.HI.X.SX32 R33, R18, UR9, 0x1, P0 ;  /* 0x0000000912217c11 */ /* 0x000fe400080f0eff */
[C---:B------:R-:W-:Y:S02]  /*5ab0*/  IADD3 R20, P0, PT, R16.reuse, UR8, RZ ;  /* 0x0000000810147c10 */ /* 0x040fe4000ff1e0ff */
[----:B----4-:R-:W-:Y:S01]  /*5ac0*/  IADD3 R22, PT, PT, R21, R28, R22 ;  /* 0x0000001c15167210 */ /* 0x010fe20007ffe016 */
[----:B------:R0:W2:Y:S01]  /*5ad0*/  LDG.E.S8 R18, desc[UR4][R32.64] ;  /* 0x0000000420127981 */ /* 0x0000a2000c1e1300 */
[----:B------:R-:W-:Y:S02]  /*5ae0*/  LEA.HI.X.SX32 R21, R16, UR9, 0x1, P0 ;  /* 0x0000000910157c11 */ /* 0x000fe400080f0eff */
[----:B------:R-:W-:Y:S01]  /*5af0*/  IADD3 R36, P0, PT, R13, UR8, RZ ;  /* 0x000000080d247c10 */ /* 0x000fe2000ff1e0ff */
[----:B------:R1:W3:Y:S01]  /*5b00*/  LDG.E.S8 R16, desc[UR4][R30.64] ;  /* 0x000000041e107981 */ /* 0x0002e2000c1e1300 */
[----:B------:R-:W-:-:S02]  /*5b10*/  IADD3 R28, P1, PT, R8, UR8, RZ ;  /* 0x00000008081c7c10 */ /* 0x000fc4000ff3e0ff */
[----:B------:R-:W-:Y:S01]  /*5b20*/  LEA.HI.X.SX32 R37, R13, UR9, 0x1, P0 ;  /* 0x000000090d257c11 */ /* 0x000fe200080f0eff */
[----:B------:R-:W3:Y:S01]  /*5b30*/  LDG.E.S8 R21, desc[UR4][R20.64] ;  /* 0x0000000414157981 */ /* 0x000ee2000c1e1300 */
[----:B------:R-:W-:Y:S02]  /*5b40*/  IADD3 R34, P0, PT, R12, UR8, RZ ;  /* 0x000000080c227c10 */ /* 0x000fe4000ff1e0ff */
[----:B------:R-:W-:Y:S01]  /*5b50*/  LEA.HI.X.SX32 R29, R8, UR9, 0x1, P1 ;  /* 0x00000009081d7c11 */ /* 0x000fe200088f0eff */
[----:B------:R-:W4:Y:S01]  /*5b60*/  LDG.E.S8 R13, desc[UR4][R36.64] ;  /* 0x00000004240d7981 */ /* 0x000f22000c1e1300 */
[----:B------:R-:W-:Y:S02]  /*5b70*/  LEA.HI.X.SX32 R35, R12, UR9, 0x1, P0 ;  /* 0x000000090c237c11 */ /* 0x000fe400080f0eff */
[----:B0-----:R-:W-:Y:S01]  /*5b80*/  IADD3 R32, P1, PT, R9, UR8, RZ ;  /* 0x0000000809207c10 */ /* 0x001fe2000ff3e0ff */
[----:B------:R0:W4:Y:S01]  /*5b90*/  LDG.E.S8 R8, desc[UR4][R28.64] ;  /* 0x000000041c087981 */ /* 0x000122000c1e1300 */
[----:B-1----:R-:W-:-:S02]  /*5ba0*/  IADD3 R30, P0, PT, R11, UR8, RZ ;  /* 0x000000080b1e7c10 */ /* 0x002fc4000ff1e0ff */
[----:B------:R-:W-:Y:S01]  /*5bb0*/  LEA.HI.X.SX32 R33, R9, UR9, 0x1, P1 ;  /* 0x0000000909217c11 */ /* 0x000fe200088f0eff */
[----:B------:R-:W5:Y:S01]  /*5bc0*/  LDG.E.S16 R20, desc[UR4][R26.64+0x290] ;  /* 0x000290041a147981 */ /* 0x000f62000c1e1700 */
[----:B------:R-:W-:-:S03]  /*5bd0*/  LEA.HI.X.SX32 R31, R11, UR9, 0x1, P0 ;  /* 0x000000090b1f7c11 */ /* 0x000fc600080f0eff */
[----:B------:R1:W4:Y:S01]  /*5be0*/  LDG.E.S8 R12, desc[UR4][R32.64] ;  /* 0x00000004200c7981 */ /* 0x000322000c1e1300 */
[----:B0-----:R-:W-:-:S03]  /*5bf0*/  IADD3 R28, P0, PT, R7, UR8, RZ ;  /* 0x00000008071c7c10 */ /* 0x001fc6000ff1e0ff */
[----:B------:R0:W4:Y:S01]  /*5c00*/  LDG.E.S8 R9, desc[UR4][R34.64] ;  /* 0x0000000422097981 */ /* 0x000122000c1e1300 */
[----:B------:R-:W-:Y:S02]  /*5c10*/  LEA.HI.X.SX32 R29, R7, UR9, 0x1, P0 ;  /* 0x00000009071d7c11 */ /* 0x000fe400080f0eff */
[----:B-1----:R-:W-:-:S03]  /*5c20*/  IADD3 R32, P0, PT, R19, UR8, RZ ;  /* 0x0000000813207c10 */ /* 0x002fc6000ff1e0ff */
[----:B------:R-:W4:Y:S01]  /*5c30*/  LDG.E.S8 R7, desc[UR4][R28.64] ;  /* 0x000000041c077981 */ /* 0x000f22000c1e1300 */
[----:B------:R-:W-:-:S03]  /*5c40*/  LEA.HI.X.SX32 R33, R19, UR9, 0x1, P0 ;  /* 0x0000000913217c11 */ /* 0x000fc600080f0eff */
[----:B------:R-:W3:Y:S01]  /*5c50*/  LDG.E.S16 R19, desc[UR4][R26.64+0x28e] ;  /* 0x00028e041a137981 */ /* 0x000ee2000c1e1700 */
[----:B------:R-:W-:-:S03]  /*5c60*/  IADD3 R36, P1, PT, R6, UR8, RZ ;  /* 0x0000000806247c10 */ /* 0x000fc6000ff3e0ff */
[----:B------:R-:W4:Y:S01]  /*5c70*/  LDG.E.S8 R23, desc[UR4][R32.64] ;  /* 0x0000000420177981 */ /* 0x000f22000c1e1300 */
[----:B------:R-:W-:Y:S02]  /*5c80*/  LEA.HI.X.SX32 R37, R6, UR9, 0x1, P1 ;  /* 0x0000000906257c11 */ /* 0x000fe400088f0eff */
[C---:B0-----:R-:W-:Y:S01]  /*5c90*/  IADD3 R34, P1, PT, R10.reuse, UR8, RZ ;  /* 0x000000080a227c10 */ /* 0x041fe2000ff3e0ff */
[----:B------:R0:W4:Y:S03]  /*5ca0*/  LDG.E.S8 R6, desc[UR4][R30.64] ;  /* 0x000000041e067981 */ /* 0x000126000c1e1300 */
[----:B------:R-:W-:Y:S01]  /*5cb0*/  LEA.HI.X.SX32 R35, R10, UR9, 0x1, P1 ;  /* 0x000000090a237c11 */ /* 0x000fe200088f0eff */
[----:B------:R-:W4:Y:S04]  /*5cc0*/  LDG.E.S8 R11, desc[UR4][R36.64] ;  /* 0x00000004240b7981 */ /* 0x000f28000c1e1300 */
[----:B------:R-:W4:Y:S01]  /*5cd0*/  LDG.E.S8 R10, desc[UR4][R34.64] ;  /* 0x00000004220a7981 */ /* 0x000f22000c1e1300 */
[----:B0-----:R-:W-:-:S04]  /*5ce0*/  IADD3 R30, P1, PT, R4, UR8, RZ ;  /* 0x00000008041e7c10 */ /* 0x001fc8000ff3e0ff */
[----:B------:R-:W-:-:S05]  /*5cf0*/  LEA.HI.X.SX32 R31, R4, UR9, 0x1, P1 ;  /* 0x00000009041f7c11 */ /* 0x000fca00088f0eff */
[----:B------:R-:W4:Y:S01]  /*5d00*/  LDG.E.S8 R4, desc[UR4][R30.64] ;  /* 0x000000041e047981 */ /* 0x000f22000c1e1300 */
[----:B--2---:R-:W-:-:S03]  /*5d10*/  IADD3 R18, PT, PT, R25, R22, R18 ;  /* 0x0000001619127210 */ /* 0x004fc60007ffe012 */
[----:B------:R-:W2:Y:S01]  /*5d20*/  LDG.E.S16 R22, desc[UR4][R26.64+0x294] ;  /* 0x000294041a167981 */ /* 0x000ea2000c1e1700 */
[----:B-----5:R-:W-:-:S04]  /*5d30*/  IADD3 R24, P1, PT, R20, UR8, RZ ;  /* 0x0000000814187c10 */ /* 0x020fc8000ff3e0ff */
[----:B------:R-:W-:Y:S02]  /*5d40*/  LEA.HI.X.SX32 R25, R20, UR9, 0x1, P1 ;  /* 0x0000000914197c11 */ /* 0x000fe400088f0eff */
[----:B------:R-:W5:Y:S04]  /*5d50*/  LDG.E.S16 R20, desc[UR4][R26.64+0x292] ;  /* 0x000292041a147981 */ /* 0x000f68000c1e1700 */
[----:B------:R-:W2:Y:S01]  /*5d60*/  LDG.E.S8 R24, desc[UR4][R24.64] ;  /* 0x0000000418187981 */ /* 0x000ea2000c1e1300 */
[----:B---3--:R-:W-:-:S04]  /*5d70*/  IADD3 R28, P0, PT, R19, UR8, RZ ;  /* 0x00000008131c7c10 */ /* 0x008fc8000ff1e0ff */
[----:B------:R-:W-:-:S05]  /*5d80*/  LEA.HI.X.SX32 R29, R19, UR9, 0x1, P0 ;  /* 0x00000009131d7c11 */ /* 0x000fca00080f0eff */
[----:B------:R-:W2:Y:S01]  /*5d90*/  LDG.E.S8 R19, desc[UR4][R28.64] ;  /* 0x000000041c137981 */ /* 0x000ea2000c1e1300 */
[----:B------:R-:W-:-:S03]  /*5da0*/  IADD3 R18, PT, PT, R16, R18, R21 ;  /* 0x0000001210127210 */ /* 0x000fc60007ffe015 */
[----:B------:R-:W3:Y:S01]  /*5db0*/  LDG.E.S16 R21, desc[UR4][R26.64+0x298] ;  /* 0x000298041a157981 */ /* 0x000ee2000c1e1700 */
[----:B----4-:R-:W-:-:S03]  /*5dc0*/  IADD3 R18, PT, PT, R8, R18, R13 ;  /* 0x0000001208127210 */ /* 0x010fc60007ffe00d */
[----:B------:R-:W4:Y:S04]  /*5dd0*/  LDG.E.S16 R16, desc[UR4][R26.64+0x296] ;  /* 0x000296041a107981 */ /* 0x000f28000c1e1700 */
[----:B------:R-:W4:Y:S01]  /*5de0*/  LDG.E.S16 R13, desc[UR4][R26.64+0x29c] ;  /* 0x00029c041a0d7981 */ /* 0x000f22000c1e1700 */
[----:B------:R-:W-:-:S03]  /*5df0*/  IADD3 R18, PT, PT, R12, R18, R9 ;  /* 0x000000120c127210 */ /* 0x000fc60007ffe009 */
[----:B------:R-:W4:Y:S01]  /*5e00*/  LDG.E.S16 R12, desc[UR4][R26.64+0x2a0] ;  /* 0x0002a0041a0c7981 */ /* 0x000f22000c1e1700 */
        /* <DEDUP_REMOVED lines=8> */
[----:B------:R-:W4:Y:S04]  /*5e90*/  LDG.E.S16 R11, desc[UR4][R26.64+0x2a2] ;  /* 0x0002a2041a0b7981 */ /* 0x000f28000c1e1700 */
[----:B------:R-:W4:Y:S04]  /*5ea0*/  LDG.E.S16 R7, desc[UR4][R26.64+0x2a6] ;  /* 0x0002a6041a077981 */ /* 0x000f28000c1e1700 */
[----:B------:R-:W4:Y:S01]  /*5eb0*/  LDG.E.S16 R4, desc[UR4][R26.64+0x2aa] ;  /* 0x0002aa041a047981 */ /* 0x000f22000c1e1700 */
[----:B-----5:R-:W-:-:S04]  /*5ec0*/  IADD3 R32, P0, PT, R20, UR8, RZ ;  /* 0x0000000814207c10 */ /* 0x020fc8000ff1e0ff */
[----:B------:R-:W-:Y:S02]  /*5ed0*/  LEA.HI.X.SX32 R33, R20, UR9, 0x1, P0 ;  /* 0x0000000914217c11 */ /* 0x000fe400080f0eff */
[----:B--2---:R-:W-:Y:S02]  /*5ee0*/  IADD3 R19, PT, PT, R24, R23, R19 ;  /* 0x0000001718137210 */ /* 0x004fe40007ffe013 */
[----:B------:R-:W-:-:S04]  /*5ef0*/  IADD3 R24, P1, PT, R22, UR8, RZ ;  /* 0x0000000816187c10 */ /* 0x000fc8000ff3e0ff */
[----:B------:R-:W-:Y:S02]  /*5f00*/  LEA.HI.X.SX32 R25, R22, UR9, 0x1, P1 ;  /* 0x0000000916197c11 */ /* 0x000fe400088f0eff */
[C---:B---3--:R-:W-:Y:S01]  /*5f10*/  IADD3 R20, P1, PT, R21.reuse, UR8, RZ ;  /* 0x0000000815147c10 */ /* 0x048fe2000ff3e0ff */
[----:B------:R-:W2:Y:S01]  /*5f20*/  LDG.E.S8 R22, desc[UR4][R32.64] ;  /* 0x0000000420167981 */ /* 0x000ea2000c1e1300 */
[C---:B----4-:R-:W-:Y:S02]  /*5f30*/  IADD3 R34, P0, PT, R16.reuse, UR8, RZ ;  /* 0x0000000810227c10 */ /* 0x050fe4000ff1e0ff */
[----:B------:R-:W-:Y:S01]  /*5f40*/  LEA.HI.X.SX32 R21, R21, UR9, 0x1, P1 ;  /* 0x0000000915157c11 */ /* 0x000fe200088f0eff */
[----:B------:R0:W2:Y:S01]  /*5f50*/  LDG.E.S8 R23, desc[UR4][R24.64] ;  /* 0x0000000418177981 */ /* 0x0000a2000c1e1300 */
[----:B------:R-:W-:Y:S02]  /*5f60*/  IADD3 R28, P1, PT, R13, UR8, RZ ;  /* 0x000000080d1c7c10 */ /* 0x000fe4000ff3e0ff */
[----:B------:R-:W-:-:S02]  /*5f70*/  LEA.HI.X.SX32 R35, R16, UR9, 0x1, P0 ;  /* 0x0000000910237c11 */ /* 0x000fc400080f0eff */
[----:B------:R-:W-:Y:S01]  /*5f80*/  LEA.HI.X.SX32 R29, R13, UR9, 0x1, P1 ;  /* 0x000000090d1d7c11 */ /* 0x000fe200088f0eff */
[----:B------:R-:W3:Y:S01]  /*5f90*/  LDG.E.S8 R21, desc[UR4][R20.64] ;  /* 0x0000000414157981 */ /* 0x000ee2000c1e1300 */
[----:B0-----:R-:W-:-:S03]  /*5fa0*/  IADD3 R24, P1, PT, R12, UR8, RZ ;  /* 0x000000080c187c10 */ /* 0x001fc6000ff3e0ff */
[----:B------:R0:W3:Y:S01]  /*5fb0*/  LDG.E.S8 R16, desc[UR4][R34.64] ;  /* 0x0000000422107981 */ /* 0x0000e2000c1e1300 */
[----:B------:R-:W-:-:S03]  /*5fc0*/  LEA.HI.X.SX32 R25, R12, UR9, 0x1, P1 ;  /* 0x000000090c197c11 */ /* 0x000fc600088f0eff */
[----:B------:R1:W4:Y:S04]  /*5fd0*/  LDG.E.S8 R13, desc[UR4][R28.64] ;  /* 0x000000041c0d7981 */ /* 0x000328000c1e1300 */
[----:B------:R5:W4:Y:S01]  /*5fe0*/  LDG.E.S8 R12, desc[UR4][R24.64] ;  /* 0x00000004180c7981 */ /* 0x000b22000c1e1300 */
[----:B0-----:R-:W-:-:S03]  /*5ff0*/  IADD3 R34, P1, PT, R6, UR8, RZ ;  /* 0x0000000806227c10 */ /* 0x001fc6000ff3e0ff */
[----:B------:R-:W4:Y:S01]  /*6000*/  LDG.E.S16 R20, desc[UR4][R26.64+0x2b0] ;  /* 0x0002b0041a147981 */ /* 0x000f22000c1e1700 */
[----:B------:R-:W-:Y:S02]  /*6010*/  LEA.HI.X.SX32 R35, R6, UR9, 0x1, P1 ;  /* 0x0000000906237c11 */ /* 0x000fe400088f0eff */
[----:B-1----:R-:W-:-:S04]  /*6020*/  IADD3 R28, P1, PT, R10, UR8, RZ ;  /* 0x000000080a1c7c10 */ /* 0x002fc8000ff3e0ff */
[----:B------:R-:W-:Y:S02]  /*6030*/  LEA.HI.X.SX32 R29, R10, UR9, 0x1, P1 ;  /* 0x000000090a1d7c11 */ /* 0x000fe400088f0eff */
[----:B-----5:R-:W-:Y:S02]  /*6040*/  IADD3 R24, P1, PT, R18, UR8, RZ ;  /* 0x0000000812187c10 */ /* 0x020fe4000ff3e0ff */
[----:B------:R-:W-:Y:S01]  /*6050*/  IADD3 R30, P0, PT, R8, UR8, RZ ;  /* 0x00000008081e7c10 */ /* 0x000fe2000ff1e0ff */
        /* <DEDUP_REMOVED lines=19> */
[----:B--2---:R-:W-:-:S03]  /*6190*/  IADD3 R19, PT, PT, R23, R19, R22 ;  /* 0x0000001317137210 */ /* 0x004fc60007ffe016 */
[----:B------:R-:W2:Y:S01]  /*61a0*/  LDG.E.S16 R22, desc[UR4][R26.64+0x2b4] ;  /* 0x0002b4041a167981 */ /* 0x000ea2000c1e1700 */
[----:B---3--:R-:W-:-:S03]  /*61b0*/  IADD3 R16, PT, PT, R21, R19, R16 ;  /* 0x0000001315107210 */ /* 0x008fc60007ffe010 */
[----:B------:R-:W3:Y:S04]  /*61c0*/  LDG.E.S16 R21, desc[UR4][R26.64+0x2b6] ;  /* 0x0002b6041a157981 */ /* 0x000ee8000c1e1700 */
[----:B------:R-:W3:Y:S01]  /*61d0*/  LDG.E.S16 R19, desc[UR4][R26.64+0x2b8] ;  /* 0x0002b8041a137981 */ /* 0x000ee2000c1e1700 */
[----:B----4-:R-:W-:-:S04]  /*61e0*/  IADD3 R28, P1, PT, R20, UR8, RZ ;  /* 0x00000008141c7c10 */ /* 0x010fc8000ff3e0ff */
[----:B------:R-:W-:Y:S02]  /*61f0*/  LEA.HI.X.SX32 R29, R20, UR9, 0x1, P1 ;  /* 0x00000009141d7c11 */ /* 0x000fe400088f0eff */
[----:B------:R-:W4:Y:S04]  /*6200*/  LDG.E.S16 R20, desc[UR4][R26.64+0x2b2] ;  /* 0x0002b2041a147981 */ /* 0x000f28000c1e1700 */
[----:B------:R3:W3:Y:S01]  /*6210*/  LDG.E.S8 R23, desc[UR4][R28.64] ;  /* 0x000000041c177981 */ /* 0x0006e2000c1e1300 */
[----:B-----5:R-:W-:-:S04]  /*6220*/  IADD3 R30, P0, PT, R18, UR8, RZ ;  /* 0x00000008121e7c10 */ /* 0x020fc8000ff1e0ff */
[----:B------:R-:W-:Y:S02]  /*6230*/  LEA.HI.X.SX32 R31, R18, UR9, 0x1, P0 ;  /* 0x00000009121f7c11 */ /* 0x000fe400080f0eff */
[----:B------:R-:W-:-:S03]  /*6240*/  IADD3 R16, PT, PT, R13, R16, R8 ;  /* 0x000000100d107210 */ /* 0x000fc60007ffe008 */
[----:B------:R-:W5:Y:S04]  /*6250*/  LDG.E.S8 R18, desc[UR4][R30.64] ;  /* 0x000000041e127981 */ /* 0x000f68000c1e1300 */
        /* <DEDUP_REMOVED lines=17> */
[----:B---3--:R-:W-:-:S04]  /*6370*/  IADD3 R28, P0, PT, R21, UR8, RZ ;  /* 0x00000008151c7c10 */ /* 0x008fc8000ff1e0ff */
[----:B------:R-:W-:-:S05]  /*6380*/  LEA.HI.X.SX32 R29, R21, UR9, 0x1, P0 ;  /* 0x00000009151d7c11 */ /* 0x000fca00080f0eff */
[----:B------:R-:W2:Y:S01]  /*6390*/  LDG.E.S8 R28, desc[UR4][R28.64] ;  /* 0x000000041c1c7981 */ /* 0x000ea2000c1e1300 */
[----:B-----5:R-:W-:Y:S02]  /*63a0*/  IADD3 R18, PT, PT, R23, R25, R18 ;  /* 0x0000001917127210 */ /* 0x020fe40007ffe012 */
[----:B------:R-:W-:Y:S01]  /*63b0*/  LEA.HI.X.SX32 R25, R22, UR9, 0x1, P1 ;  /* 0x0000000916197c11 */ /* 0x000fe200088f0eff */
[----:B------:R-:W3:Y:S01]  /*63c0*/  LDG.E.S8 R23, desc[UR4][R32.64] ;  /* 0x0000000420177981 */ /* 0x000ee2000c1e1300 */
[C---:B------:R-:W-:Y:S02]  /*63d0*/  IADD3 R20, P1, PT, R19.reuse, UR8, RZ ;  /* 0x0000000813147c10 */ /* 0x040fe4000ff3e0ff */
[C---:B------:R-:W-:Y:S01]  /*63e0*/  IADD3 R36, P0, PT, R8.reuse, UR8, RZ ;  /* 0x0000000808247c10 */ /* 0x040fe2000ff1e0ff */
[----:B------:R0:W3:Y:S01]  /*63f0*/  LDG.E.S8 R22, desc[UR4][R24.64] ;  /* 0x0000000418167981 */ /* 0x0000e2000c1e1300 */
[----:B------:R-:W-:Y:S02]  /*6400*/  LEA.HI.X.SX32 R21, R19, UR9, 0x1, P1 ;  /* 0x0000000913157c11 */ /* 0x000fe400088f0eff */
[----:B------:R-:W-:-:S02]  /*6410*/  LEA.HI.X.SX32 R37, R8, UR9, 0x1, P0 ;  /* 0x0000000908257c11 */ /* 0x000fc400080f0eff */
[----:B------:R-:W-:Y:S02]  /*6420*/  IADD3 R30, P1, PT, R13, UR8, RZ ;  /* 0x000000080d1e7c10 */ /* 0x000fe4000ff3e0ff */
[----:B------:R-:W2:Y:S01]  /*6430*/  LDG.E.S8 R21, desc[UR4][R20.64] ;  /* 0x0000000414157981 */ /* 0x000ea2000c1e1300 */
[----:B0-----:R-:W-:-:S03]  /*6440*/  IADD3 R24, P0, PT, R12, UR8, RZ ;  /* 0x000000080c187c10 */ /* 0x001fc6000ff1e0ff */
[----:B------:R-:W4:Y:S01]  /*6450*/  LDG.E.S8 R8, desc[UR4][R36.64] ;  /* 0x0000000424087981 */ /* 0x000f22000c1e1300 */
[----:B------:R-:W-:Y:S02]  /*6460*/  LEA.HI.X.SX32 R31, R13, UR9, 0x1, P1 ;  /* 0x000000090d1f7c11 */ /* 0x000fe400088f0eff */
[----:B------:R-:W-:Y:S02]  /*6470*/  LEA.HI.X.SX32 R25, R12, UR9, 0x1, P0 ;  /* 0x000000090c197c11 */ /* 0x000fe400080f0eff */
[----:B------:R-:W-:Y:S01]  /*6480*/  IADD3 R34, P1, PT, R9, UR8, RZ ;  /* 0x0000000809227c10 */ /* 0x000fe2000ff3e0ff */
[----:B------:R0:W4:Y:S01]  /*6490*/  LDG.E.S8 R13, desc[UR4][R30.64] ;  /* 0x000000041e0d7981 */ /* 0x000122000c1e1300 */
[----:B------:R-:W-:Y:S02]  /*64a0*/  IADD3 R32, P0, PT, R11, UR8, RZ ;  /* 0x000000080b207c10 */ /* 0x000fe4000ff1e0ff */
[----:B------:R-:W-:Y:S01]  /*64b0*/  LEA.HI.X.SX32 R35, R9, UR9, 0x1, P1 ;  /* 0x0000000909237c11 */ /* 0x000fe200088f0eff */
[----:B------:R-:W5:Y:S01]  /*64c0*/  LDG.E.S16 R20, desc[UR4][R26.64+0x2d0] ;  /* 0x0002d0041a147981 */ /* 0x000f62000c1e1700 */
[----:B------:R-:W-:-:S03]  /*64d0*/  LEA.HI.X.SX32 R33, R11, UR9, 0x1, P0 ;  /* 0x000000090b217c11 */ /* 0x000fc600080f0eff */
[----:B------:R1:W4:Y:S01]  /*64e0*/  LDG.E.S8 R9, desc[UR4][R34.64] ;  /* 0x0000000422097981 */ /* 0x000322000c1e1300 */
[----:B0-----:R-:W-:-:S03]  /*64f0*/  IADD3 R30, P0, PT, R10, UR8, RZ ;  /* 0x000000080a1e7c10 */ /* 0x001fc6000ff1e0ff */
[----:B------:R0:W4:Y:S01]  /*6500*/  LDG.E.S8 R12, desc[UR4][R24.64] ;  /* 0x00000004180c7981 */ /* 0x000122000c1e1300 */
[----:B------:R-:W-:Y:S02]  /*6510*/  LEA.HI.X.SX32 R31, R10, UR9, 0x1, P0 ;  /* 0x000000090a1f7c11 */ /* 0x000fe400080f0eff */
[----:B-1----:R-:W-:-:S04]  /*6520*/  IADD3 R34, P0, PT, R16, UR8, RZ ;  /* 0x0000000810227c10 */ /* 0x002fc8000ff1e0ff */
[----:B------:R-:W-:Y:S02]  /*6530*/  LEA.HI.X.SX32 R35, R16, UR9, 0x1, P0 ;  /* 0x0000000910237c11 */ /* 0x000fe400080f0eff */
[----:B------:R-:W4:Y:S01]  /*6540*/  LDG.E.S16 R16, desc[UR4][R26.64+0x2ce] ;  /* 0x0002ce041a107981 */ /* 0x000f22000c1e1700 */
[----:B------:R-:W-:-:S03]  /*6550*/  IADD3 R36, P1, PT, R6, UR8, RZ ;  /* 0x0000000806247c10 */ /* 0x000fc6000ff3e0ff */
[----:B------:R-:W4:Y:S01]  /*6560*/  LDG.E.S8 R19, desc[UR4][R34.64] ;  /* 0x0000000422137981 */ /* 0x000f22000c1e1300 */
[----:B------:R-:W-:-:S03]  /*6570*/  LEA.HI.X.SX32 R37, R6, UR9, 0x1, P1 ;  /* 0x0000000906257c11 */ /* 0x000fc600088f0eff */
[----:B------:R1:W4:Y:S04]  /*6580*/  LDG.E.S8 R6, desc[UR4][R32.64] ;  /* 0x0000000420067981 */ /* 0x000328000c1e1300 */
[----:B------:R-:W4:Y:S01]  /*6590*/  LDG.E.S8 R11, desc[UR4][R36.64] ;  /* 0x00000004240b7981 */ /* 0x000f22000c1e1300 */
[----:B0-----:R-:W-:-:S04]  /*65a0*/  IADD3 R24, P1, PT, R7, UR8, RZ ;  /* 0x0000000807187c10 */ /* 0x001fc8000ff3e0ff */
[----:B------:R-:W-:Y:S02]  /*65b0*/  LEA.HI.X.SX32 R25, R7, UR9, 0x1, P1 ;  /* 0x0000000907197c11 */ /* 0x000fe400088f0eff */
[C---:B-1----:R-:W-:Y:S01]  /*65c0*/  IADD3 R32, P1, PT, R4.reuse, UR8, RZ ;  /* 0x0000000804207c10 */ /* 0x042fe2000ff3e0ff */
[----:B------:R-:W4:Y:S03]  /*65d0*/  LDG.E.S8 R7, desc[UR4][R30.64] ;  /* 0x000000041e077981 */ /* 0x000f26000c1e1300 */
[----:B------:R-:W-:Y:S01]  /*65e0*/  LEA.HI.X.SX32 R33, R4, UR9, 0x1, P1 ;  /* 0x0000000904217c11 */ /* 0x000fe200088f0eff */
[----:B------:R5:W4:Y:S04]  /*65f0*/  LDG.E.S8 R10, desc[UR4][R24.64] ;  /* 0x00000004180a7981 */ /* 0x000b28000c1e1300 */
[----:B------:R-:W4:Y:S01]  /*6600*/  LDG.E.S8 R4, desc[UR4][R32.64] ;  /* 0x0000000420047981 */ /* 0x000f22000c1e1300 */
[----:B---3--:R-:W-:-:S04]  /*6610*/  IADD3 R18, PT, PT, R22, R18, R23 ;  /* 0x0000001216127210 */ /* 0x008fc80007ffe017 */
[----:B--2---:R-:W-:Y:S02]  /*6620*/  IADD3 R28, PT, PT, R21, R18, R28 ;  /* 0x00000012151c7210 */ /* 0x004fe40007ffe01c */
        /* <DEDUP_REMOVED lines=9> */
[----:B------:R5:W2:Y:S01]  /*66c0*/  LDG.E.S8 R22, desc[UR4][R30.64] ;  /* 0x000000041e167981 */ /* 0x000aa2000c1e1300 */
[----:B------:R-:W-:-:S03]  /*66d0*/  IADD3 R28, PT, PT, R13, R28, R8 ;  /* 0x0000001c0d1c7210 */ /* 0x000fc60007ffe008 */
[----:B------:R-:W2:Y:S01]  /*66e0*/  LDG.E.S16 R13, desc[UR4][R26.64+0x2dc] ;  /* 0x0002dc041a0d7981 */ /* 0x000ea2000c1e1700 */
[----:B------:R-:W-:-:S03]  /*66f0*/  IADD3 R28, PT, PT, R9, R28, R12 ;  /* 0x0000001c091c7210 */ /* 0x000fc60007ffe00c */
[----:B------:R-:W2:Y:S01]  /*6700*/  LDG.E.S16 R12, desc[UR4][R26.64+0x2e0] ;  /* 0x0002e0041a0c7981 */ /* 0x000ea2000c1e1700 */
[----:B------:R-:W-:-:S03]  /*6710*/  IADD3 R28, PT, PT, R11, R28, R6 ;  /* 0x0000001c0b1c7210 */ /* 0x000fc60007ffe006 */
[----:B------:R-:W2:Y:S04]  /*6720*/  LDG.E.S16 R11, desc[UR4][R26.64+0x2e4] ;  /* 0x0002e4041a0b7981 */ /* 0x000ea8000c1e1700 */
[----:B------:R-:W2:Y:S04]  /*6730*/  LDG.E.S16 R8, desc[UR4][R26.64+0x2da] ;  /* 0x0002da041a087981 */ /* 0x000ea8000c1e1700 */
[----:B------:R-:W2:Y:S04]  /*6740*/  LDG.E.S16 R9, desc[UR4][R26.64+0x2de] ;  /* 0x0002de041a097981 */ /* 0x000ea8000c1e1700 */
[----:B------:R-:W2:Y:S01]  /*6750*/  LDG.E.S16 R6, desc[UR4][R26.64+0x2e2] ;  /* 0x0002e2041a067981 */ /* 0x000ea2000c1e1700 */
[----:B------:R-:W-:-:S03]  /*6760*/  IADD3 R28, PT, PT, R10, R28, R7 ;  /* 0x0000001c0a1c7210 */ /* 0x000fc60007ffe007 */
[----:B------:R-:W2:Y:S04]  /*6770*/  LDG.E.S16 R7, desc[UR4][R26.64+0x2e6] ;  /* 0x0002e6041a077981 */ /* 0x000ea8000c1e1700 */
[----:B------:R-:W2:Y:S01]  /*6780*/  LDG.E.S16 R10, desc[UR4][R26.64+0x2e8] ;  /* 0x0002e8041a0a7981 */ /* 0x000ea2000c1e1700 */
[----:B------:R-:W-:-:S03]  /*6790*/  IADD3 R28, PT, PT, R4, R28, R19 ;  /* 0x0000001c041c7210 */ /* 0x000fc60007ffe013 */
[----:B------:R-:W2:Y:S04]  /*67a0*/  LDG.E.S16 R19, desc[UR4][R26.64+0x2ea] ;  /* 0x0002ea041a137981 */ /* 0x000ea8000c1e1700 */
[----:B------:R-:W2:Y:S01]  /*67b0*/  LDG.E.S16 R4, desc[UR4][R26.64+0x2ec] ;  /* 0x0002ec041a047981 */ /* 0x000ea2000c1e1700 */
[----:B-----5:R-:W-:-:S04]  /*67c0*/  IADD3 R30, P1, PT, R20, UR8, RZ ;  /* 0x00000008141e7c10 */ /* 0x020fc8000ff3e0ff */
[----:B------:R-:W-:Y:S02]  /*67d0*/  LEA.HI.X.SX32 R31, R20, UR9, 0x1, P1 ;  /* 0x00000009141f7c11 */ /* 0x000fe400088f0eff */
[----:B---3--:R-:W-:Y:S02]  /*67e0*/  IADD3 R20, P1, PT, R18, UR8, RZ ;  /* 0x0000000812147c10 */ /* 0x008fe4000ff3e0ff */
[C---:B----4-:R-:W-:Y:S02]  /*67f0*/  IADD3 R32, P0, PT, R16.reuse, UR8, RZ ;  /* 0x0000000810207c10 */ /* 0x050fe4000ff1e0ff */
[----:B--2---:R-:W-:Y:S02]  /*6800*/  IADD3 R22, PT, PT, R23, R28, R22 ;  /* 0x0000001c17167210 */ /* 0x004fe40007ffe016 */
        /* <DEDUP_REMOVED lines=3503> */
[----:B------:R-:W2:Y:S01]  /*14300*/  LDG.E.S16 R21, desc[UR4][R26.64+0x8f6] ;  /* 0x0008f6041a157981 */ /* 0x000ea2000c1e1700 */
[----:B-----5:R-:W-:-:S03]  /*14310*/  IADD3 R16, PT, PT, R13, R16, R8 ;  /* 0x000000100d107210 */ /* 0x020fc60007ffe008 */
[----:B------:R-:W5:Y:S04]  /*14320*/  LDG.E.S16 R18, desc[UR4][R26.64+0x8f8] ;  /* 0x0008f8041a127981 */ /* 0x000f68000c1e1700 */
[----:B------:R-:W3:Y:S01]  /*14330*/  LDG.E.S16 R13, desc[UR4][R26.64+0x8fa] ;  /* 0x0008fa041a0d7981 */ /* 0x000ee2000c1e1700 */
[----:B------:R-:W-:-:S03]  /*14340*/  IADD3 R28, P0, PT, R19, UR8, RZ ;  /* 0x00000008131c7c10 */ /* 0x000fc6000ff1e0ff */
        /* <DEDUP_REMOVED lines=15> */
[----:B----4-:R-:W-:-:S04]  /*14440*/  IADD3 R32, P0, PT, R20, UR8, RZ ;  /* 0x0000000814207c10 */ /* 0x010fc8000ff1e0ff */
[----:B------:R-:W-:Y:S02]  /*14450*/  LEA.HI.X.SX32 R33, R20, UR9, 0x1, P0 ;  /* 0x0000000914217c11 */ /* 0x000fe400080f0eff */
[----:B--2---:R-:W-:-:S04]  /*14460*/  IADD3 R20, P0, PT, R21, UR8, RZ ;  /* 0x0000000815147c10 */ /* 0x004fc8000ff1e0ff */
[----:B------:R-:W-:Y:S02]  /*14470*/  LEA.HI.X.SX32 R21, R21, UR9, 0x1, P0 ;  /* 0x0000000915157c11 */ /* 0x000fe400080f0eff */
[----:B---3--:R-:W-:-:S04]  /*14480*/  IADD3 R30, P0, PT, R13, UR8, RZ ;  /* 0x000000080d1e7c10 */ /* 0x008fc8000ff1e0ff */
[----:B------:R-:W2:Y:S01]  /*14490*/  LDG.E.S8 R21, desc[UR4][R20.64] ;  /* 0x0000000414157981 */ /* 0x000ea2000c1e1300 */
[----:B------:R-:W-:-:S03]  /*144a0*/  LEA.HI.X.SX32 R31, R13, UR9, 0x1, P0 ;  /* 0x000000090d1f7c11 */ /* 0x000fc600080f0eff */
[----:B------:R-:W3:Y:S01]  /*144b0*/  LDG.E.S16 R20, desc[UR4][R26.64+0x910] ;  /* 0x000910041a147981 */ /* 0x000ee2000c1e1700 */
[----:B-----5:R-:W-:Y:S02]  /*144c0*/  IADD3 R19, PT, PT, R24, R23, R19 ;  /* 0x0000001718137210 */ /* 0x020fe40007ffe013 */
[----:B------:R-:W-:-:S04]  /*144d0*/  IADD3 R24, P1, PT, R22, UR8, RZ ;  /* 0x0000000816187c10 */ /* 0x000fc8000ff3e0ff */
[----:B------:R-:W-:Y:S02]  /*144e0*/  LEA.HI.X.SX32 R25, R22, UR9, 0x1, P1 ;  /* 0x0000000916197c11 */ /* 0x000fe400088f0eff */
[C---:B------:R-:W-:Y:S01]  /*144f0*/  IADD3 R34, P1, PT, R18.reuse, UR8, RZ ;  /* 0x0000000812227c10 */ /* 0x040fe2000ff3e0ff */
[----:B------:R0:W4:Y:S03]  /*14500*/  LDG.E.S8 R22, desc[UR4][R32.64] ;  /* 0x0000000420167981 */ /* 0x000126000c1e1300 */
[----:B------:R-:W-:Y:S01]  /*14510*/  LEA.HI.X.SX32 R35, R18, UR9, 0x1, P1 ;  /* 0x0000000912237c11 */ /* 0x000fe200088f0eff */
[----:B------:R1:W4:Y:S01]  /*14520*/  LDG.E.S8 R23, desc[UR4][R24.64] ;  /* 0x0000000418177981 */ /* 0x000322000c1e1300 */
[----:B------:R-:W-:-:S03]  /*14530*/  IADD3 R28, P1, PT, R8, UR8, RZ ;  /* 0x00000008081c7c10 */ /* 0x000fc6000ff3e0ff */
[----:B------:R-:W2:Y:S01]  /*14540*/  LDG.E.S8 R18, desc[UR4][R34.64] ;  /* 0x0000000422127981 */ /* 0x000ea2000c1e1300 */
[----:B0-----:R-:W-:Y:S02]  /*14550*/  IADD3 R32, P0, PT, R16, UR8, RZ ;  /* 0x0000000810207c10 */ /* 0x001fe4000ff1e0ff */
[----:B------:R-:W-:Y:S02]  /*14560*/  LEA.HI.X.SX32 R29, R8, UR9, 0x1, P1 ;  /* 0x00000009081d7c11 */ /* 0x000fe400088f0eff */
[----:B------:R-:W-:Y:S01]  /*14570*/  LEA.HI.X.SX32 R33, R16, UR9, 0x1, P0 ;  /* 0x0000000910217c11 */ /* 0x000fe200080f0eff */
[----:B------:R0:W5:Y:S01]  /*14580*/  LDG.E.S8 R8, desc[UR4][R30.64] ;  /* 0x000000041e087981 */ /* 0x000162000c1e1300 */
[C---:B-1----:R-:W-:Y:S02]  /*14590*/  IADD3 R24, P1, PT, R9.reuse, UR8, RZ ;  /* 0x0000000809187c10 */ /* 0x042fe4000ff3e0ff */
[----:B------:R-:W-:Y:S01]  /*145a0*/  IADD3 R36, P0, PT, R6, UR8, RZ ;  /* 0x0000000806247c10 */ /* 0x000fe2000ff1e0ff */
[----:B------:R-:W5:Y:S01]  /*145b0*/  LDG.E.S8 R13, desc[UR4][R28.64] ;  /* 0x000000041c0d7981 */ /* 0x000f62000c1e1300 */
[----:B------:R-:W-:-:S02]  /*145c0*/  LEA.HI.X.SX32 R25, R9, UR9, 0x1, P1 ;  /* 0x0000000909197c11 */ /* 0x000fc400088f0eff */
[----:B------:R-:W-:Y:S01]  /*145d0*/  LEA.HI.X.SX32 R37, R6, UR9, 0x1, P0 ;  /* 0x0000000906257c11 */ /* 0x000fe200080f0eff */
[----:B------:R-:W5:Y:S01]  /*145e0*/  LDG.E.S8 R9, desc[UR4][R32.64] ;  /* 0x0000000420097981 */ /* 0x000f62000c1e1300 */
[----:B0-----:R-:W-:-:S03]  /*145f0*/  IADD3 R30, P0, PT, R7, UR8, RZ ;  /* 0x00000008071e7c10 */ /* 0x001fc6000ff1e0ff */
[----:B------:R0:W5:Y:S01]  /*14600*/  LDG.E.S8 R16, desc[UR4][R24.64] ;  /* 0x0000000418107981 */ /* 0x000162000c1e1300 */
[----:B------:R-:W-:Y:S02]  /*14610*/  LEA.HI.X.SX32 R31, R7, UR9, 0x1, P0 ;  /* 0x00000009071f7c11 */ /* 0x000fe400080f0eff */
[----:B------:R-:W-:Y:S01]  /*14620*/  IADD3 R34, P1, PT, R11, UR8, RZ ;  /* 0x000000080b227c10 */ /* 0x000fe2000ff3e0ff */
        /* <DEDUP_REMOVED lines=14> */
[----:B---3--:R-:W-:-:S04]  /*14710*/  IADD3 R28, P1, PT, R20, UR8, RZ ;  /* 0x00000008141c7c10 */ /* 0x008fc8000ff3e0ff */
[----:B------:R-:W-:Y:S02]  /*14720*/  LEA.HI.X.SX32 R29, R20, UR9, 0x1, P1 ;  /* 0x00000009141d7c11 */ /* 0x000fe400088f0eff */
[----:B------:R-:W3:Y:S01]  /*14730*/  LDG.E.S16 R20, desc[UR4][R26.64+0x914] ;  /* 0x000914041a147981 */ /* 0x000ee2000c1e1700 */
[----:B----4-:R-:W-:-:S03]  /*14740*/  IADD3 R19, PT, PT, R23, R19, R22 ;  /* 0x0000001317137210 */ /* 0x010fc60007ffe016 */
[----:B------:R-:W4:Y:S01]  /*14750*/  LDG.E.S8 R22, desc[UR4][R28.64] ;  /* 0x000000041c167981 */ /* 0x000f22000c1e1300 */
[----:B--2---:R-:W-:-:S03]  /*14760*/  IADD3 R18, PT, PT, R18, R19, R21 ;  /* 0x0000001312127210 */ /* 0x004fc60007ffe015 */
[----:B------:R-:W2:Y:S04]  /*14770*/  LDG.E.S16 R19, desc[UR4][R26.64+0x916] ;  /* 0x000916041a137981 */ /* 0x000ea8000c1e1700 */
[----:B------:R-:W2:Y:S01]  /*14780*/  LDG.E.S16 R21, desc[UR4][R26.64+0x918] ;  /* 0x000918041a157981 */ /* 0x000ea2000c1e1700 */
[----:B-----5:R-:W-:-:S03]  /*14790*/  IADD3 R13, PT, PT, R13, R18, R8 ;  /* 0x000000120d0d7210 */ /* 0x020fc60007ffe008 */
[----:B------:R-:W5:Y:S04]  /*147a0*/  LDG.E.S16 R8, desc[UR4][R26.64+0x91a] ;  /* 0x00091a041a087981 */ /* 0x000f68000c1e1700 */
[----:B------:R-:W5:Y:S01]  /*147b0*/  LDG.E.S16 R18, desc[UR4][R26.64+0x91c] ;  /* 0x00091c041a127981 */ /* 0x000f62000c1e1700 */
[----:B------:R-:W-:-:S04]  /*147c0*/  IADD3 R30, P0, PT, R12, UR8, RZ ;  /* 0x000000080c1e7c10 */ /* 0x000fc8000ff1e0ff */
[----:B------:R-:W-:Y:S02]  /*147d0*/  LEA.HI.X.SX32 R31, R12, UR9, 0x1, P0 ;  /* 0x000000090c1f7c11 */ /* 0x000fe400080f0eff */
[----:B------:R-:W4:Y:S04]  /*147e0*/  LDG.E.S16 R12, desc[UR4][R26.64+0x912] ;  /* 0x000912041a0c7981 */ /* 0x000f28000c1e1700 */
[----:B------:R-:W2:Y:S01]  /*147f0*/  LDG.E.S8 R23, desc[UR4][R30.64] ;  /* 0x000000041e177981 */ /* 0x000ea2000c1e1300 */
        /* <DEDUP_REMOVED lines=12> */
[----:B---3--:R-:W-:Y:S02]  /*148c0*/  IADD3 R24, P1, PT, R20, UR8, RZ ;  /* 0x0000000814187c10 */ /* 0x008fe4000ff3e0ff */
[----:B----4-:R-:W-:-:S02]  /*148d0*/  IADD3 R34, P0, PT, R12, UR8, RZ ;  /* 0x000000080c227c10 */ /* 0x010fc4000ff1e0ff */
[----:B--2---:R-:W-:Y:S02]  /*148e0*/  IADD3 R23, PT, PT, R22, R25, R23 ;  /* 0x0000001916177210 */ /* 0x004fe40007ffe017 */
[----:B------:R-:W-:Y:S02]  /*148f0*/  LEA.HI.X.SX32 R35, R12, UR9, 0x1, P0 ;  /* 0x000000090c237c11 */ /* 0x000fe400080f0eff */
[----:B------:R-:W-:Y:S02]  /*14900*/  LEA.HI.X.SX32 R25, R20, UR9, 0x1, P1 ;  /* 0x0000000914197c11 */ /* 0x000fe400088f0eff */
[----:B------:R-:W-:Y:S01]  /*14910*/  IADD3 R32, P0, PT, R19, UR8, RZ ;  /* 0x0000000813207c10 */ /* 0x000fe2000ff1e0ff */
[----:B------:R-:W2:Y:S01]  /*14920*/  LDG.E.S8 R12, desc[UR4][R34.64] ;  /* 0x00000004220c7981 */ /* 0x000ea2000c1e1300 */
[----:B------:R-:W-:Y:S02]  /*14930*/  IADD3 R20, P1, PT, R21, UR8, RZ ;  /* 0x0000000815147c10 */ /* 0x000fe4000ff3e0ff */
[----:B------:R-:W-:Y:S01]  /*14940*/  LEA.HI.X.SX32 R33, R19, UR9, 0x1, P0 ;  /* 0x0000000913217c11 */ /* 0x000fe200080f0eff */
[----:B------:R0:W2:Y:S01]  /*14950*/  LDG.E.S8 R22, desc[UR4][R24.64] ;  /* 0x0000000418167981 */ /* 0x0000a2000c1e1300 */
[----:B------:R-:W-:-:S02]  /*14960*/  LEA.HI.X.SX32 R21, R21, UR9, 0x1, P1 ;  /* 0x0000000915157c11 */ /* 0x000fc400088f0eff */
[----:B-----5:R-:W-:Y:S01]  /*14970*/  IADD3 R30, P0, PT, R8, UR8, RZ ;  /* 0x00000008081e7c10 */ /* 0x020fe2000ff1e0ff */
[----:B------:R1:W3:Y:S01]  /*14980*/  LDG.E.S8 R19, desc[UR4][R32.64] ;  /* 0x0000000420137981 */ /* 0x0002e2000c1e1300 */
[----:B------:R-:W-:Y:S02]  /*14990*/  IADD3 R28, P1, PT, R18, UR8, RZ ;  /* 0x00000008121c7c10 */ /* 0x000fe4000ff3e0ff */
[----:B------:R-:W-:Y:S01]  /*149a0*/  LEA.HI.X.SX32 R31, R8, UR9, 0x1, P0 ;  /* 0x00000009081f7c11 */ /* 0x000fe200080f0eff */
[----:B------:R-:W3:Y:S01]  /*149b0*/  LDG.E.S8 R20, desc[UR4][R20.64] ;  /* 0x0000000414147981 */ /* 0x000ee2000c1e1300 */
[----:B------:R-:W-:Y:S02]  /*149c0*/  LEA.HI.X.SX32 R29, R18, UR9, 0x1, P1 ;  /* 0x00000009121d7c11 */ /* 0x000fe400088f0eff */
[----:B0-----:R-:W-:Y:S01]  /*149d0*/  IADD3 R24, P0, PT, R16, UR8, RZ ;  /* 0x0000000810187c10 */ /* 0x001fe2000ff1e0ff */
[----:B------:R-:W4:Y:S01]  /*149e0*/  LDG.E.S8 R8, desc[UR4][R30.64] ;  /* 0x000000041e087981 */ /* 0x000f22000c1e1300 */
[----:B------:R-:W-:-:S02]  /*149f0*/  IADD3 R34, P1, PT, R9, UR8, RZ ;  /* 0x0000000809227c10 */ /* 0x000fc4000ff3e0ff */
[----:B------:R-:W-:Y:S01]  /*14a00*/  LEA.HI.X.SX32 R25, R16, UR9, 0x1, P0 ;  /* 0x0000000910197c11 */ /* 0x000fe200080f0eff */
[----:B------:R-:W4:Y:S01]  /*14a10*/  LDG.E.S8 R29, desc[UR4][R28.64] ;  /* 0x000000041c1d7981 */ /* 0x000f22000c1e1300 */
[----:B------:R-:W-:Y:S02]  /*14a20*/  LEA.HI.X.SX32 R35, R9, UR9, 0x1, P1 ;  /* 0x0000000909237c11 */ /* 0x000fe400088f0eff */
[C---:B-1----:R-:W-:Y:S01]  /*14a30*/  IADD3 R32, P0, PT, R13.reuse, UR8, RZ ;  /* 0x000000080d207c10 */ /* 0x042fe2000ff1e0ff */
[----:B------:R0:W5:Y:S01]  /*14a40*/  LDG.E.S8 R18, desc[UR4][R24.64] ;  /* 0x0000000418127981 */ /* 0x000162000c1e1300 */
[C---:B------:R-:W-:Y:S02]  /*14a50*/  IADD3 R36, P1, PT, R6.reuse, UR8, RZ ;  /* 0x0000000806247c10 */ /* 0x040fe4000ff3e0ff */
[----:B------:R-:W-:Y:S01]  /*14a60*/  LEA.HI.X.SX32 R33, R13, UR9, 0x1, P0 ;  /* 0x000000090d217c11 */ /* 0x000fe200080f0eff */
[----:B------:R-:W4:Y:S01]  /*14a70*/  LDG.E.S16 R21, desc[UR4][R26.64+0x930] ;  /* 0x000930041a157981 */ /* 0x000f22000c1e1700 */
[----:B------:R-:W-:-:S03]  /*14a80*/  LEA.HI.X.SX32 R37, R6, UR9, 0x1, P1 ;  /* 0x0000000906257c11 */ /* 0x000fc600088f0eff */
[----:B------:R1:W5:Y:S01]  /*14a90*/  LDG.E.S8 R6, desc[UR4][R32.64] ;  /* 0x0000000420067981 */ /* 0x000362000c1e1300 */
[----:B0-----:R-:W-:-:S03]  /*14aa0*/  IADD3 R24, P1, PT, R11, UR8, RZ ;  /* 0x000000080b187c10 */ /* 0x001fc6000ff3e0ff */
[----:B------:R0:W5:Y:S01]  /*14ab0*/  LDG.E.S8 R9, desc[UR4][R34.64] ;  /* 0x0000000422097981 */ /* 0x000162000c1e1300 */
[----:B------:R-:W-:Y:S02]  /*14ac0*/  LEA.HI.X.SX32 R25, R11, UR9, 0x1, P1 ;  /* 0x000000090b197c11 */ /* 0x000fe400088f0eff */
[----:B------:R-:W-:Y:S01]  /*14ad0*/  IADD3 R30, P0, PT, R7, UR8, RZ ;  /* 0x00000008071e7c10 */ /* 0x000fe2000ff1e0ff */
[----:B------:R-:W5:Y:S01]  /*14ae0*/  LDG.E.S8 R13, desc[UR4][R36.64] ;  /* 0x00000004240d7981 */ /* 0x000f62000c1e1300 */
[----:B-1----:R-:W-:-:S03]  /*14af0*/  IADD3 R32, P1, PT, R10, UR8, RZ ;  /* 0x000000080a207c10 */ /* 0x002fc6000ff3e0ff */
[----:B------:R4:W5:Y:S01]  /*14b00*/  LDG.E.S8 R16, desc[UR4][R24.64] ;  /* 0x0000000418107981 */ /* 0x000962000c1e1300 */
[----:B------:R-:W-:-:S03]  /*14b10*/  LEA.HI.X.SX32 R33, R10, UR9, 0x1, P1 ;  /* 0x000000090a217c11 */ /* 0x000fc600088f0eff */
[----:B------:R-:W5:Y:S01]  /*14b20*/  LDG.E.S16 R10, desc[UR4][R26.64+0x92e] ;  /* 0x00092e041a0a7981 */ /* 0x000f62000c1e1700 */
[----:B------:R-:W-:-:S03]  /*14b30*/  LEA.HI.X.SX32 R31, R7, UR9, 0x1, P0 ;  /* 0x00000009071f7c11 */ /* 0x000fc600080f0eff */
[----:B------:R-:W5:Y:S04]  /*14b40*/  LDG.E.S8 R11, desc[UR4][R32.64] ;  /* 0x00000004200b7981 */ /* 0x000f68000c1e1300 */
[----:B------:R5:W5:Y:S01]  /*14b50*/  LDG.E.S8 R7, desc[UR4][R30.64] ;  /* 0x000000041e077981 */ /* 0x000b62000c1e1300 */
[----:B0-----:R-:W-:-:S04]  /*14b60*/  IADD3 R34, P0, PT, R4, UR8, RZ ;  /* 0x0000000804227c10 */ /* 0x001fc8000ff1e0ff */
[----:B------:R-:W-:-:S05]  /*14b70*/  LEA.HI.X.SX32 R35, R4, UR9, 0x1, P0 ;  /* 0x0000000904237c11 */ /* 0x000fca00080f0eff */
[----:B------:R-:W5:Y:S01]  /*14b80*/  LDG.E.S8 R4, desc[UR4][R34.64] ;  /* 0x0000000422047981 */ /* 0x000f62000c1e1300 */
[----:B--2---:R-:W-:-:S04]  /*14b90*/  IADD3 R12, PT, PT, R22, R23, R12 ;  /* 0x00000017160c7210 */ /* 0x004fc80007ffe00c */
[----:B---3--:R-:W-:Y:S02]  /*14ba0*/  IADD3 R20, PT, PT, R20, R12, R19 ;  /* 0x0000000c14147210 */ /* 0x008fe40007ffe013 */
[----:B------:R-:W2:Y:S04]  /*14bb0*/  LDG.E.S16 R12, desc[UR4][R26.64+0x936] ;  /* 0x000936041a0c7981 */ /* 0x000ea8000c1e1700 */
[----:B------:R-:W3:Y:S01]  /*14bc0*/  LDG.E.S16 R19, desc[UR4][R26.64+0x938] ;  /* 0x000938041a137981 */ /* 0x000ee2000c1e1700 */
[----:B----4-:R-:W-:-:S04]  /*14bd0*/  IADD3 R24, P1, PT, R21, UR8, RZ ;  /* 0x0000000815187c10 */ /* 0x010fc8000ff3e0ff */
[----:B------:R-:W-:Y:S02]  /*14be0*/  LEA.HI.X.SX32 R25, R21, UR9, 0x1, P1 ;  /* 0x0000000915197c11 */ /* 0x000fe400088f0eff */
[----:B------:R-:W4:Y:S04]  /*14bf0*/  LDG.E.S16 R21, desc[UR4][R26.64+0x934] ;  /* 0x000934041a157981 */ /* 0x000f28000c1e1700 */
[----:B------:R-:W2:Y:S01]  /*14c00*/  LDG.E.S8 R22, desc[UR4][R24.64] ;  /* 0x0000000418167981 */ /* 0x000ea2000c1e1300 */
[----:B-----5:R-:W-:-:S04]  /*14c10*/  IADD3 R30, P0, PT, R10, UR8, RZ ;  /* 0x000000080a1e7c10 */ /* 0x020fc8000ff1e0ff */
[----:B------:R-:W-:Y:S02]  /*14c20*/  LEA.HI.X.SX32 R31, R10, UR9, 0x1, P0 ;  /* 0x000000090a1f7c11 */ /* 0x000fe400080f0eff */
[----:B------:R-:W5:Y:S04]  /*14c30*/  LDG.E.S16 R10, desc[UR4][R26.64+0x932] ;  /* 0x000932041a0a7981 */ /* 0x000f68000c1e1700 */
[----:B------:R-:W2:Y:S01]  /*14c40*/  LDG.E.S8 R23, desc[UR4][R30.64] ;  /* 0x000000041e177981 */ /* 0x000ea2000c1e1300 */
[----:B------:R-:W-:-:S03]  /*14c50*/  IADD3 R29, PT, PT, R29, R20, R8 ;  /* 0x000000141d1d7210 */ /* 0x000fc60007ffe008 */
[----:B------:R-:W3:Y:S04]  /*14c60*/  LDG.E.S16 R8, desc[UR4][R26.64+0x93a] ;  /* 0x00093a041a087981 */ /* 0x000ee8000c1e1700 */
[----:B------:R-:W3:Y:S01]  /*14c70*/  LDG.E.S16 R20, desc[UR4][R26.64+0x93c] ;  /* 0x00093c041a147981 */ /* 0x000ee2000c1e1700 */
        /* <DEDUP_REMOVED lines=12> */
[----:B----4-:R-:W-:Y:S02]  /*14d40*/  IADD3 R28, P1, PT, R21, UR8, RZ ;  /* 0x00000008151c7c10 */ /* 0x010fe4000ff3e0ff */
[----:B-----5:R-:W-:Y:S02]  /*14d50*/  IADD3 R34, P0, PT, R10, UR8, RZ ;  /* 0x000000080a227c10 */ /* 0x020fe4000ff1e0ff */
[----:B--2---:R-:W-:Y:S02]  /*14d60*/  IADD3 R23, PT, PT, R22, R29, R23 ;  /* 0x0000001d16177210 */ /* 0x004fe40007ffe017 */
[----:B------:R-:W-:-:S02]  /*14d70*/  LEA.HI.X.SX32 R35, R10, UR9, 0x1, P0 ;  /* 0x000000090a237c11 */ /* 0x000fc400080f0eff */
[----:B------:R-:W-:Y:S02]  /*14d80*/  LEA.HI.X.SX32 R29, R21, UR9, 0x1, P1 ;  /* 0x00000009151d7c11 */ /* 0x000fe400088f0eff */
[C---:B------:R-:W-:Y:S01]  /*14d90*/  IADD3 R36, P0, PT, R12.reuse, UR8, RZ ;  /* 0x000000080c247c10 */ /* 0x040fe2000ff1e0ff */
[----:B------:R-:W2:Y:S01]  /*14da0*/  LDG.E.S8 R10, desc[UR4][R34.64] ;  /* 0x00000004220a7981 */ /* 0x000ea2000c1e1300 */
[C---:B---3--:R-:W-:Y:S02]  /*14db0*/  IADD3 R32, P1, PT, R19.reuse, UR8, RZ ;  /* 0x0000000813207c10 */ /* 0x048fe4000ff3e0ff */
[----:B------:R-:W-:Y:S01]  /*14dc0*/  LEA.HI.X.SX32 R37, R12, UR9, 0x1, P0 ;  /* 0x000000090c257c11 */ /* 0x000fe200080f0eff */
[----:B------:R-:W2:Y:S01]  /*14dd0*/  LDG.E.S8 R22, desc[UR4][R28.64] ;  /* 0x000000041c167981 */ /* 0x000ea2000c1e1300 */
[----:B------:R-:W-:Y:S02]  /*14de0*/  LEA.HI.X.SX32 R33, R19, UR9, 0x1, P1 ;  /* 0x0000000913217c11 */ /* 0x000fe400088f0eff */
[----:B------:R-:W-:Y:S01]  /*14df0*/  IADD3 R30, P0, PT, R8, UR8, RZ ;  /* 0x00000008081e7c10 */ /* 0x000fe2000ff1e0ff */
[----:B------:R-:W3:Y:S01]  /*14e00*/  LDG.E.S8 R19, desc[UR4][R36.64] ;  /* 0x0000000424137981 */ /* 0x000ee2000c1e1300 */
[----:B------:R-:W-:-:S02]  /*14e10*/  IADD3 R24, P1, PT, R20, UR8, RZ ;  /* 0x0000000814187c10 */ /* 0x000fc4000ff3e0ff */
[----:B------:R-:W-:Y:S01]  /*14e20*/  LEA.HI.X.SX32 R31, R8, UR9, 0x1, P0 ;  /* 0x00000009081f7c11 */ /* 0x000fe200080f0eff */
[----:B------:R0:W3:Y:S01]  /*14e30*/  LDG.E.S8 R12, desc[UR4][R32.64] ;  /* 0x00000004200c7981 */ /* 0x0000e2000c1e1300 */
[----:B------:R-:W-:Y:S02]  /*14e40*/  LEA.HI.X.SX32 R25, R20, UR9, 0x1, P1 ;  /* 0x0000000914197c11 */ /* 0x000fe400088f0eff */
[C---:B------:R-:W-:Y:S01]  /*14e50*/  IADD3 R20, P0, PT, R18.reuse, UR8, RZ ;  /* 0x0000000812147c10 */ /* 0x040fe2000ff1e0ff */
[----:B------:R1:W4:Y:S03]  /*14e60*/  LDG.E.S8 R8, desc[UR4][R30.64] ;  /* 0x000000041e087981 */ /* 0x000326000c1e1300 */
[----:B------:R-:W-:Y:S01]  /*14e70*/  LEA.HI.X.SX32 R21, R18, UR9, 0x1, P0 ;  /* 0x0000000912157c11 */ /* 0x000fe200080f0eff */
[----:B------:R5:W4:Y:S01]  /*14e80*/  LDG.E.S8 R29, desc[UR4][R24.64] ;  /* 0x00000004181d7981 */ /* 0x000b22000c1e1300 */
[----:B0-----:R-:W-:-:S03]  /*14e90*/  IADD3 R32, P0, PT, R6, UR8, RZ ;  /* 0x0000000806207c10 */ /* 0x001fc6000ff1e0ff */
[----:B------:R-:W4:Y:S01]  /*14ea0*/  LDG.E.S8 R20, desc[UR4][R20.64] ;  /* 0x0000000414147981 */ /* 0x000f22000c1e1300 */
[----:B------:R-:W-:Y:S02]  /*14eb0*/  LEA.HI.X.SX32 R33, R6, UR9, 0x1, P0 ;  /* 0x0000000906217c11 */ /* 0x000fe400080f0eff */
[C---:B-1----:R-:W-:Y:S02]  /*14ec0*/  IADD3 R30, P0, PT, R16.reuse, UR8, RZ ;  /* 0x00000008101e7c10 */ /* 0x042fe4000ff1e0ff */
[----:B------:R-:W-:Y:S01]  /*14ed0*/  IADD3 R34, P1, PT, R9, UR8, RZ ;  /* 0x0000000809227c10 */ /* 0x000fe2000ff3e0ff */
[----:B------:R0:W4:Y:S04]  /*14ee0*/  LDG.E.S8 R6, desc[UR4][R32.64] ;  /* 0x0000000420067981 */ /* 0x000128000c1e1300 */
[----:B------:R-:W4:Y:S01]  /*14ef0*/  LDG.E.S16 R21, desc[UR4][R26.64+0x950] ;  /* 0x000950041a157981 */ /* 0x000f22000c1e1700 */
[----:B------:R-:W-:-:S03]  /*14f00*/  LEA.HI.X.SX32 R31, R16, UR9, 0x1, P0 ;  /* 0x00000009101f7c11 */ /* 0x000fc600080f0eff */
[----:B------:R-:W4:Y:S01]  /*14f10*/  LDG.E.S16 R16, desc[UR4][R26.64+0x94e] ;  /* 0x00094e041a107981 */ /* 0x000f22000c1e1700 */
[----:B------:R-:W-:Y:S02]  /*14f20*/  LEA.HI.X.SX32 R35, R9, UR9, 0x1, P1 ;  /* 0x0000000909237c11 */ /* 0x000fe400088f0eff */
[----:B------:R-:W-:-:S03]  /*14f30*/  IADD3 R36, P1, PT, R13, UR8, RZ ;  /* 0x000000080d247c10 */ /* 0x000fc6000ff3e0ff */
[----:B------:R1:W4:Y:S01]  /*14f40*/  LDG.E.S8 R9, desc[UR4][R34.64] ;  /* 0x0000000422097981 */ /* 0x000322000c1e1300 */
[----:B------:R-:W-:Y:S02]  /*14f50*/  LEA.HI.X.SX32 R37, R13, UR9, 0x1, P1 ;  /* 0x000000090d257c11 */ /* 0x000fe400088f0eff */
[----:B-----5:R-:W-:-:S03]  /*14f60*/  IADD3 R24, P1, PT, R7, UR8, RZ ;  /* 0x0000000807187c10 */ /* 0x020fc6000ff3e0ff */
[----:B------:R-:W5:Y:S01]  /*14f70*/  LDG.E.S8 R13, desc[UR4][R36.64] ;  /* 0x00000004240d7981 */ /* 0x000f62000c1e1300 */
[----:B------:R-:W-:-:S03]  /*14f80*/  LEA.HI.X.SX32 R25, R7, UR9, 0x1, P1 ;  /* 0x0000000907197c11 */ /* 0x000fc600088f0eff */
[----:B------:R-:W5:Y:S04]  /*14f90*/  LDG.E.S8 R7, desc[UR4][R30.64] ;  /* 0x000000041e077981 */ /* 0x000f68000c1e1300 */
[----:B------:R4:W5:Y:S01]  /*14fa0*/  LDG.E.S8 R18, desc[UR4][R24.64] ;  /* 0x0000000418127981 */ /* 0x000962000c1e1300 */
[C---:B0-----:R-:W-:Y:S02]  /*14fb0*/  IADD3 R32, P1, PT, R11.reuse, UR8, RZ ;  /* 0x000000080b207c10 */ /* 0x041fe4000ff3e0ff */
[C---:B-1----:R-:W-:Y:S02]  /*14fc0*/  IADD3 R34, P0, PT, R4.reuse, UR8, RZ ;  /* 0x0000000804227c10 */ /* 0x042fe4000ff1e0ff */
[----:B------:R-:W-:Y:S02]  /*14fd0*/  LEA.HI.X.SX32 R33, R11, UR9, 0x1, P1 ;  /* 0x000000090b217c11 */ /* 0x000fe400088f0eff */
[----:B------:R-:W-:-:S03]  /*14fe0*/  LEA.HI.X.SX32 R35, R4, UR9, 0x1, P0 ;  /* 0x0000000904237c11 */ /* 0x000fc600080f0eff */
[----:B------:R-:W5:Y:S04]  /*14ff0*/  LDG.E.S8 R4, desc[UR4][R32.64] ;  /* 0x0000000420047981 */ /* 0x000f68000c1e1300 */
[----:B------:R-:W5:Y:S01]  /*15000*/  LDG.E.S8 R11, desc[UR4][R34.64] ;  /* 0x00000004220b7981 */ /* 0x000f62000c1e1300 */
[----:B--2---:R-:W-:-:S04]  /*15010*/  IADD3 R10, PT, PT, R22, R23, R10 ;  /* 0x00000017160a7210 */ /* 0x004fc80007ffe00a */
[----:B---3--:R-:W-:Y:S02]  /*15020*/  IADD3 R10, PT, PT, R12, R10, R19 ;  /* 0x0000000a0c0a7210 */ /* 0x008fe40007ffe013 */
[----:B------:R-:W2:Y:S04]  /*15030*/  LDG.E.S16 R12, desc[UR4][R26.64+0x958] ;  /* 0x000958041a0c7981 */ /* 0x000ea8000c1e1700 */
[----:B------:R-:W3:Y:S01]  /*15040*/  LDG.E.S16 R19, desc[UR4][R26.64+0x956] ;  /* 0x000956041a137981 */ /* 0x000ee2000c1e1700 */
[----:B----4-:R-:W-:-:S03]  /*15050*/  IADD3 R29, PT, PT, R29, R10, R8 ;  /* 0x0000000a1d1d7210 */ /* 0x010fc60007ffe008 */
[----:B------:R-:W4:Y:S04]  /*15060*/  LDG.E.S16 R10, desc[UR4][R26.64+0x95c] ;  /* 0x00095c041a0a7981 */ /* 0x000f28000c1e1700 */
[----:B------:R-:W4:Y:S01]  /*15070*/  LDG.E.S16 R8, desc[UR4][R26.64+0x95a] ;  /* 0x00095a041a087981 */ /* 0x000f22000c1e1700 */
[----:B------:R-:W-:-:S04]  /*15080*/  IADD3 R24, P1, PT, R21, UR8, RZ ;  /* 0x0000000815187c10 */ /* 0x000fc8000ff3e0ff */
[----:B------:R-:W-:Y:S02]  /*15090*/  LEA.HI.X.SX32 R25, R21, UR9, 0x1, P1 ;  /* 0x0000000915197c11 */ /* 0x000fe400088f0eff */
[C---:B------:R-:W-:Y:S01]  /*150a0*/  IADD3 R30, P0, PT, R16.reuse, UR8, RZ ;  /* 0x00000008101e7c10 */ /* 0x040fe2000ff1e0ff */
[----:B------:R-:W2:Y:S03]  /*150b0*/  LDG.E.S16 R21, desc[UR4][R26.64+0x954] ;  /* 0x000954041a157981 */ /* 0x000ea6000c1e1700 */
[----:B------:R-:W-:Y:S01]  /*150c0*/  LEA.HI.X.SX32 R31, R16, UR9, 0x1, P0 ;  /* 0x00000009101f7c11 */ /* 0x000fe200080f0eff */
[----:B------:R-:W4:Y:S04]  /*150d0*/  LDG.E.S8 R23, desc[UR4][R24.64] ;  /* 0x0000000418177981 */ /* 0x000f28000c1e1300 */
[----:B------:R-:W3:Y:S01]  /*150e0*/  LDG.E.S16 R16, desc[UR4][R26.64+0x952] ;  /* 0x000952041a107981 */ /* 0x000ee2000c1e1700 */
[----:B------:R-:W-:-:S03]  /*150f0*/  IADD3 R29, PT, PT, R9, R29, R20 ;  /* 0x0000001d091d7210 */ /* 0x000fc60007ffe014 */
[----:B------:R-:W4:Y:S01]  /*15100*/  LDG.E.S16 R20, desc[UR4][R26.64+0x960] ;  /* 0x000960041a147981 */ /* 0x000f22000c1e1700 */
[----:B-----5:R-:W-:-:S03]  /*15110*/  IADD3 R29, PT, PT, R13, R29, R6 ;  /* 0x0000001d0d1d7210 */ /* 0x020fc60007ffe006 */
[----:B------:R0:W5:Y:S04]  /*15120*/  LDG.E.S8 R22, desc[UR4][R30.64] ;  /* 0x000000041e167981 */ /* 0x000168000c1e1300 */
[----:B------:R-:W5:Y:S01]  /*15130*/  LDG.E.S16 R13, desc[UR4][R26.64+0x964] ;  /* 0x000964041a0d7981 */ /* 0x000f62000c1e1700 */
[----:B------:R-:W-:-:S03]  /*15140*/  IADD3 R29, PT, PT, R18, R29, R7 ;  /* 0x0000001d121d7210 */ /* 0x000fc60007ffe007 */
[----:B------:R-:W5:Y:S04]  /*15150*/  LDG.E.S16 R9, desc[UR4][R26.64+0x95e] ;  /* 0x00095e041a097981 */ /* 0x000f68000c1e1700 */
[----:B------:R-:W5:Y:S04]  /*15160*/  LDG.E.S16 R18, desc[UR4][R26.64+0x968] ;  /* 0x000968041a127981 */ /* 0x000f68000c1e1700 */
[----:B------:R-:W5:Y:S04]  /*15170*/  LDG.E.S16 R6, desc[UR4][R26.64+0x962] ;  /* 0x000962041a067981 */ /* 0x000f68000c1e1700 */
[----:B------:R-:W5:Y:S01]  /*15180*/  LDG.E.S16 R7, desc[UR4][R26.64+0x966] ;  /* 0x000966041a077981 */ /* 0x000f62000c1e1700 */
[----:B------:R-:W-:-:S03]  /*15190*/  IADD3 R29, PT, PT, R4, R29, R11 ;  /* 0x0000001d041d7210 */ /* 0x000fc60007ffe00b */
[----:B------:R-:W5:Y:S04]  /*151a0*/  LDG.E.S16 R11, desc[UR4][R26.64+0x96a] ;  /* 0x00096a041a0b7981 */ /* 0x000f68000c1e1700 */
[----:B------:R-:W5:Y:S01]  /*151b0*/  LDG.E.S16 R4, desc[UR4][R26.64+0x96c] ;  /* 0x00096c041a047981 */ /* 0x000f62000c1e1700 */
[----:B--2---:R-:W-:-:S04]  /*151c0*/  IADD3 R32, P1, PT, R21, UR8, RZ ;  /* 0x0000000815207c10 */ /* 0x004fc8000ff3e0ff */
[----:B------:R-:W-:Y:S02]  /*151d0*/  LEA.HI.X.SX32 R33, R21, UR9, 0x1, P1 ;  /* 0x0000000915217c11 */ /* 0x000fe400088f0eff */
[----:B0-----:R-:W-:Y:S02]  /*151e0*/  IADD3 R30, P1, PT, R12, UR8, RZ ;  /* 0x000000080c1e7c10 */ /* 0x001fe4000ff3e0ff */
[----:B---3--:R-:W-:Y:S02]  /*151f0*/  IADD3 R36, P0, PT, R16, UR8, RZ ;  /* 0x0000000810247c10 */ /* 0x008fe4000ff1e0ff */
[----:B------:R-:W-:Y:S02]  /*15200*/  LEA.HI.X.SX32 R31, R12, UR9, 0x1, P1 ;  /* 0x000000090c1f7c11 */ /* 0x000fe400088f0eff */
[----:B------:R-:W-:Y:S02]  /*15210*/  LEA.HI.X.SX32 R37, R16, UR9, 0x1, P0 ;  /* 0x0000000910257c11 */ /* 0x000fe400080f0eff */
[----:B------:R-:W-:Y:S01]  /*15220*/  IADD3 R34, P0, PT, R19, UR8, RZ ;  /* 0x0000000813227c10 */ /* 0x000fe2000ff1e0ff */
[----:B------:R0:W2:Y:S01]  /*15230*/  LDG.E.S8 R16, desc[UR4][R32.64] ;  /* 0x0000000420107981 */ /* 0x0000a2000c1e1300 */
[----:B----4-:R-:W-:-:S02]  /*15240*/  IADD3 R24, P1, PT, R10, UR8, RZ ;  /* 0x000000080a187c10 */ /* 0x010fc4000ff3e0ff */
[----:B------:R-:W-:Y:S01]  /*15250*/  LEA.HI.X.SX32 R35, R19, UR9, 0x1, P0 ;  /* 0x0000000913237c11 */ /* 0x000fe200080f0eff */
[----:B------:R1:W2:Y:S01]  /*15260*/  LDG.E.S8 R21, desc[UR4][R36.64] ;  /* 0x0000000424157981 */ /* 0x0002a2000c1e1300 */
[----:B------:R-:W-:Y:S02]  /*15270*/  LEA.HI.X.SX32 R25, R10, UR9, 0x1, P1 ;  /* 0x000000090a197c11 */ /* 0x000fe400088f0eff */
[----:B------:R-:W-:Y:S01]  /*15280*/  IADD3 R28, P0, PT, R8, UR8, RZ ;  /* 0x00000008081c7c10 */ /* 0x000fe2000ff1e0ff */
[----:B------:R-:W3:Y:S01]  /*15290*/  LDG.E.S8 R12, desc[UR4][R34.64] ;  /* 0x00000004220c7981 */ /* 0x000ee2000c1e1300 */
[----:B0-----:R-:W-:Y:S02]  /*152a0*/  IADD3 R32, P1, PT, R20, UR8, RZ ;  /* 0x0000000814207c10 */ /* 0x001fe4000ff3e0ff */
[----:B-----5:R-:W-:Y:S01]  /*152b0*/  IADD3 R22, PT, PT, R23, R29, R22 ;  /* 0x0000001d17167210 */ /* 0x020fe20007ffe016 */
[----:B------:R-:W3:Y:S01]  /*152c0*/  LDG.E.S8 R19, desc[UR4][R30.64] ;  /* 0x000000041e137981 */ /* 0x000ee2000c1e1300 */
[----:B------:R-:W-:-:S02]  /*152d0*/  LEA.HI.X.SX32 R29, R8, UR9, 0x1, P0 ;  /* 0x00000009081d7c11 */ /* 0x000fc400080f0eff */
[----:B------:R-:W-:Y:S01]  /*152e0*/  LEA.HI.X.SX32 R33, R20, UR9, 0x1, P1 ;  /* 0x0000000914217c11 */ /* 0x000fe200088f0eff */
[----:B------:R-:W4:Y:S01]  /*152f0*/  LDG.E.S8 R25, desc[UR4][R24.64] ;  /* 0x0000000418197981 */ /* 0x000f22000c1e1300 */
[----:B-1----:R-:W-:Y:S02]  /*15300*/  IADD3 R36, P1, PT, R13, UR8, RZ ;  /* 0x000000080d247c10 */ /* 0x002fe4000ff3e0ff */
[----:B------:R-:W-:Y:S01]  /*15310*/  IADD3 R8, P0, PT, R9, UR8, RZ ;  /* 0x0000000809087c10 */ /* 0x000fe2000ff1e0ff */
[----:B------:R0:W4:Y:S01]  /*15320*/  LDG.E.S8 R10, desc[UR4][R28.64] ;  /* 0x000000041c0a7981 */ /* 0x000122000c1e1300 */
[----:B------:R-:W-:Y:S02]  /*15330*/  LEA.HI.X.SX32 R37, R13, UR9, 0x1, P1 ;  /* 0x000000090d257c11 */ /* 0x000fe400088f0eff */
[----:B------:R-:W-:Y:S01]  /*15340*/  LEA.HI.X.SX32 R9, R9, UR9, 0x1, P0 ;  /* 0x0000000909097c11 */ /* 0x000fe200080f0eff */
[----:B------:R-:W5:Y:S04]  /*15350*/  LDG.E.S16 R20, desc[UR4][R26.64+0x970] ;  /* 0x000970041a147981 */ /* 0x000f68000c1e1700 */
[----:B------:R-:W5:Y:S01]  /*15360*/  LDG.E.S8 R8, desc[UR4][R8.64] ;  /* 0x0000000408087981 */ /* 0x000f62000c1e1300 */
[----:B0-----:R-:W-:-:S03]  /*15370*/  IADD3 R28, P1, PT, R18, UR8, RZ ;  /* 0x00000008121c7c10 */ /* 0x001fc6000ff3e0ff */
[----:B------:R-:W5:Y:S01]  /*15380*/  LDG.E.S8 R13, desc[UR4][R36.64] ;  /* 0x00000004240d7981 */ /* 0x000f62000c1e1300 */
[----:B------:R-:W-:-:S03]  /*15390*/  LEA.HI.X.SX32 R29, R18, UR9, 0x1, P1 ;  /* 0x00000009121d7c11 */ /* 0x000fc600088f0eff */
[----:B------:R-:W5:Y:S04]  /*153a0*/  LDG.E.S16 R18, desc[UR4][R26.64+0x96e] ;  /* 0x00096e041a127981 */ /* 0x000f68000c1e1700 */
[----:B------:R0:W5:Y:S01]  /*153b0*/  LDG.E.S8 R9, desc[UR4][R32.64] ;  /* 0x0000000420097981 */ /* 0x000162000c1e1300 */
[----:B------:R-:W-:-:S04]  /*153c0*/  IADD3 R30, P0, PT, R6, UR8, RZ ;  /* 0x00000008061e7c10 */ /* 0x000fc8000ff1e0ff */
[----:B------:R-:W-:Y:S02]  /*153d0*/  LEA.HI.X.SX32 R31, R6, UR9, 0x1, P0 ;  /* 0x00000009061f7c11 */ /* 0x000fe400080f0eff */
[----:B------:R-:W-:-:S03]  /*153e0*/  IADD3 R34, P0, PT, R7, UR8, RZ ;  /* 0x0000000807227c10 */ /* 0x000fc6000ff1e0ff */
[----:B------:R1:W5:Y:S01]  /*153f0*/  LDG.E.S8 R6, desc[UR4][R30.64] ;  /* 0x000000041e067981 */ /* 0x000362000c1e1300 */
[----:B------:R-:W-:-:S03]  /*15400*/  LEA.HI.X.SX32 R35, R7, UR9, 0x1, P0 ;  /* 0x0000000907237c11 */ /* 0x000fc600080f0eff */
[----:B------:R5:W5:Y:S04]  /*15410*/  LDG.E.S8 R7, desc[UR4][R28.64] ;  /* 0x000000041c077981 */ /* 0x000b68000c1e1300 */
[----:B------:R-:W5:Y:S01]  /*15420*/  LDG.E.S8 R24, desc[UR4][R34.64] ;  /* 0x0000000422187981 */ /* 0x000f62000c1e1300 */
[----:B0-----:R-:W-:-:S04]  /*15430*/  IADD3 R32, P0, PT, R11, UR8, RZ ;  /* 0x000000080b207c10 */ /* 0x001fc8000ff1e0ff */
[----:B------:R-:W-:Y:S02]  /*15440*/  LEA.HI.X.SX32 R33, R11, UR9, 0x1, P0 ;  /* 0x000000090b217c11 */ /* 0x000fe400080f0eff */
[----:B-1----:R-:W-:-:S03]  /*15450*/  IADD3 R30, P1, PT, R4, UR8, RZ ;  /* 0x00000008041e7c10 */ /* 0x002fc6000ff3e0ff */
[----:B------:R-:W5:Y:S01]  /*15460*/  LDG.E.S8 R11, desc[UR4][R32.64] ;  /* 0x00000004200b7981 */ /* 0x000f62000c1e1300 */
[----:B------:R-:W-:-:S05]  /*15470*/  LEA.HI.X.SX32 R31, R4, UR9, 0x1, P1 ;  /* 0x00000009041f7c11 */ /* 0x000fca00088f0eff */
[----:B------:R-:W5:Y:S01]  /*15480*/  LDG.E.S8 R4, desc[UR4][R30.64] ;  /* 0x000000041e047981 */ /* 0x000f62000c1e1300 */
[----:B--2---:R-:W-:-:S03]  /*15490*/  IADD3 R16, PT, PT, R16, R22, R21 ;  /* 0x0000001610107210 */ /* 0x004fc60007ffe015 */
[----:B------:R-:W2:Y:S01]  /*154a0*/  LDG.E.S16 R21, desc[UR4][R26.64+0x972] ;  /* 0x000972041a157981 */ /* 0x000ea2000c1e1700 */
[----:B---3--:R-:W-:-:S03]  /*154b0*/  IADD3 R12, PT, PT, R19, R16, R12 ;  /* 0x00000010130c7210 */ /* 0x008fc60007ffe00c */
[----:B------:R-:W3:Y:S04]  /*154c0*/  LDG.E.S16 R16, desc[UR4][R26.64+0x974] ;  /* 0x000974041a107981 */ /* 0x000ee8000c1e1700 */
[----:B------:R-:W3:Y:S01]  /*154d0*/  LDG.E.S16 R19, desc[UR4][R26.64+0x976] ;  /* 0x000976041a137981 */ /* 0x000ee2000c1e1700 */
[----:B----4-:R-:W-:-:S03]  /*154e0*/  IADD3 R12, PT, PT, R25, R12, R10 ;  /* 0x0000000c190c7210 */ /* 0x010fc60007ffe00a */
[----:B------:R-:W4:Y:S01]  /*154f0*/  LDG.E.S16 R10, desc[UR4][R26.64+0x978] ;  /* 0x000978041a0a7981 */ /* 0x000f22000c1e1700 */
[----:B-----5:R-:W-:-:S04]  /*15500*/  IADD3 R22, P0, PT, R18, UR8, RZ ;  /* 0x0000000812167c10 */ /* 0x020fc8000ff1e0ff */
[----:B------:R-:W-:Y:S02]  /*15510*/  LEA.HI.X.SX32 R23, R18, UR9, 0x1, P0 ;  /* 0x0000000912177c11 */ /* 0x000fe400080f0eff */
[----:B------:R-:W-:Y:S02]  /*15520*/  IADD3 R18, PT, PT, R9, R12, R8 ;  /* 0x0000000c09127210 */ /* 0x000fe40007ffe008 */
[----:B------:R-:W0:Y:S01]  /*15530*/  LDC.64 R8, c[0x4][0x10] ;  /* 0x01000400ff087b82 */ /* 0x000e220000000a00 */
[C---:B------:R-:W-:Y:S01]  /*15540*/  IADD3 R28, P1, PT, R20.reuse, UR8, RZ ;  /* 0x00000008141c7c10 */ /* 0x040fe2000ff3e0ff */
[----:B------:R-:W5:Y:S03]  /*15550*/  LDG.E.S8 R23, desc[UR4][R22.64] ;  /* 0x0000000416177981 */ /* 0x000f66000c1e1300 */
[----:B------:R-:W-:Y:S01]  /*15560*/  LEA.HI.X.SX32 R29, R20, UR9, 0x1, P1 ;  /* 0x00000009141d7c11 */ /* 0x000fe200088f0eff */
[----:B------:R-:W5:Y:S04]  /*15570*/  LDG.E.S16 R12, desc[UR4][R26.64+0x97a] ;  /* 0x00097a041a0c7981 */ /* 0x000f68000c1e1700 */
[----:B------:R4:W5:Y:S01]  /*15580*/  LDG.E.S8 R20, desc[UR4][R28.64] ;  /* 0x000000041c147981 */ /* 0x000962000c1e1300 */
[----:B------:R-:W-:-:S03]  /*15590*/  IADD3 R18, PT, PT, R13, R18, R6 ;  /* 0x000000120d127210 */ /* 0x000fc60007ffe006 */
[----:B------:R-:W5:Y:S04]  /*155a0*/  LDG.E.S16 R6, desc[UR4][R26.64+0x97c] ;  /* 0x00097c041a067981 */ /* 0x000f68000c1e1700 */
[----:B------:R-:W5:Y:S01]  /*155b0*/  LDG.E.S16 R13, desc[UR4][R26.64+0x97e] ;  /* 0x00097e041a0d7981 */ /* 0x000f62000c1e1700 */
[----:B------:R-:W-:-:S03]  /*155c0*/  IADD3 R24, PT, PT, R7, R18, R24 ;  /* 0x0000001207187210 */ /* 0x000fc60007ffe018 */
[----:B------:R-:W5:Y:S01]  /*155d0*/  LDG.E.S16 R22, desc[UR4][R26.64+0x980] ;  /* 0x000980041a167981 */ /* 0x000f62000c1e1700 */
[----:B0-----:R-:W-:-:S03]  /*155e0*/  IMAD.WIDE.U32 R8, R5, 0x998, R8 ;  /* 0x0000099805087825 */ /* 0x001fc600078e0008 */
[----:B------:R-:W5:Y:S01]  /*155f0*/  LDG.E.S16 R7, desc[UR4][R26.64+0x982] ;  /* 0x000982041a077981 */ /* 0x000f62000c1e1700 */
[----:B------:R-:W-:-:S03]  /*15600*/  IMAD.IADD R9, R17, 0x1, R9 ;  /* 0x0000000111097824 */ /* 0x000fc600078e0209 */
[----:B------:R-:W5:Y:S04]  /*15610*/  LDG.E.S16 R17, desc[UR4][R26.64+0x984] ;  /* 0x000984041a117981 */ /* 0x000f68000c1e1700 */
[----:B------:R-:W5:Y:S01]  /*15620*/  LDG.E.S16 R18, desc[UR4][R8.64] ;  /* 0x0000000408127981 */ /* 0x000f62000c1e1700 */
[----:B------:R-:W-:-:S03]  /*15630*/  IADD3 R24, PT, PT, R4, R24, R11 ;  /* 0x0000001804187210 */ /* 0x000fc60007ffe00b */
[----:B------:R-:W5:Y:S04]  /*15640*/  LDG.E.S16 R4, desc[UR4][R8.64+0x2] ;  /* 0x0000020408047981 */ /* 0x000f68000c1e1700 */
[----:B------:R-:W5:Y:S01]  /*15650*/  LDG.E.S16 R11, desc[UR4][R8.64+0x4] ;  /* 0x00000404080b7981 */ /* 0x000f62000c1e1700 */
[----:B--2---:R-:W-:-:S04]  /*15660*/  IADD3 R32, P0, PT, R21, UR8, RZ ;  /* 0x0000000815207c10 */ /* 0x004fc8000ff1e0ff */
[----:B------:R-:W-:Y:S02]  /*15670*/  LEA.HI.X.SX32 R33, R21, UR9, 0x1, P0 ;  /* 0x0000000915217c11 */ /* 0x000fe400080f0eff */
[----:B---3--:R-:W-:-:S03]  /*15680*/  IADD3 R36, P0, PT, R16, UR8, RZ ;  /* 0x0000000810247c10 */ /* 0x008fc6000ff1e0ff */
[----:B------:R0:W2:Y:S01]  /*15690*/  LDG.E.S8 R21, desc[UR4][R32.64] ;  /* 0x0000000420157981 */ /* 0x0000a2000c1e1300 */
[C---:B------:R-:W-:Y:S02]  /*156a0*/  IADD3 R30, P1, PT, R19.reuse, UR8, RZ ;  /* 0x00000008131e7c10 */ /* 0x040fe4000ff3e0ff */
[----:B------:R-:W-:Y:S02]  /*156b0*/  LEA.HI.X.SX32 R37, R16, UR9, 0x1, P0 ;  /* 0x0000000910257c11 */ /* 0x000fe400080f0eff */
[----:B------:R-:W-:Y:S02]  /*156c0*/  LEA.HI.X.SX32 R31, R19, UR9, 0x1, P1 ;  /* 0x00000009131f7c11 */ /* 0x000fe400088f0eff */
[C---:B----4-:R-:W-:Y:S01]  /*156d0*/  IADD3 R28, P0, PT, R10.reuse, UR8, RZ ;  /* 0x000000080a1c7c10 */ /* 0x050fe2000ff1e0ff */
[----:B------:R1:W2:Y:S03]  /*156e0*/  LDG.E.S8 R19, desc[UR4][R36.64] ;  /* 0x0000000424137981 */ /* 0x0002a6000c1e1300 */
[----:B------:R-:W-:Y:S01]  /*156f0*/  LEA.HI.X.SX32 R29, R10, UR9, 0x1, P0 ;  /* 0x000000090a1d7c11 */ /* 0x000fe200080f0eff */
[----:B------:R3:W4:Y:S01]  /*15700*/  LDG.E.S8 R16, desc[UR4][R30.64] ;  /* 0x000000041e107981 */ /* 0x000722000c1e1300 */
[----:B-----5:R-:W-:-:S02]  /*15710*/  IADD3 R20, PT, PT, R20, R24, R23 ;  /* 0x0000001814147210 */ /* 0x020fc40007ffe017 */
[----:B------:R-:W-:Y:S02]  /*15720*/  IADD3 R24, P1, PT, R12, UR8, RZ ;  /* 0x000000080c187c10 */ /* 0x000fe4000ff3e0ff */
[----:B------:R-:W-:Y:S02]  /*15730*/  IADD3 R34, P0, PT, R6, UR8, RZ ;  /* 0x0000000806227c10 */ /* 0x000fe4000ff1e0ff */
[----:B------:R-:W-:Y:S02]  /*15740*/  LEA.HI.X.SX32 R25, R12, UR9, 0x1, P1 ;  /* 0x000000090c197c11 */ /* 0x000fe400088f0eff */
[C---:B0-----:R-:W-:Y:S01]  /*15750*/  IADD3 R32, P1, PT, R13.reuse, UR8, RZ ;  /* 0x000000080d207c10 */ /* 0x041fe2000ff3e0ff */
[----:B------:R-:W4:Y:S01]  /*15760*/  LDG.E.S8 R12, desc[UR4][R28.64] ;  /* 0x000000041c0c7981 */ /* 0x000f22000c1e1300 */
[----:B------:R-:W-:Y:S02]  /*15770*/  LEA.HI.X.SX32 R35, R6, UR9, 0x1, P0 ;  /* 0x0000000906237c11 */ /* 0x000fe400080f0eff */
[----:B------:R-:W-:Y:S01]  /*15780*/  LEA.HI.X.SX32 R33, R13, UR9, 0x1, P1 ;  /* 0x000000090d217c11 */ /* 0x000fe200088f0eff */
[----:B------:R0:W5:Y:S01]  /*15790*/  LDG.E.S8 R10, desc[UR4][R24.64] ;  /* 0x00000004180a7981 */ /* 0x000162000c1e1300 */
[----:B-1----:R-:W-:-:S02]  /*157a0*/  IADD3 R36, P0, PT, R22, UR8, RZ ;  /* 0x0000000816247c10 */ /* 0x002fc4000ff1e0ff */
[C---:B---3--:R-:W-:Y:S01]  /*157b0*/  IADD3 R30, P1, PT, R7.reuse, UR8, RZ ;  /* 0x00000008071e7c10 */ /* 0x048fe2000ff3e0ff */
[----:B------:R1:W5:Y:S01]  /*157c0*/  LDG.E.S8 R13, desc[UR4][R34.64] ;  /* 0x00000004220d7981 */ /* 0x000362000c1e1300 */
[----:B------:R-:W-:Y:S02]  /*157d0*/  LEA.HI.X.SX32 R37, R22, UR9, 0x1, P0 ;  /* 0x0000000916257c11 */ /* 0x000fe400080f0eff */
[----:B------:R-:W-:Y:S01]  /*157e0*/  LEA.HI.X.SX32 R31, R7, UR9, 0x1, P1 ;  /* 0x00000009071f7c11 */ /* 0x000fe200088f0eff */
[----:B------:R3:W5:Y:S01]  /*157f0*/  LDG.E.S8 R6, desc[UR4][R32.64] ;  /* 0x0000000420067981 */ /* 0x000762000c1e1300 */
[C---:B0-----:R-:W-:Y:S02]  /*15800*/  IADD3 R24, P0, PT, R17.reuse, UR8, RZ ;  /* 0x0000000811187c10 */ /* 0x041fe4000ff1e0ff */
[----:B------:R-:W-:Y:S01]  /*15810*/  IADD3 R28, P1, PT, R18, UR8, RZ ;  /* 0x00000008121c7c10 */ /* 0x000fe2000ff3e0ff */
[----:B------:R-:W5:Y:S01]  /*15820*/  LDG.E.S8 R7, desc[UR4][R36.64] ;  /* 0x0000000424077981 */ /* 0x000f62000c1e1300 */
[----:B------:R-:W-:-:S02]  /*15830*/  LEA.HI.X.SX32 R25, R17, UR9, 0x1, P0 ;  /* 0x0000000911197c11 */ /* 0x000fc400080f0eff */
[----:B------:R-:W-:Y:S01]  /*15840*/  LEA.HI.X.SX32 R29, R18, UR9, 0x1, P1 ;  /* 0x00000009121d7c11 */ /* 0x000fe200088f0eff */
[----:B------:R-:W5:Y:S04]  /*15850*/  LDG.E.S16 R17, desc[UR4][R8.64+0x6] ;  /* 0x0000060408117981 */ /* 0x000f68000c1e1700 */
[----:B------:R-:W5:Y:S04]  /*15860*/  LDG.E.S16 R18, desc[UR4][R8.64+0x8] ;  /* 0x0000080408127981 */ /* 0x000f68000c1e1700 */
[----:B------:R5:W5:Y:S04]  /*15870*/  LDG.E.S8 R22, desc[UR4][R30.64] ;  /* 0x000000041e167981 */ /* 0x000b68000c1e1300 */
[----:B------:R-:W5:Y:S01]  /*15880*/  LDG.E.S8 R25, desc[UR4][R24.64] ;  /* 0x0000000418197981 */ /* 0x000f62000c1e1300 */
[----:B-1----:R-:W-:-:S02]  /*15890*/  IADD3 R34, P0, PT, R4, UR8, RZ ;  /* 0x0000000804227c10 */ /* 0x002fc4000ff1e0ff */
[C---:B---3--:R-:W-:Y:S01]  /*158a0*/  IADD3 R32, P1, PT, R11.reuse, UR8, RZ ;  /* 0x000000080b207c10 */ /* 0x048fe2000ff3e0ff */
[----:B------:R0:W3:Y:S01]  /*158b0*/  LDG.E.S8 R23, desc[UR4][R28.64] ;  /* 0x000000041c177981 */ /* 0x0000e2000c1e1300 */
[----:B------:R-:W-:Y:S02]  /*158c0*/  LEA.HI.X.SX32 R35, R4, UR9, 0x1, P0 ;  /* 0x0000000904237c11 */ /* 0x000fe400080f0eff */
[----:B------:R-:W-:-:S03]  /*158d0*/  LEA.HI.X.SX32 R33, R11, UR9, 0x1, P1 ;  /* 0x000000090b217c11 */ /* 0x000fc600088f0eff */
[----:B------:R-:W3:Y:S04]  /*158e0*/  LDG.E.S8 R11, desc[UR4][R34.64] ;  /* 0x00000004220b7981 */ /* 0x000ee8000c1e1300 */
[----:B------:R-:W3:Y:S01]  /*158f0*/  LDG.E.S8 R4, desc[UR4][R32.64] ;  /* 0x0000000420047981 */ /* 0x000ee2000c1e1300 */
[----:B--2---:R-:W-:-:S03]  /*15900*/  IADD3 R19, PT, PT, R19, R20, R21 ;  /* 0x0000001413137210 */ /* 0x004fc60007ffe015 */
[----:B------:R-:W2:Y:S01]  /*15910*/  LDG.E.S16 R20, desc[UR4][R8.64+0x10] ;  /* 0x0000100408147981 */ /* 0x000ea2000c1e1700 */
[----:B----4-:R-:W-:-:S03]  /*15920*/  IADD3 R12, PT, PT, R12, R19, R16 ;  /* 0x000000130c0c7210 */ /* 0x010fc60007ffe010 */
[----:B------:R-:W4:Y:S04]  /*15930*/  LDG.E.S16 R19, desc[UR4][R8.64+0xe] ;  /* 0x00000e0408137981 */ /* 0x000f28000c1e1700 */
[----:B------:R-:W2:Y:S01]  /*15940*/  LDG.E.S16 R16, desc[UR4][R8.64+0x12] ;  /* 0x0000120408107981 */ /* 0x000ea2000c1e1700 */
[C---:B-----5:R-:W-:Y:S02]  /*15950*/  IADD3 R30, P0, PT, R17.reuse, UR8, RZ ;  /* 0x00000008111e7c10 */ /* 0x060fe4000ff1e0ff */
[C---:B0-----:R-:W-:Y:S02]  /*15960*/  IADD3 R28, P1, PT, R18.reuse, UR8, RZ ;  /* 0x00000008121c7c10 */ /* 0x041fe4000ff3e0ff */
[----:B------:R-:W-:Y:S02]  /*15970*/  LEA.HI.X.SX32 R31, R17, UR9, 0x1, P0 ;  /* 0x00000009111f7c11 */ /* 0x000fe400080f0eff */
[----:B------:R-:W-:Y:S01]  /*15980*/  LEA.HI.X.SX32 R29, R18, UR9, 0x1, P1 ;  /* 0x00000009121d7c11 */ /* 0x000fe200088f0eff */
[----:B------:R-:W5:Y:S04]  /*15990*/  LDG.E.S16 R17, desc[UR4][R8.64+0xa] ;  /* 0x00000a0408117981 */ /* 0x000f68000c1e1700 */
[----:B------:R5:W4:Y:S04]  /*159a0*/  LDG.E.S8 R21, desc[UR4][R30.64] ;  /* 0x000000041e157981 */ /* 0x000b28000c1e1300 */
[----:B------:R-:W4:Y:S04]  /*159b0*/  LDG.E.S8 R24, desc[UR4][R28.64] ;  /* 0x000000041c187981 */ /* 0x000f28000c1e1300 */
[----:B------:R-:W2:Y:S01]  /*159c0*/  LDG.E.S16 R18, desc[UR4][R8.64+0xc] ;  /* 0x00000c0408127981 */ /* 0x000ea2000c1e1700 */
[----:B------:R-:W-:-:S03]  /*159d0*/  IADD3 R10, PT, PT, R13, R12, R10 ;  /* 0x0000000c0d0a7210 */ /* 0x000fc60007ffe00a */
[----:B------:R-:W2:Y:S01]  /*159e0*/  LDG.E.S16 R12, desc[UR4][R8.64+0x1a] ;  /* 0x00001a04080c7981 */ /* 0x000ea2000c1e1700 */
[----:B------:R-:W-:-:S03]  /*159f0*/  IADD3 R6, PT, PT, R7, R10, R6 ;  /* 0x0000000a07067210 */ /* 0x000fc60007ffe006 */
[----:B------:R-:W2:Y:S04]  /*15a00*/  LDG.E.S16 R7, desc[UR4][R8.64+0x16] ;  /* 0x0000160408077981 */ /* 0x000ea8000c1e1700 */
[----:B------:R-:W2:Y:S04]  /*15a10*/  LDG.E.S16 R13, desc[UR4][R8.64+0x14] ;  /* 0x00001404080d7981 */ /* 0x000ea8000c1e1700 */
[----:B------:R-:W2:Y:S01]  /*15a20*/  LDG.E.S16 R10, desc[UR4][R8.64+0x18] ;  /* 0x00001804080a7981 */ /* 0x000ea2000c1e1700 */
[----:B------:R-:W-:-:S03]  /*15a30*/  IADD3 R22, PT, PT, R25, R6, R22 ;  /* 0x0000000619167210 */ /* 0x000fc60007ffe016 */
[----:B------:R-:W2:Y:S01]  /*15a40*/  LDG.E.S16 R6, desc[UR4][R8.64+0x1c] ;  /* 0x00001c0408067981 */ /* 0x000ea2000c1e1700 */
[----:B---3--:R-:W-:-:S03]  /*15a50*/  IADD3 R23, PT, PT, R4, R23, R11 ;  /* 0x0000001704177210 */ /* 0x008fc60007ffe00b */
[----:B------:R-:W3:Y:S04]  /*15a60*/  LDG.E.S16 R4, desc[UR4][R8.64+0x1e] ;  /* 0x00001e0408047981 */ /* 0x000ee8000c1e1700 */
[----:B------:R-:W3:Y:S01]  /*15a70*/  LDG.E.S16 R11, desc[UR4][R8.64+0x20] ;  /* 0x00002004080b7981 */ /* 0x000ee2000c1e1700 */
[C---:B-----5:R-:W-:Y:S02]  /*15a80*/  IADD3 R30, P0, PT, R17.reuse, UR8, RZ ;  /* 0x00000008111e7c10 */ /* 0x060fe4000ff1e0ff */
[----:B----4-:R-:W-:Y:S02]  /*15a90*/  IADD3 R21, PT, PT, R24, R23, R21 ;  /* 0x0000001718157210 */ /* 0x010fe40007ffe015 */
[----:B--2---:R-:W-:Y:S02]  /*15aa0*/  IADD3 R24, P1, PT, R18, UR8, RZ ;  /* 0x0000000812187c10 */ /* 0x004fe4000ff3e0ff */
[----:B------:R-:W-:-:S02]  /*15ab0*/  LEA.HI.X.SX32 R31, R17, UR9, 0x1, P0 ;  /* 0x00000009111f7c11 */ /* 0x000fc400080f0eff */
[----:B------:R-:W-:Y:S02]  /*15ac0*/  LEA.HI.X.SX32 R25, R18, UR9, 0x1, P1 ;  /* 0x0000000912197c11 */ /* 0x000fe400088f0eff */
[C---:B------:R-:W-:Y:S01]  /*15ad0*/  IADD3 R18, P0, PT, R19.reuse, UR8, RZ ;  /* 0x0000000813127c10 */ /* 0x040fe2000ff1e0ff */
[----:B------:R0:W2:Y:S01]  /*15ae0*/  LDG.E.S8 R17, desc[UR4][R30.64] ;  /* 0x000000041e117981 */ /* 0x0000a2000c1e1300 */
[----:B------:R-:W-:Y:S02]  /*15af0*/  IADD3 R28, P1, PT, R20, UR8, RZ ;  /* 0x00000008141c7c10 */ /* 0x000fe4000ff3e0ff */
[----:B------:R-:W-:Y:S01]  /*15b00*/  LEA.HI.X.SX32 R19, R19, UR9, 0x1, P0 ;  /* 0x0000000913137c11 */ /* 0x000fe200080f0eff */
[----:B------:R-:W2:Y:S01]  /*15b10*/  LDG.E.S8 R24, desc[UR4][R24.64] ;  /* 0x0000000418187981 */ /* 0x000ea2000c1e1300 */
[----:B------:R-:W-:Y:S02]  /*15b20*/  IADD3 R34, P0, PT, R16, UR8, RZ ;  /* 0x0000000810227c10 */ /* 0x000fe4000ff1e0ff */
[----:B------:R-:W-:Y:S01]  /*15b30*/  LEA.HI.X.SX32 R29, R20, UR9, 0x1, P1 ;  /* 0x00000009141d7c11 */ /* 0x000fe200088f0eff */
[----:B------:R-:W4:Y:S01]  /*15b40*/  LDG.E.S8 R18, desc[UR4][R18.64] ;  /* 0x0000000412127981 */ /* 0x000f22000c1e1300 */
[----:B------:R-:W-:-:S02]  /*15b50*/  LEA.HI.X.SX32 R35, R16, UR9, 0x1, P0 ;  /* 0x0000000910237c11 */ /* 0x000fc400080f0eff */
[C---:B0-----:R-:W-:Y:S01]  /*15b60*/  IADD3 R30, P0, PT, R7.reuse, UR8, RZ ;  /* 0x00000008071e7c10 */ /* 0x041fe2000ff1e0ff */
[----:B------:R0:W4:Y:S03]  /*15b70*/  LDG.E.S8 R23, desc[UR4][R28.64] ;  /* 0x000000041c177981 */ /* 0x000126000c1e1300 */
[----:B------:R-:W-:Y:S01]  /*15b80*/  LEA.HI.X.SX32 R31, R7, UR9, 0x1, P0 ;  /* 0x00000009071f7c11 */ /* 0x000fe200080f0eff */
[----:B------:R-:W5:Y:S01]  /*15b90*/  LDG.E.S16 R20, desc[UR4][R8.64+0x24] ;  /* 0x0000240408147981 */ /* 0x000f62000c1e1700 */
[----:B0-----:R-:W-:-:S04]  /*15ba0*/  IADD3 R28, P0, PT, R12, UR8, RZ ;  /* 0x000000080c1c7c10 */ /* 0x001fc8000ff1e0ff */
[----:B------:R-:W-:Y:S02]  /*15bb0*/  LEA.HI.X.SX32 R29, R12, UR9, 0x1, P0 ;  /* 0x000000090c1d7c11 */ /* 0x000fe400080f0eff */
[----:B------:R-:W4:Y:S01]  /*15bc0*/  LDG.E.S16 R12, desc[UR4][R8.64+0x22] ;  /* 0x00002204080c7981 */ /* 0x000f22000c1e1700 */
[----:B------:R-:W-:-:S04]  /*15bd0*/  IADD3 R32, P1, PT, R13, UR8, RZ ;  /* 0x000000080d207c10 */ /* 0x000fc8000ff3e0ff */
[----:B------:R-:W-:Y:S02]  /*15be0*/  LEA.HI.X.SX32 R33, R13, UR9, 0x1, P1 ;  /* 0x000000090d217c11 */ /* 0x000fe400088f0eff */
[C---:B------:R-:W-:Y:S01]  /*15bf0*/  IADD3 R36, P1, PT, R10.reuse, UR8, RZ ;  /* 0x000000080a247c10 */ /* 0x040fe2000ff3e0ff */
[----:B------:R0:W4:Y:S03]  /*15c00*/  LDG.E.S8 R13, desc[UR4][R34.64] ;  /* 0x00000004220d7981 */ /* 0x000126000c1e1300 */
[----:B------:R-:W-:Y:S01]  /*15c10*/  LEA.HI.X.SX32 R37, R10, UR9, 0x1, P1 ;  /* 0x000000090a257c11 */ /* 0x000fe200088f0eff */
[----:B------:R3:W4:Y:S04]  /*15c20*/  LDG.E.S8 R16, desc[UR4][R32.64] ;  /* 0x0000000420107981 */ /* 0x000728000c1e1300 */
[----:B------:R1:W4:Y:S01]  /*15c30*/  LDG.E.S8 R10, desc[UR4][R30.64] ;  /* 0x000000041e0a7981 */ /* 0x000322000c1e1300 */
[----:B0-----:R-:W-:-:S03]  /*15c40*/  IADD3 R34, P1, PT, R6, UR8, RZ ;  /* 0x0000000806227c10 */ /* 0x001fc6000ff3e0ff */
[----:B------:R-:W4:Y:S01]  /*15c50*/  LDG.E.S8 R7, desc[UR4][R36.64] ;  /* 0x0000000424077981 */ /* 0x000f22000c1e1300 */
[----:B------:R-:W-:-:S03]  /*15c60*/  LEA.HI.X.SX32 R35, R6, UR9, 0x1, P1 ;  /* 0x0000000906237c11 */ /* 0x000fc600088f0eff */
[----:B------:R4:W4:Y:S04]  /*15c70*/  LDG.E.S8 R6, desc[UR4][R28.64] ;  /* 0x000000041c067981 */ /* 0x000928000c1e1300 */
[----:B------:R-:W4:Y:S01]  /*15c80*/  LDG.E.S8 R19, desc[UR4][R34.64] ;  /* 0x0000000422137981 */ /* 0x000f22000c1e1300 */
[C---:B---3--:R-:W-:Y:S02]  /*15c90*/  IADD3 R32, P0, PT, R4.reuse, UR8, RZ ;  /* 0x0000000804207c10 */ /* 0x048fe4000ff1e0ff */
[C---:B-1----:R-:W-:Y:S02]  /*15ca0*/  IADD3 R30, P1, PT, R11.reuse, UR8, RZ ;  /* 0x000000080b1e7c10 */ /* 0x042fe4000ff3e0ff */
[----:B------:R-:W-:Y:S02]  /*15cb0*/  LEA.HI.X.SX32 R33, R4, UR9, 0x1, P0 ;  /* 0x0000000904217c11 */ /* 0x000fe400080f0eff */
[----:B------:R-:W-:-:S03]  /*15cc0*/  LEA.HI.X.SX32 R31, R11, UR9, 0x1, P1 ;  /* 0x000000090b1f7c11 */ /* 0x000fc600088f0eff */
[----:B------:R-:W3:Y:S04]  /*15cd0*/  LDG.E.S8 R4, desc[UR4][R32.64] ;  /* 0x0000000420047981 */ /* 0x000ee8000c1e1300 */
[----:B------:R-:W3:Y:S01]  /*15ce0*/  LDG.E.S8 R11, desc[UR4][R30.64] ;  /* 0x000000041e0b7981 */ /* 0x000ee2000c1e1300 */
[----:B--2---:R-:W-:Y:S02]  /*15cf0*/  IADD3 R17, PT, PT, R24, R21, R17 ;  /* 0x0000001518117210 */ /* 0x004fe40007ffe011 */
[----:B-----5:R-:W-:-:S04]  /*15d00*/  IADD3 R24, P1, PT, R20, UR8, RZ ;  /* 0x0000000814187c10 */ /* 0x020fc8000ff3e0ff */
[----:B------:R-:W-:Y:S02]  /*15d10*/  LEA.HI.X.SX32 R25, R20, UR9, 0x1, P1 ;  /* 0x0000000914197c11 */ /* 0x000fe400088f0eff */
[----:B----4-:R-:W-:-:S03]  /*15d20*/  IADD3 R28, P0, PT, R12, UR8, RZ ;  /* 0x000000080c1c7c10 */ /* 0x010fc6000ff1e0ff */
[----:B------:R-:W2:Y:S01]  /*15d30*/  LDG.E.S8 R24, desc[UR4][R24.64] ;  /* 0x0000000418187981 */ /* 0x000ea2000c1e1300 */
[----:B------:R-:W-:-:S03]  /*15d40*/  LEA.HI.X.SX32 R29, R12, UR9, 0x1, P0 ;  /* 0x000000090c1d7c11 */ /* 0x000fc600080f0eff */
[----:B------:R-:W4:Y:S04]  /*15d50*/  LDG.E.S16 R20, desc[UR4][R8.64+0x28] ;  /* 0x0000280408147981 */ /* 0x000f28000c1e1700 */
[----:B------:R-:W5:Y:S01]  /*15d60*/  LDG.E.S16 R12, desc[UR4][R8.64+0x26] ;  /* 0x00002604080c7981 */ /* 0x000f62000c1e1700 */
[----:B------:R-:W-:-:S03]  /*15d70*/  IADD3 R23, PT, PT, R23, R17, R18 ;  /* 0x0000001117177210 */ /* 0x000fc60007ffe012 */
[----:B------:R-:W2:Y:S04]  /*15d80*/  LDG.E.S8 R21, desc[UR4][R28.64] ;  /* 0x000000041c157981 */ /* 0x000ea8000c1e1300 */
        /* <DEDUP_REMOVED lines=11> */
[----:B---3--:R-:W-:-:S03]  /*15e40*/  IADD3 R23, PT, PT, R11, R23, R4 ;  /* 0x000000170b177210 */ /* 0x008fc60007ffe004 */
[----:B------:R-:W3:Y:S04]  /*15e50*/  LDG.E.S16 R4, desc[UR4][R8.64+0x3a] ;  /* 0x00003a0408047981 */ /* 0x000ee8000c1e1700 */
[----:B------:R-:W3:Y:S01]  /*15e60*/  LDG.E.S16 R11, desc[UR4][R8.64+0x3c] ;  /* 0x00003c04080b7981 */ /* 0x000ee2000c1e1700 */
[----:B-----5:R-:W-:Y:S02]  /*15e70*/  IADD3 R30, P0, PT, R12, UR8, RZ ;  /* 0x000000080c1e7c10 */ /* 0x020fe4000ff1e0ff */
[----:B--2---:R-:W-:Y:S02]  /*15e80*/  IADD3 R21, PT, PT, R24, R23, R21 ;  /* 0x0000001718157210 */ /* 0x004fe40007ffe015 */
[----:B------:R-:W-:Y:S02]  /*15e90*/  LEA.HI.X.SX32 R31, R12, UR9, 0x1, P0 ;  /* 0x000000090c1f7c11 */ /* 0x000fe400080f0eff */
[----:B----4-:R-:W-:-:S02]  /*15ea0*/  IADD3 R24, P1, PT, R20, UR8, RZ ;  /* 0x0000000814187c10 */ /* 0x010fc4000ff3e0ff */
[C---:B------:R-:W-:Y:S01]  /*15eb0*/  IADD3 R36, P0, PT, R17.reuse, UR8, RZ ;  /* 0x0000000811247c10 */ /* 0x040fe2000ff1e0ff */
[----:B------:R0:W2:Y:S01]  /*15ec0*/  LDG.E.S8 R12, desc[UR4][R30.64] ;  /* 0x000000041e0c7981 */ /* 0x0000a2000c1e1300 */
[----:B------:R-:W-:Y:S02]  /*15ed0*/  LEA.HI.X.SX32 R25, R20, UR9, 0x1, P1 ;  /* 0x0000000914197c11 */ /* 0x000fe400088f0eff */
[----:B------:R-:W-:Y:S01]  /*15ee0*/  LEA.HI.X.SX32 R37, R17, UR9, 0x1, P0 ;  /* 0x0000000911257c11 */ /* 0x000fe200080f0eff */
[----:B------:R-:W4:Y:S01]  /*15ef0*/  LDG.E.S16 R20, desc[UR4][R8.64+0x40] ;  /* 0x0000400408147981 */ /* 0x000f22000c1e1700 */
[C---:B------:R-:W-:Y:S02]  /*15f00*/  IADD3 R34, P1, PT, R18.reuse, UR8, RZ ;  /* 0x0000000812227c10 */ /* 0x040fe4000ff3e0ff */
[----:B------:R-:W-:Y:S01]  /*15f10*/  IADD3 R28, P0, PT, R13, UR8, RZ ;  /* 0x000000080d1c7c10 */ /* 0x000fe2000ff1e0ff */
[----:B------:R-:W2:Y:S01]  /*15f20*/  LDG.E.S8 R24, desc[UR4][R24.64] ;  /* 0x0000000418187981 */ /* 0x000ea2000c1e1300 */
[----:B------:R-:W-:-:S02]  /*15f30*/  LEA.HI.X.SX32 R35, R18, UR9, 0x1, P1 ;  /* 0x0000000912237c11 */ /* 0x000fc400088f0eff */
[----:B------:R-:W-:Y:S01]  /*15f40*/  LEA.HI.X.SX32 R29, R13, UR9, 0x1, P0 ;  /* 0x000000090d1d7c11 */ /* 0x000fe200080f0eff */
[----:B------:R-:W5:Y:S01]  /*15f50*/  LDG.E.S8 R18, desc[UR4][R36.64] ;  /* 0x0000000424127981 */ /* 0x000f62000c1e1300 */
[----:B0-----:R-:W-:-:S03]  /*15f60*/  IADD3 R30, P0, PT, R7, UR8, RZ ;  /* 0x00000008071e7c10 */ /* 0x001fc6000ff1e0ff */
[----:B------:R0:W5:Y:S01]  /*15f70*/  LDG.E.S8 R17, desc[UR4][R34.64] ;  /* 0x0000000422117981 */ /* 0x000162000c1e1300 */
[----:B------:R-:W-:Y:S02]  /*15f80*/  LEA.HI.X.SX32 R31, R7, UR9, 0x1, P0 ;  /* 0x00000009071f7c11 */ /* 0x000fe400080f0eff */
[----:B------:R-:W-:Y:S01]  /*15f90*/  IADD3 R32, P1, PT, R16, UR8, RZ ;  /* 0x0000000810207c10 */ /* 0x000fe2000ff3e0ff */
[----:B------:R1:W5:Y:S01]  /*15fa0*/  LDG.E.S8 R13, desc[UR4][R28.64] ;  /* 0x000000041c0d7981 */ /* 0x000362000c1e1300 */
[----:B0-----:R-:W-:-:S04]  /*15fb0*/  IADD3 R34, P0, PT, R19, UR8, RZ ;  /* 0x0000000813227c10 */ /* 0x001fc8000ff1e0ff */
[----:B------:R-:W-:Y:S02]  /*15fc0*/  LEA.HI.X.SX32 R35, R19, UR9, 0x1, P0 ;  /* 0x0000000913237c11 */ /* 0x000fe400080f0eff */
[----:B------:R-:W5:Y:S01]  /*15fd0*/  LDG.E.S16 R19, desc[UR4][R8.64+0x3e] ;  /* 0x00003e0408137981 */ /* 0x000f62000c1e1700 */
[----:B------:R-:W-:Y:S02]  /*15fe0*/  LEA.HI.X.SX32 R33, R16, UR9, 0x1, P1 ;  /* 0x0000000910217c11 */ /* 0x000fe400088f0eff */
[----:B------:R-:W-:-:S03]  /*15ff0*/  IADD3 R36, P1, PT, R10, UR8, RZ ;  /* 0x000000080a247c10 */ /* 0x000fc6000ff3e0ff */
[----:B------:R3:W5:Y:S01]  /*16000*/  LDG.E.S8 R16, desc[UR4][R32.64] ;  /* 0x0000000420107981 */ /* 0x000762000c1e1300 */
[----:B------:R-:W-:Y:S02]  /*16010*/  LEA.HI.X.SX32 R37, R10, UR9, 0x1, P1 ;  /* 0x000000090a257c11 */ /* 0x000fe400088f0eff */
[C---:B-1----:R-:W-:Y:S01]  /*16020*/  IADD3 R28, P1, PT, R6.reuse, UR8, RZ ;  /* 0x00000008061c7c10 */ /* 0x042fe2000ff3e0ff */
[----:B------:R0:W5:Y:S03]  /*16030*/  LDG.E.S8 R10, desc[UR4][R30.64] ;  /* 0x000000041e0a7981 */ /* 0x000166000c1e1300 */
[----:B------:R-:W-:Y:S01]  /*16040*/  LEA.HI.X.SX32 R29, R6, UR9, 0x1, P1 ;  /* 0x00000009061d7c11 */ /* 0x000fe200088f0eff */
[----:B------:R-:W5:Y:S04]  /*16050*/  LDG.E.S8 R7, desc[UR4][R36.64] ;  /* 0x0000000424077981 */ /* 0x000f68000c1e1300 */
[----:B------:R-:W5:Y:S04]  /*16060*/  LDG.E.S8 R6, desc[UR4][R34.64] ;  /* 0x0000000422067981 */ /* 0x000f68000c1e1300 */
[----:B------:R4:W5:Y:S01]  /*16070*/  LDG.E.S8 R23, desc[UR4][R28.64] ;  /* 0x000000041c177981 */ /* 0x000962000c1e1300 */
[----:B---3--:R-:W-:-:S02]  /*16080*/  IADD3 R32, P0, PT, R4, UR8, RZ ;  /* 0x0000000804207c10 */ /* 0x008fc4000ff1e0ff */
[C---:B0-----:R-:W-:Y:S02]  /*16090*/  IADD3 R30, P1, PT, R11.reuse, UR8, RZ ;  /* 0x000000080b1e7c10 */ /* 0x041fe4000ff3e0ff */
[----:B------:R-:W-:Y:S02]  /*160a0*/  LEA.HI.X.SX32 R33, R4, UR9, 0x1, P0 ;  /* 0x0000000904217c11 */ /* 0x000fe400080f0eff */
[----:B------:R-:W-:-:S03]  /*160b0*/  LEA.HI.X.SX32 R31, R11, UR9, 0x1, P1 ;  /* 0x000000090b1f7c11 */ /* 0x000fc600088f0eff */
[----:B------:R-:W3:Y:S04]  /*160c0*/  LDG.E.S8 R4, desc[UR4][R32.64] ;  /* 0x0000000420047981 */ /* 0x000ee8000c1e1300 */
[----:B------:R-:W3:Y:S01]  /*160d0*/  LDG.E.S8 R11, desc[UR4][R30.64] ;  /* 0x000000041e0b7981 */ /* 0x000ee2000c1e1300 */
[----:B----4-:R-:W-:Y:S02]  /*160e0*/  IADD3 R28, P1, PT, R20, UR8, RZ ;  /* 0x00000008141c7c10 */ /* 0x010fe4000ff3e0ff */
[----:B--2---:R-:W-:Y:S02]  /*160f0*/  IADD3 R12, PT, PT, R24, R21, R12 ;  /* 0x00000015180c7210 */ /* 0x004fe40007ffe00c */
[----:B------:R-:W-:Y:S02]  /*16100*/  LEA.HI.X.SX32 R29, R20, UR9, 0x1, P1 ;  /* 0x00000009141d7c11 */ /* 0x000fe400088f0eff */
[----:B------:R-:W2:Y:S01]  /*16110*/  LDG.E.S16 R20, desc[UR4][R8.64+0x44] ;  /* 0x0000440408147981 */ /* 0x000ea2000c1e1700 */
[----:B-----5:R-:W-:-:S03]  /*16120*/  IADD3 R18, PT, PT, R17, R12, R18 ;  /* 0x0000000c11127210 */ /* 0x020fc60007ffe012 */
[----:B------:R0:W4:Y:S04]  /*16130*/  LDG.E.S8 R21, desc[UR4][R28.64] ;  /* 0x000000041c157981 */ /* 0x000128000c1e1300 */
[----:B------:R-:W5:Y:S04]  /*16140*/  LDG.E.S16 R17, desc[UR4][R8.64+0x46] ;  /* 0x0000460408117981 */ /* 0x000f68000c1e1700 */
[----:B------:R-:W0:Y:S01]  /*16150*/  LDG.E.S16 R12, desc[UR4][R8.64+0x48] ;  /* 0x00004804080c7981 */ /* 0x000e22000c1e1700 */
[----:B------:R-:W-:-:S04]  /*16160*/  IADD3 R24, P0, PT, R19, UR8, RZ ;  /* 0x0000000813187c10 */ /* 0x000fc8000ff1e0ff */
[----:B------:R-:W-:Y:S02]  /*16170*/  LEA.HI.X.SX32 R25, R19, UR9, 0x1, P0 ;  /* 0x0000000913197c11 */ /* 0x000fe400080f0eff */
[----:B------:R-:W4:Y:S01]  /*16180*/  LDG.E.S16 R19, desc[UR4][R8.64+0x42] ;  /* 0x0000420408137981 */ /* 0x000f22000c1e1700 */
[----:B------:R-:W-:-:S03]  /*16190*/  IADD3 R16, PT, PT, R16, R18, R13 ;  /* 0x0000001210107210 */ /* 0x000fc60007ffe00d */
[----:B------:R-:W5:Y:S01]  /*161a0*/  LDG.E.S16 R13, desc[UR4][R8.64+0x4a] ;  /* 0x00004a04080d7981 */ /* 0x000f62000c1e1700 */
[----:B------:R-:W-:-:S03]  /*161b0*/  IADD3 R16, PT, PT, R7, R16, R10 ;  /* 0x0000001007107210 */ /* 0x000fc60007ffe00a */
[----:B------:R-:W5:Y:S04]  /*161c0*/  LDG.E.S16 R18, desc[UR4][R8.64+0x4c] ;  /* 0x00004c0408127981 */ /* 0x000f68000c1e1700 */
[----:B------:R-:W5:Y:S01]  /*161d0*/  LDG.E.S16 R10, desc[UR4][R8.64+0x4e] ;  /* 0x00004e04080a7981 */ /* 0x000f62000c1e1700 */
[----:B------:R-:W-:-:S03]  /*161e0*/  IADD3 R23, PT, PT, R23, R16, R6 ;  /* 0x0000001017177210 */ /* 0x000fc60007ffe006 */
[----:B------:R-:W5:Y:S04]  /*161f0*/  LDG.E.S8 R24, desc[UR4][R24.64] ;  /* 0x0000000418187981 */ /* 0x000f68000c1e1300 */
[----:B------:R-:W5:Y:S04]  /*16200*/  LDG.E.S16 R16, desc[UR4][R8.64+0x52] ;  /* 0x0000520408107981 */ /* 0x000f68000c1e1700 */
[----:B------:R-:W5:Y:S04]  /*16210*/  LDG.E.S16 R7, desc[UR4][R8.64+0x50] ;  /* 0x0000500408077981 */ /* 0x000f68000c1e1700 */
[----:B------:R-:W5:Y:S01]  /*16220*/  LDG.E.S16 R6, desc[UR4][R8.64+0x54] ;  /* 0x0000540408067981 */ /* 0x000f62000c1e1700 */
[----:B---3--:R-:W-:-:S03]  /*16230*/  IADD3 R23, PT, PT, R11, R23, R4 ;  /* 0x000000170b177210 */ /* 0x008fc60007ffe004 */
[----:B------:R-:W3:Y:S04]  /*16240*/  LDG.E.S16 R11, desc[UR4][R8.64+0x56] ;  /* 0x00005604080b7981 */ /* 0x000ee8000c1e1700 */
[----:B------:R-:W3:Y:S01]  /*16250*/  LDG.E.S16 R4, desc[UR4][R8.64+0x58] ;  /* 0x0000580408047981 */ /* 0x000ee2000c1e1700 */
[----:B--2---:R-:W-:-:S04]  /*16260*/  IADD3 R30, P1, PT, R20, UR8, RZ ;  /* 0x00000008141e7c10 */ /* 0x004fc8000ff3e0ff */
[----:B------:R-:W-:-:S05]  /*16270*/  LEA.HI.X.SX32 R31, R20, UR9, 0x1, P1 ;  /* 0x00000009141f7c11 */ /* 0x000fca00088f0eff */
[----:B------:R1:W2:Y:S01]  /*16280*/  LDG.E.S8 R20, desc[UR4][R30.64] ;  /* 0x000000041e147981 */ /* 0x0002a2000c1e1300 */
[----:B0-----:R-:W-:-:S04]  /*16290*/  IADD3 R28, P1, PT, R12, UR8, RZ ;  /* 0x000000080c1c7c10 */ /* 0x001fc8000ff3e0ff */
[----:B------:R-:W-:Y:S02]  /*162a0*/  LEA.HI.X.SX32 R29, R12, UR9, 0x1, P1 ;  /* 0x000000090c1d7c11 */ /* 0x000fe400088f0eff */
[----:B----4-:R-:W-:-:S04]  /*162b0*/  IADD3 R36, P0, PT, R19, UR8, RZ ;  /* 0x0000000813247c10 */ /* 0x010fc8000ff1e0ff */
[----:B------:R-:W-:Y:S02]  /*162c0*/  LEA.HI.X.SX32 R37, R19, UR9, 0x1, P0 ;  /* 0x0000000913257c11 */ /* 0x000fe400080f0eff */
[----:B-----5:R-:W-:-:S04]  /*162d0*/  IADD3 R34, P0, PT, R17, UR8, RZ ;  /* 0x0000000811227c10 */ /* 0x020fc8000ff1e0ff */
[----:B------:R-:W-:Y:S02]  /*162e0*/  LEA.HI.X.SX32 R35, R17, UR9, 0x1, P0 ;  /* 0x0000000911237c11 */ /* 0x000fe400080f0eff */
[C---:B------:R-:W-:Y:S01]  /*162f0*/  IADD3 R12, P0, PT, R13.reuse, UR8, RZ ;  /* 0x000000080d0c7c10 */ /* 0x040fe2000ff1e0ff */
[----:B------:R-:W4:Y:S03]  /*16300*/  LDG.E.S8 R17, desc[UR4][R28.64] ;  /* 0x000000041c117981 */ /* 0x000f26000c1e1300 */
[----:B------:R-:W-:Y:S01]  /*16310*/  LEA.HI.X.SX32 R13, R13, UR9, 0x1, P0 ;  /* 0x000000090d0d7c11 */ /* 0x000fe200080f0eff */
[----:B------:R0:W4:Y:S01]  /*16320*/  LDG.E.S8 R19, desc[UR4][R34.64] ;  /* 0x0000000422137981 */ /* 0x000122000c1e1300 */
[----:B-1----:R-:W-:Y:S02]  /*16330*/  IADD3 R30, P0, PT, R10, UR8, RZ ;  /* 0x000000080a1e7c10 */ /* 0x002fe4000ff1e0ff */
[----:B------:R-:W-:Y:S01]  /*16340*/  IADD3 R32, P1, PT, R18, UR8, RZ ;  /* 0x0000000812207c10 */ /* 0x000fe2000ff3e0ff */
[----:B------:R-:W5:Y:S01]  /*16350*/  LDG.E.S8 R12, desc[UR4][R12.64] ;  /* 0x000000040c0c7981 */ /* 0x000f62000c1e1300 */
[----:B------:R-:W-:-:S02]  /*16360*/  LEA.HI.X.SX32 R31, R10, UR9, 0x1, P0 ;  /* 0x000000090a1f7c11 */ /* 0x000fc400080f0eff */
[----:B------:R-:W-:Y:S02]  /*16370*/  IADD3 R24, PT, PT, R21, R23, R24 ;  /* 0x0000001715187210 */ /* 0x000fe40007ffe018 */
[----:B------:R1:W2:Y:S01]  /*16380*/  LDG.E.S8 R21, desc[UR4][R36.64] ;  /* 0x0000000424157981 */ /* 0x0002a2000c1e1300 */
[----:B0-----:R-:W-:Y:S02]  /*16390*/  IADD3 R34, P0, PT, R16, UR8, RZ ;  /* 0x0000000810227c10 */ /* 0x001fe4000ff1e0ff */
[----:B------:R-:W-:Y:S02]  /*163a0*/  LEA.HI.X.SX32 R33, R18, UR9, 0x1, P1 ;  /* 0x0000000912217c11 */ /* 0x000fe400088f0eff */
[----:B------:R-:W-:Y:S01]  /*163b0*/  LEA.HI.X.SX32 R35, R16, UR9, 0x1, P0 ;  /* 0x0000000910237c11 */ /* 0x000fe200080f0eff */
[----:B------:R-:W4:Y:S04]  /*163c0*/  LDG.E.S16 R18, desc[UR4][R8.64+0x5c] ;  /* 0x00005c0408127981 */ /* 0x000f28000c1e1700 */
[----:B------:R-:W5:Y:S01]  /*163d0*/  LDG.E.S16 R16, desc[UR4][R8.64+0x5a] ;  /* 0x00005a0408107981 */ /* 0x000f62000c1e1700 */
[----:B-1----:R-:W-:-:S03]  /*163e0*/  IADD3 R36, P1, PT, R7, UR8, RZ ;  /* 0x0000000807247c10 */ /* 0x002fc6000ff3e0ff */
[----:B------:R3:W5:Y:S01]  /*163f0*/  LDG.E.S8 R13, desc[UR4][R32.64] ;  /* 0x00000004200d7981 */ /* 0x000762000c1e1300 */
[----:B------:R-:W-:Y:S02]  /*16400*/  LEA.HI.X.SX32 R37, R7, UR9, 0x1, P1 ;  /* 0x0000000907257c11 */ /* 0x000fe400088f0eff */
[C---:B------:R-:W-:Y:S01]  /*16410*/  IADD3 R28, P1, PT, R6.reuse, UR8, RZ ;  /* 0x00000008061c7c10 */ /* 0x040fe2000ff3e0ff */
        /* <DEDUP_REMOVED lines=11> */
[----:B--2---:R-:W-:Y:S02]  /*164d0*/  IADD3 R20, PT, PT, R20, R24, R21 ;  /* 0x0000001814147210 */ /* 0x004fe40007ffe015 */
[----:B----4-:R-:W-:Y:S02]  /*164e0*/  IADD3 R28, P1, PT, R18, UR8, RZ ;  /* 0x00000008121c7c10 */ /* 0x010fe4000ff3e0ff */
[----:B-----5:R-:W-:Y:S02]  /*164f0*/  IADD3 R24, P0, PT, R16, UR8, RZ ;  /* 0x0000000810187c10 */ /* 0x020fe4000ff1e0ff */
[----:B------:R-:W-:-:S02]  /*16500*/  LEA.HI.X.SX32 R29, R18, UR9, 0x1, P1 ;  /* 0x00000009121d7c11 */ /* 0x000fc400088f0eff */
[----:B------:R-:W-:Y:S01]  /*16510*/  LEA.HI.X.SX32 R25, R16, UR9, 0x1, P0 ;  /* 0x0000000910197c11 */ /* 0x000fe200080f0eff */
[----:B------:R-:W2:Y:S04]  /*16520*/  LDG.E.S16 R18, desc[UR4][R8.64+0x60] ;  /* 0x0000600408127981 */ /* 0x000ea8000c1e1700 */
[----:B------:R-:W4:Y:S01]  /*16530*/  LDG.E.S16 R16, desc[UR4][R8.64+0x5e] ;  /* 0x00005e0408107981 */ /* 0x000f22000c1e1700 */
[----:B------:R-:W-:-:S03]  /*16540*/  IADD3 R17, PT, PT, R17, R20, R19 ;  /* 0x0000001411117210 */ /* 0x000fc60007ffe013 */
[----:B------:R-:W5:Y:S04]  /*16550*/  LDG.E.S16 R19, desc[UR4][R8.64+0x62] ;  /* 0x0000620408137981 */ /* 0x000f68000c1e1700 */
[----:B------:R-:W5:Y:S01]  /*16560*/  LDG.E.S16 R20, desc[UR4][R8.64+0x64] ;  /* 0x0000640408147981 */ /* 0x000f62000c1e1700 */
[----:B------:R-:W-:-:S03]  /*16570*/  IADD3 R12, PT, PT, R13, R17, R12 ;  /* 0x000000110d0c7210 */ /* 0x000fc60007ffe00c */
[----:B------:R-:W5:Y:S04]  /*16580*/  LDG.E.S16 R13, desc[UR4][R8.64+0x66] ;  /* 0x00006604080d7981 */ /* 0x000f68000c1e1700 */
[----:B------:R-:W5:Y:S01]  /*16590*/  LDG.E.S16 R17, desc[UR4][R8.64+0x68] ;  /* 0x0000680408117981 */ /* 0x000f62000c1e1700 */
[----:B------:R-:W-:-:S03]  /*165a0*/  IADD3 R12, PT, PT, R10, R12, R7 ;  /* 0x0000000c0a0c7210 */ /* 0x000fc60007ffe007 */
[----:B------:R-:W5:Y:S04]  /*165b0*/  LDG.E.S8 R24, desc[UR4][R24.64] ;  /* 0x0000000418187981 */ /* 0x000f68000c1e1300 */
[----:B------:R0:W5:Y:S04]  /*165c0*/  LDG.E.S8 R21, desc[UR4][R28.64] ;  /* 0x000000041c157981 */ /* 0x000168000c1e1300 */
[----:B------:R-:W5:Y:S01]  /*165d0*/  LDG.E.S16 R10, desc[UR4][R8.64+0x6c] ;  /* 0x00006c04080a7981 */ /* 0x000f62000c1e1700 */
[----:B------:R-:W-:-:S03]  /*165e0*/  IADD3 R23, PT, PT, R23, R12, R6 ;  /* 0x0000000c17177210 */ /* 0x000fc60007ffe006 */
[----:B------:R-:W5:Y:S04]  /*165f0*/  LDG.E.S16 R12, desc[UR4][R8.64+0x70] ;  /* 0x00007004080c7981 */ /* 0x000f68000c1e1700 */
[----:B------:R-:W5:Y:S04]  /*16600*/  LDG.E.S16 R7, desc[UR4][R8.64+0x6a] ;  /* 0x00006a0408077981 */ /* 0x000f68000c1e1700 */
[----:B------:R-:W5:Y:S01]  /*16610*/  LDG.E.S16 R6, desc[UR4][R8.64+0x6e] ;  /* 0x00006e0408067981 */ /* 0x000f62000c1e1700 */
[----:B---3--:R-:W-:-:S03]  /*16620*/  IADD3 R23, PT, PT, R11, R23, R4 ;  /* 0x000000170b177210 */ /* 0x008fc60007ffe004 */
[----:B------:R-:W3:Y:S04]  /*16630*/  LDG.E.S16 R4, desc[UR4][R8.64+0x72] ;  /* 0x0000720408047981 */ /* 0x000ee8000c1e1700 */
[----:B------:R-:W3:Y:S01]  /*16640*/  LDG.E.S16 R11, desc[UR4][R8.64+0x74] ;  /* 0x00007404080b7981 */ /* 0x000ee2000c1e1700 */
[----:B--2---:R-:W-:Y:S02]  /*16650*/  IADD3 R30, P1, PT, R18, UR8, RZ ;  /* 0x00000008121e7c10 */ /* 0x004fe4000ff3e0ff */
[----:B----4-:R-:W-:Y:S02]  /*16660*/  IADD3 R36, P0, PT, R16, UR8, RZ ;  /* 0x0000000810247c10 */ /* 0x010fe4000ff1e0ff */
[----:B------:R-:W-:Y:S02]  /*16670*/  LEA.HI.X.SX32 R31, R18, UR9, 0x1, P1 ;  /* 0x00000009121f7c11 */ /* 0x000fe400088f0eff */
[----:B------:R-:W-:-:S02]  /*16680*/  LEA.HI.X.SX32 R37, R16, UR9, 0x1, P0 ;  /* 0x0000000910257c11 */ /* 0x000fc400080f0eff */
[C---:B-----5:R-:W-:Y:S01]  /*16690*/  IADD3 R18, P0, PT, R19.reuse, UR8, RZ ;  /* 0x0000000813127c10 */ /* 0x060fe2000ff1e0ff */
[----:B------:R-:W2:Y:S01]  /*166a0*/  LDG.E.S8 R16, desc[UR4][R30.64] ;  /* 0x000000041e107981 */ /* 0x000ea2000c1e1300 */
[C---:B0-----:R-:W-:Y:S02]  /*166b0*/  IADD3 R28, P1, PT, R20.reuse, UR8, RZ ;  /* 0x00000008141c7c10 */ /* 0x041fe4000ff3e0ff */
[----:B------:R-:W-:Y:S02]  /*166c0*/  LEA.HI.X.SX32 R19, R19, UR9, 0x1, P0 ;  /* 0x0000000913137c11 */ /* 0x000fe400080f0eff */
[----:B------:R-:W-:Y:S02]  /*166d0*/  LEA.HI.X.SX32 R29, R20, UR9, 0x1, P1 ;  /* 0x00000009141d7c11 */ /* 0x000fe400088f0eff */
[----:B------:R-:W-:Y:S01]  /*166e0*/  IADD3 R34, P0, PT, R13, UR8, RZ ;  /* 0x000000080d227c10 */ /* 0x000fe2000ff1e0ff */
[----:B------:R-:W4:Y:S01]  /*166f0*/  LDG.E.S16 R20, desc[UR4][R8.64+0x78] ;  /* 0x0000780408147981 */ /* 0x000f22000c1e1700 */
[----:B------:R-:W-:-:S02]  /*16700*/  IADD3 R32, P1, PT, R17, UR8, RZ ;  /* 0x0000000811207c10 */ /* 0x000fc4000ff3e0ff */
[----:B------:R-:W-:Y:S01]  /*16710*/  LEA.HI.X.SX32 R35, R13, UR9, 0x1, P0 ;  /* 0x000000090d237c11 */ /* 0x000fe200080f0eff */
[----:B------:R-:W5:Y:S01]  /*16720*/  LDG.E.S8 R19, desc[UR4][R18.64] ;  /* 0x0000000412137981 */ /* 0x000f62000c1e1300 */
[----:B------:R-:W-:-:S03]  /*16730*/  LEA.HI.X.SX32 R33, R17, UR9, 0x1, P1 ;  /* 0x0000000911217c11 */ /* 0x000fc600088f0eff */
[----:B------:R-:W5:Y:S01]  /*16740*/  LDG.E.S8 R13, desc[UR4][R34.64] ;  /* 0x00000004220d7981 */ /* 0x000f62000c1e1300 */
[----:B------:R-:W-:-:S03]  /*16750*/  IADD3 R24, PT, PT, R21, R23, R24 ;  /* 0x0000001715187210 */ /* 0x000fc60007ffe018 */
[----:B------:R0:W2:Y:S04]  /*16760*/  LDG.E.S8 R21, desc[UR4][R36.64] ;  /* 0x0000000424157981 */ /* 0x0000a8000c1e1300 */
[----:B------:R1:W5:Y:S04]  /*16770*/  LDG.E.S8 R23, desc[UR4][R28.64] ;  /* 0x000000041c177981 */ /* 0x000368000c1e1300 */
[----:B------:R3:W5:Y:S01]  /*16780*/  LDG.E.S8 R18, desc[UR4][R32.64] ;  /* 0x0000000420127981 */ /* 0x000762000c1e1300 */
[----:B0-----:R-:W-:-:S04]  /*16790*/  IADD3 R36, P1, PT, R10, UR8, RZ ;  /* 0x000000080a247c10 */ /* 0x001fc8000ff3e0ff */
[----:B------:R-:W-:Y:S02]  /*167a0*/  LEA.HI.X.SX32 R37, R10, UR9, 0x1, P1 ;  /* 0x000000090a257c11 */ /* 0x000fe400088f0eff */
[C---:B------:R-:W-:Y:S02]  /*167b0*/  IADD3 R34, P1, PT, R12.reuse, UR8, RZ ;  /* 0x000000080c227c10 */ /* 0x040fe4000ff3e0ff */
[----:B------:R-:W-:Y:S01]  /*167c0*/  IADD3 R30, P0, PT, R7, UR8, RZ ;  /* 0x00000008071e7c10 */ /* 0x000fe2000ff1e0ff */
[----:B------:R-:W5:Y:S01]  /*167d0*/  LDG.E.S8 R10, desc[UR4][R36.64] ;  /* 0x00000004240a7981 */ /* 0x000f62000c1e1300 */
[----:B------:R-:W-:-:S03]  /*167e0*/  LEA.HI.X.SX32 R35, R12, UR9, 0x1, P1 ;  /* 0x000000090c237c11 */ /* 0x000fc600088f0eff */
[----:B------:R-:W5:Y:S01]  /*167f0*/  LDG.E.S16 R12, desc[UR4][R8.64+0x76] ;  /* 0x00007604080c7981 */ /* 0x000f62000c1e1700 */
[----:B------:R-:W-:Y:S02]  /*16800*/  LEA.HI.X.SX32 R31, R7, UR9, 0x1, P0 ;  /* 0x00000009071f7c11 */ /* 0x000fe400080f0eff */
[C---:B-1----:R-:W-:Y:S01]  /*16810*/  IADD3 R28, P0, PT, R6.reuse, UR8, RZ ;  /* 0x00000008061c7c10 */ /* 0x042fe2000ff1e0ff */
[----:B------:R-:W5:Y:S03]  /*16820*/  LDG.E.S8 R17, desc[UR4][R34.64] ;  /* 0x0000000422117981 */ /* 0x000f66000c1e1300 */
[----:B------:R-:W-:Y:S01]  /*16830*/  LEA.HI.X.SX32 R29, R6, UR9, 0x1, P0 ;  /* 0x00000009061d7c11 */ /* 0x000fe200080f0eff */
[----:B------:R0:W5:Y:S04]  /*16840*/  LDG.E.S8 R7, desc[UR4][R30.64] ;  /* 0x000000041e077981 */ /* 0x000168000c1e1300 */
[----:B------:R1:W5:Y:S01]  /*16850*/  LDG.E.S8 R6, desc[UR4][R28.64] ;  /* 0x000000041c067981 */ /* 0x000362000c1e1300 */
[----:B---3--:R-:W-:-:S04]  /*16860*/  IADD3 R32, P0, PT, R4, UR8, RZ ;  /* 0x0000000804207c10 */ /* 0x008fc8000ff1e0ff */
[----:B------:R-:W-:Y:S02]  /*16870*/  LEA.HI.X.SX32 R33, R4, UR9, 0x1, P0 ;  /* 0x0000000904217c11 */ /* 0x000fe400080f0eff */
[----:B0-----:R-:W-:-:S03]  /*16880*/  IADD3 R30, P1, PT, R11, UR8, RZ ;  /* 0x000000080b1e7c10 */ /* 0x001fc6000ff3e0ff */
[----:B------:R-:W3:Y:S01]  /*16890*/  LDG.E.S8 R4, desc[UR4][R32.64] ;  /* 0x0000000420047981 */ /* 0x000ee2000c1e1300 */
[----:B------:R-:W-:-:S05]  /*168a0*/  LEA.HI.X.SX32 R31, R11, UR9, 0x1, P1 ;  /* 0x000000090b1f7c11 */ /* 0x000fca00088f0eff */
[----:B------:R-:W3:Y:S01]  /*168b0*/  LDG.E.S8 R11, desc[UR4][R30.64] ;  /* 0x000000041e0b7981 */ /* 0x000ee2000c1e1300 */
[----:B--2---:R-:W-:Y:S02]  /*168c0*/  IADD3 R16, PT, PT, R16, R24, R21 ;  /* 0x0000001810107210 */ /* 0x004fe40007ffe015 */
[C---:B----4-:R-:W-:Y:S02]  /*168d0*/  IADD3 R24, P1, PT, R20.reuse, UR8, RZ ;  /* 0x0000000814187c10 */ /* 0x050fe4000ff3e0ff */
[----:B-----5:R-:W-:Y:S02]  /*168e0*/  IADD3 R23, PT, PT, R23, R16, R19 ;  /* 0x0000001017177210 */ /* 0x020fe40007ffe013 */
[----:B------:R-:W2:Y:S01]  /*168f0*/  LDG.E.S16 R19, desc[UR4][R8.64+0x7e] ;  /* 0x00007e0408137981 */ /* 0x000ea2000c1e1700 */
[----:B------:R-:W-:Y:S02]  /*16900*/  LEA.HI.X.SX32 R25, R20, UR9, 0x1, P1 ;  /* 0x0000000914197c11 */ /* 0x000fe400088f0eff */
[----:B------:R-:W-:Y:S01]  /*16910*/  IADD3 R23, PT, PT, R18, R23, R13 ;  /* 0x0000001712177210 */ /* 0x000fe20007ffe00d */
[----:B------:R-:W4:Y:S04]  /*16920*/  LDG.E.S16 R20, desc[UR4][R8.64+0x7c] ;  /* 0x00007c0408147981 */ /* 0x000f28000c1e1700 */
[----:B------:R-:W5:Y:S04]  /*16930*/  LDG.E.S16 R18, desc[UR4][R8.64+0x82] ;  /* 0x0000820408127981 */ /* 0x000f68000c1e1700 */
[----:B------:R-:W5:Y:S04]  /*16940*/  LDG.E.S8 R24, desc[UR4][R24.64] ;  /* 0x0000000418187981 */ /* 0x000f68000c1e1300 */
[----:B------:R-:W5:Y:S01]  /*16950*/  LDG.E.S16 R16, desc[UR4][R8.64+0x80] ;  /* 0x0000800408107981 */ /* 0x000f62000c1e1700 */
[----:B-1----:R-:W-:-:S03]  /*16960*/  IADD3 R28, P0, PT, R12, UR8, RZ ;  /* 0x000000080c1c7c10 */ /* 0x002fc6000ff1e0ff */
[----:B------:R-:W5:Y:S01]  /*16970*/  LDG.E.S16 R13, desc[UR4][R8.64+0x84] ;  /* 0x00008404080d7981 */ /* 0x000f62000c1e1700 */
[----:B------:R-:W-:-:S03]  /*16980*/  LEA.HI.X.SX32 R29, R12, UR9, 0x1, P0 ;  /* 0x000000090c1d7c11 */ /* 0x000fc600080f0eff */
[----:B------:R-:W2:Y:S04]  /*16990*/  LDG.E.S16 R12, desc[UR4][R8.64+0x7a] ;  /* 0x00007a04080c7981 */ /* 0x000ea8000c1e1700 */
[----:B------:R-:W5:Y:S01]  /*169a0*/  LDG.E.S8 R21, desc[UR4][R28.64] ;  /* 0x000000041c157981 */ /* 0x000f62000c1e1300 */
[----:B------:R-:W-:-:S03]  /*169b0*/  IADD3 R23, PT, PT, R10, R23, R7 ;  /* 0x000000170a177210 */ /* 0x000fc60007ffe007 */
[----:B------:R-:W5:Y:S04]  /*169c0*/  LDG.E.S16 R10, desc[UR4][R8.64+0x86] ;  /* 0x00008604080a7981 */ /* 0x000f68000c1e1700 */
[----:B------:R-:W5:Y:S01]  /*169d0*/  LDG.E.S16 R7, desc[UR4][R8.64+0x88] ;  /* 0x0000880408077981 */ /* 0x000f62000c1e1700 */
[----:B------:R-:W-:-:S03]  /*169e0*/  IADD3 R23, PT, PT, R17, R23, R6 ;  /* 0x0000001711177210 */ /* 0x000fc60007ffe006 */
[----:B------:R-:W5:Y:S04]  /*169f0*/  LDG.E.S16 R6, desc[UR4][R8.64+0x8a] ;  /* 0x00008a0408067981 */ /* 0x000f68000c1e1700 */
[----:B------:R-:W5:Y:S01]  /*16a00*/  LDG.E.S16 R17, desc[UR4][R8.64+0x8c] ;  /* 0x00008c0408117981 */ /* 0x000f62000c1e1700 */
[----:B---3--:R-:W-:-:S03]  /*16a10*/  IADD3 R23, PT, PT, R11, R23, R4 ;  /* 0x000000170b177210 */ /* 0x008fc60007ffe004 */
[----:B------:R-:W3:Y:S04]  /*16a20*/  LDG.E.S16 R11, desc[UR4][R8.64+0x8e] ;  /* 0x00008e04080b7981 */ /* 0x000ee8000c1e1700 */
[----:B------:R-:W3:Y:S01]  /*16a30*/  LDG.E.S16 R4, desc[UR4][R8.64+0x90] ;  /* 0x0000900408047981 */ /* 0x000ee2000c1e1700 */
[----:B----4-:R-:W-:-:S04]  /*16a40*/  IADD3 R32, P1, PT, R20, UR8, RZ ;  /* 0x0000000814207c10 */ /* 0x010fc8000ff3e0ff */
[----:B------:R-:W-:Y:S02]  /*16a50*/  LEA.HI.X.SX32 R33, R20, UR9, 0x1, P1 ;  /* 0x0000000914217c11 */ /* 0x000fe400088f0eff */
[----:B------:R-:W4:Y:S01]  /*16a60*/  LDG.E.S16 R20, desc[UR4][R8.64+0x94] ;  /* 0x0000940408147981 */ /* 0x000f22000c1e1700 */
[----:B--2---:R-:W-:-:S04]  /*16a70*/  IADD3 R36, P0, PT, R12, UR8, RZ ;  /* 0x000000080c247c10 */ /* 0x004fc8000ff1e0ff */
[----:B------:R-:W-:Y:S02]  /*16a80*/  LEA.HI.X.SX32 R37, R12, UR9, 0x1, P0 ;  /* 0x000000090c257c11 */ /* 0x000fe400080f0eff */
[C---:B------:R-:W-:Y:S02]  /*16a90*/  IADD3 R30, P0, PT, R19.reuse, UR8, RZ ;  /* 0x00000008131e7c10 */ /* 0x040fe4000ff1e0ff */
[----:B-----5:R-:W-:Y:S01]  /*16aa0*/  IADD3 R21, PT, PT, R24, R23, R21 ;  /* 0x0000001718157210 */ /* 0x020fe20007ffe015 */
[----:B------:R-:W2:Y:S01]  /*16ab0*/  LDG.E.S8 R12, desc[UR4][R36.64] ;  /* 0x00000004240c7981 */ /* 0x000ea2000c1e1300 */
[----:B------:R-:W-:Y:S02]  /*16ac0*/  LEA.HI.X.SX32 R31, R19, UR9, 0x1, P0 ;  /* 0x00000009131f7c11 */ /* 0x000fe400080f0eff */
[C---:B------:R-:W-:Y:S01]  /*16ad0*/  IADD3 R34, P0, PT, R18.reuse, UR8, RZ ;  /* 0x0000000812227c10 */ /* 0x040fe2000ff1e0ff */
[----:B------:R0:W2:Y:S03]  /*16ae0*/  LDG.E.S8 R23, desc[UR4][R32.64] ;  /* 0x0000000420177981 */ /* 0x0000a6000c1e1300 */
[----:B------:R-:W-:-:S02]  /*16af0*/  LEA.HI.X.SX32 R35, R18, UR9, 0x1, P0 ;  /* 0x0000000912237c11 */ /* 0x000fc400080f0eff */
[----:B------:R-:W5:Y:S01]  /*16b00*/  LDG.E.S16 R18, desc[UR4][R8.64+0x92] ;  /* 0x0000920408127981 */ /* 0x000f62000c1e1700 */
[----:B------:R-:W-:-:S04]  /*16b10*/  IADD3 R24, P1, PT, R16, UR8, RZ ;  /* 0x0000000810187c10 */ /* 0x000fc8000ff3e0ff */
[----:B------:R-:W-:Y:S02]  /*16b20*/  LEA.HI.X.SX32 R25, R16, UR9, 0x1, P1 ;  /* 0x0000000910197c11 */ /* 0x000fe400088f0eff */
[C---:B------:R-:W-:Y:S01]  /*16b30*/  IADD3 R28, P1, PT, R13.reuse, UR8, RZ ;  /* 0x000000080d1c7c10 */ /* 0x040fe2000ff3e0ff */
[----:B------:R1:W2:Y:S03]  /*16b40*/  LDG.E.S8 R16, desc[UR4][R30.64] ;  /* 0x000000041e107981 */ /* 0x0002a6000c1e1300 */
[----:B------:R-:W-:Y:S01]  /*16b50*/  LEA.HI.X.SX32 R29, R13, UR9, 0x1, P1 ;  /* 0x000000090d1d7c11 */ /* 0x000fe200088f0eff */
[----:B------:R3:W2:Y:S04]  /*16b60*/  LDG.E.S8 R19, desc[UR4][R24.64] ;  /* 0x0000000418137981 */ /* 0x0006a8000c1e1300 */
[----:B------:R3:W2:Y:S04]  /*16b70*/  LDG.E.S8 R13, desc[UR4][R34.64] ;  /* 0x00000004220d7981 */ /* 0x0006a8000c1e1300 */
[----:B------:R-:W2:Y:S01]  /*16b80*/  LDG.E.S8 R28, desc[UR4][R28.64] ;  /* 0x000000041c1c7981 */ /* 0x000ea2000c1e1300 */
[----:B0-----:R-:W-:-:S02]  /*16b90*/  IADD3 R32, P0, PT, R10, UR8, RZ ;  /* 0x000000080a207c10 */ /* 0x001fc4000ff1e0ff */
[C---:B------:R-:W-:Y:S02]  /*16ba0*/  IADD3 R36, P1, PT, R7.reuse, UR8, RZ ;  /* 0x0000000807247c10 */ /* 0x040fe4000ff3e0ff */
[----:B------:R-:W-:Y:S02]  /*16bb0*/  LEA.HI.X.SX32 R33, R10, UR9, 0x1, P0 ;  /* 0x000000090a217c11 */ /* 0x000fe400080f0eff */
[----:B------:R-:W-:Y:S02]  /*16bc0*/  LEA.HI.X.SX32 R37, R7, UR9, 0x1, P1 ;  /* 0x0000000907257c11 */ /* 0x000fe400088f0eff */
[C---:B-1----:R-:W-:Y:S01]  /*16bd0*/  IADD3 R30, P0, PT, R6.reuse, UR8, RZ ;  /* 0x00000008061e7c10 */ /* 0x042fe2000ff1e0ff */
[----:B------:R0:W2:Y:S01]  /*16be0*/  LDG.E.S8 R10, desc[UR4][R32.64] ;  /* 0x00000004200a7981 */ /* 0x0000a2000c1e1300 */
[C---:B---3--:R-:W-:Y:S02]  /*16bf0*/  IADD3 R24, P1, PT, R17.reuse, UR8, RZ ;  /* 0x0000000811187c10 */ /* 0x048fe4000ff3e0ff */
[----:B------:R-:W-:Y:S01]  /*16c00*/  LEA.HI.X.SX32 R31, R6, UR9, 0x1, P0 ;  /* 0x00000009061f7c11 */ /* 0x000fe200080f0eff */
[----:B------:R-:W3:Y:S01]  /*16c10*/  LDG.E.S8 R7, desc[UR4][R36.64] ;  /* 0x0000000424077981 */ /* 0x000ee2000c1e1300 */
[----:B------:R-:W-:-:S03]  /*16c20*/  LEA.HI.X.SX32 R25, R17, UR9, 0x1, P1 ;  /* 0x0000000911197c11 */ /* 0x000fc600088f0eff */
[----:B------:R-:W3:Y:S04]  /*16c30*/  LDG.E.S8 R6, desc[UR4][R30.64] ;  /* 0x000000041e067981 */ /* 0x000ee8000c1e1300 */
[----:B------:R4:W3:Y:S01]  /*16c40*/  LDG.E.S8 R17, desc[UR4][R24.64] ;  /* 0x0000000418117981 */ /* 0x0008e2000c1e1300 */
[C---:B------:R-:W-:Y:S02]  /*16c50*/  IADD3 R34, P0, PT, R11.reuse, UR8, RZ ;  /* 0x000000080b227c10 */ /* 0x040fe4000ff1e0ff */
[C---:B0-----:R-:W-:Y:S02]  /*16c60*/  IADD3 R32, P1, PT, R4.reuse, UR8, RZ ;  /* 0x0000000804207c10 */ /* 0x041fe4000ff3e0ff */
[----:B------:R-:W-:Y:S02]  /*16c70*/  LEA.HI.X.SX32 R35, R11, UR9, 0x1, P0 ;  /* 0x000000090b237c11 */ /* 0x000fe400080f0eff */
[----:B------:R-:W-:-:S03]  /*16c80*/  LEA.HI.X.SX32 R33, R4, UR9, 0x1, P1 ;  /* 0x0000000904217c11 */ /* 0x000fc600088f0eff */
[----:B------:R-:W3:Y:S04]  /*16c90*/  LDG.E.S8 R4, desc[UR4][R34.64] ;  /* 0x0000000422047981 */ /* 0x000ee8000c1e1300 */
[----:B------:R-:W3:Y:S01]  /*16ca0*/  LDG.E.S8 R11, desc[UR4][R32.64] ;  /* 0x00000004200b7981 */ /* 0x000ee2000c1e1300 */
[----:B----4-:R-:W-:-:S04]  /*16cb0*/  IADD3 R24, P1, PT, R20, UR8, RZ ;  /* 0x0000000814187c10 */ /* 0x010fc8000ff3e0ff */
[----:B------:R-:W-:Y:S02]  /*16cc0*/  LEA.HI.X.SX32 R25, R20, UR9, 0x1, P1 ;  /* 0x0000000914197c11 */ /* 0x000fe400088f0eff */
[----:B------:R-:W4:Y:S04]  /*16cd0*/  LDG.E.S16 R20, desc[UR4][R8.64+0x98] ;  /* 0x0000980408147981 */ /* 0x000f28000c1e1700 */
[----:B------:R-:W4:Y:S01]  /*16ce0*/  LDG.E.S8 R24, desc[UR4][R24.64] ;  /* 0x0000000418187981 */ /* 0x000f22000c1e1300 */
[----:B-----5:R-:W-:-:S04]  /*16cf0*/  IADD3 R30, P0, PT, R18, UR8, RZ ;  /* 0x00000008121e7c10 */ /* 0x020fc8000ff1e0ff */
[----:B------:R-:W-:Y:S02]  /*16d00*/  LEA.HI.X.SX32 R31, R18, UR9, 0x1, P0 ;  /* 0x00000009121f7c11 */ /* 0x000fe400080f0eff */
[----:B--2---:R-:W-:Y:S01]  /*16d10*/  IADD3 R12, PT, PT, R23, R21, R12 ;  /* 0x00000015170c7210 */ /* 0x004fe20007ffe00c */
[----:B------:R-:W2:Y:S04]  /*16d20*/  LDG.E.S16 R18, desc[UR4][R8.64+0x96] ;  /* 0x0000960408127981 */ /* 0x000ea8000c1e1700 */
[----:B------:R-:W4:Y:S01]  /*16d30*/  LDG.E.S8 R21, desc[UR4][R30.64] ;  /* 0x000000041e157981 */ /* 0x000f22000c1e1300 */
        /* <DEDUP_REMOVED lines=15> */
[----:B----4-:R-:W-:Y:S02]  /*16e30*/  IADD3 R21, PT, PT, R24, R28, R21 ;  /* 0x0000001c18157210 */ /* 0x010fe40007ffe015 */
[----:B------:R-:W-:Y:S02]  /*16e40*/  IADD3 R24, P1, PT, R20, UR8, RZ ;  /* 0x0000000814187c10 */ /* 0x000fe4000ff3e0ff */
[----:B--2---:R-:W-:Y:S02]  /*16e50*/  IADD3 R30, P0, PT, R18, UR8, RZ ;  /* 0x00000008121e7c10 */ /* 0x004fe4000ff1e0ff */
[----:B------:R-:W-:-:S02]  /*16e60*/  LEA.HI.X.SX32 R25, R20, UR9, 0x1, P1 ;  /* 0x0000000914197c11 */ /* 0x000fc400088f0eff */
[----:B-----5:R-:W-:Y:S01]  /*16e70*/  IADD3 R28, P1, PT, R16, UR8, RZ ;  /* 0x00000008101c7c10 */ /* 0x020fe2000ff3e0ff */
[----:B------:R-:W2:Y:S01]  /*16e80*/  LDG.E.S16 R20, desc[UR4][R8.64+0xb0] ;  /* 0x0000b00408147981 */ /* 0x000ea2000c1e1700 */
[----:B------:R-:W-:Y:S02]  /*16e90*/  LEA.HI.X.SX32 R31, R18, UR9, 0x1, P0 ;  /* 0x00000009121f7c11 */ /* 0x000fe400080f0eff */
[----:B------:R-:W-:Y:S01]  /*16ea0*/  LEA.HI.X.SX32 R29, R16, UR9, 0x1, P1 ;  /* 0x00000009101d7c11 */ /* 0x000fe200088f0eff */
[----:B------:R-:W4:Y:S01]  /*16eb0*/  LDG.E.S8 R24, desc[UR4][R24.64] ;  /* 0x0000000418187981 */ /* 0x000f22000c1e1300 */
[C---:B------:R-:W-:Y:S02]  /*16ec0*/  IADD3 R18, P1, PT, R19.reuse, UR8, RZ ;  /* 0x0000000813127c10 */ /* 0x040fe4000ff3e0ff */
[----:B------:R-:W-:Y:S01]  /*16ed0*/  IADD3 R34, P0, PT, R12, UR8, RZ ;  /* 0x000000080c227c10 */ /* 0x000fe2000ff1e0ff */
[----:B------:R0:W4:Y:S01]  /*16ee0*/  LDG.E.S8 R23, desc[UR4][R30.64] ;  /* 0x000000041e177981 */ /* 0x000122000c1e1300 */
[----:B------:R-:W-:-:S03]  /*16ef0*/  LEA.HI.X.SX32 R19, R19, UR9, 0x1, P1 ;  /* 0x0000000913137c11 */ /* 0x000fc600088f0eff */
[----:B------:R-:W5:Y:S04]  /*16f00*/  LDG.E.S8 R16, desc[UR4][R28.64] ;  /* 0x000000041c107981 */ /* 0x000f68000c1e1300 */
[----:B------:R-:W5:Y:S01]  /*16f10*/  LDG.E.S8 R18, desc[UR4][R18.64] ;  /* 0x0000000412127981 */ /* 0x000f62000c1e1300 */
[----:B------:R-:W-:Y:S02]  /*16f20*/  LEA.HI.X.SX32 R35, R12, UR9, 0x1, P0 ;  /* 0x000000090c237c11 */ /* 0x000fe400080f0eff */
[----:B------:R-:W-:Y:S02]  /*16f30*/  IADD3 R32, P0, PT, R13, UR8, RZ ;  /* 0x000000080d207c10 */ /* 0x000fe4000ff1e0ff */
[----:B---3--:R-:W-:Y:S01]  /*16f40*/  IADD3 R36, P1, PT, R7, UR8, RZ ;  /* 0x0000000807247c10 */ /* 0x008fe2000ff3e0ff */
[----:B------:R1:W5:Y:S04]  /*16f50*/  LDG.E.S8 R12, desc[UR4][R34.64] ;  /* 0x00000004220c7981 */ /* 0x000368000c1e1300 */
[----:B------:R-:W3:Y:S01]  /*16f60*/  LDG.E.S16 R19, desc[UR4][R8.64+0xae] ;  /* 0x0000ae0408137981 */ /* 0x000ee2000c1e1700 */
[----:B------:R-:W-:-:S02]  /*16f70*/  LEA.HI.X.SX32 R33, R13, UR9, 0x1, P0 ;  /* 0x000000090d217c11 */ /* 0x000fc400080f0eff */
[C---:B0-----:R-:W-:Y:S02]  /*16f80*/  IADD3 R30, P0, PT, R10.reuse, UR8, RZ ;  /* 0x000000080a1e7c10 */ /* 0x041fe4000ff1e0ff */
[----:B------:R-:W-:Y:S01]  /*16f90*/  LEA.HI.X.SX32 R37, R7, UR9, 0x1, P1 ;  /* 0x0000000907257c11 */ /* 0x000fe200088f0eff */
[----:B------:R0:W5:Y:S01]  /*16fa0*/  LDG.E.S8 R13, desc[UR4][R32.64] ;  /* 0x00000004200d7981 */ /* 0x000162000c1e1300 */
[----:B------:R-:W-:Y:S02]  /*16fb0*/  LEA.HI.X.SX32 R31, R10, UR9, 0x1, P0 ;  /* 0x000000090a1f7c11 */ /* 0x000fe400080f0eff */
[C---:B-1----:R-:W-:Y:S01]  /*16fc0*/  IADD3 R34, P0, PT, R6.reuse, UR8, RZ ;  /* 0x0000000806227c10 */ /* 0x042fe2000ff1e0ff */
[----:B------:R-:W5:Y:S01]  /*16fd0*/  LDG.E.S8 R10, desc[UR4][R36.64] ;  /* 0x00000004240a7981 */ /* 0x000f62000c1e1300 */
[C---:B------:R-:W-:Y:S02]  /*16fe0*/  IADD3 R28, P1, PT, R17.reuse, UR8, RZ ;  /* 0x00000008111c7c10 */ /* 0x040fe4000ff3e0ff */
[----:B------:R-:W-:Y:S01]  /*16ff0*/  LEA.HI.X.SX32 R35, R6, UR9, 0x1, P0 ;  /* 0x0000000906237c11 */ /* 0x000fe200080f0eff */
[----:B------:R1:W5:Y:S01]  /*17000*/  LDG.E.S8 R7, desc[UR4][R30.64] ;  /* 0x000000041e077981 */ /* 0x000362000c1e1300 */
        /* <DEDUP_REMOVED lines=9> */
[----:B--2---:R-:W-:Y:S02]  /*170a0*/  IADD3 R28, P1, PT, R20, UR8, RZ ;  /* 0x00000008141c7c10 */ /* 0x004fe4000ff3e0ff */
[----:B----4-:R-:W-:Y:S02]  /*170b0*/  IADD3 R23, PT, PT, R24, R21, R23 ;  /* 0x0000001518177210 */ /* 0x010fe40007ffe017 */
[----:B------:R-:W-:Y:S02]  /*170c0*/  LEA.HI.X.SX32 R29, R20, UR9, 0x1, P1 ;  /* 0x00000009141d7c11 */ /* 0x000fe400088f0eff */
[----:B------:R-:W2:Y:S04]  /*170d0*/  LDG.E.S16 R20, desc[UR4][R8.64+0xb4] ;  /* 0x0000b40408147981 */ /* 0x000ea8000c1e1700 */
[----:B------:R0:W4:Y:S01]  /*170e0*/  LDG.E.S8 R21, desc[UR4][R28.64] ;  /* 0x000000041c157981 */ /* 0x000122000c1e1300 */
[----:B---3--:R-:W-:-:S04]  /*170f0*/  IADD3 R24, P0, PT, R19, UR8, RZ ;  /* 0x0000000813187c10 */ /* 0x008fc8000ff1e0ff */
[----:B------:R-:W-:Y:S02]  /*17100*/  LEA.HI.X.SX32 R25, R19, UR9, 0x1, P0 ;  /* 0x0000000913197c11 */ /* 0x000fe400080f0eff */
[----:B------:R-:W3:Y:S01]  /*17110*/  LDG.E.S16 R19, desc[UR4][R8.64+0xb2] ;  /* 0x0000b20408137981 */ /* 0x000ee2000c1e1700 */
[----:B-----5:R-:W-:-:S03]  /*17120*/  IADD3 R23, PT, PT, R16, R23, R12 ;  /* 0x0000001710177210 */ /* 0x020fc60007ffe00c */
[----:B------:R-:W5:Y:S01]  /*17130*/  LDG.E.S16 R12, desc[UR4][R8.64+0xb6] ;  /* 0x0000b604080c7981 */ /* 0x000f62000c1e1700 */
[----:B------:R-:W-:-:S03]  /*17140*/  IADD3 R23, PT, PT, R18, R23, R13 ;  /* 0x0000001712177210 */ /* 0x000fc60007ffe00d */
[----:B------:R-:W0:Y:S04]  /*17150*/  LDG.E.S16 R16, desc[UR4][R8.64+0xb8] ;  /* 0x0000b80408107981 */ /* 0x000e28000c1e1700 */
[----:B------:R-:W4:Y:S01]  /*17160*/  LDG.E.S16 R13, desc[UR4][R8.64+0xba] ;  /* 0x0000ba04080d7981 */ /* 0x000f22000c1e1700 */
[----:B------:R-:W-:-:S03]  /*17170*/  IADD3 R23, PT, PT, R10, R23, R7 ;  /* 0x000000170a177210 */ /* 0x000fc60007ffe007 */
[----:B------:R-:W4:Y:S01]  /*17180*/  LDG.E.S16 R7, desc[UR4][R8.64+0xbe] ;  /* 0x0000be0408077981 */ /* 0x000f22000c1e1700 */
[----:B------:R-:W-:-:S03]  /*17190*/  IADD3 R23, PT, PT, R17, R23, R6 ;  /* 0x0000001711177210 */ /* 0x000fc60007ffe006 */
[----:B------:R-:W4:Y:S04]  /*171a0*/  LDG.E.S16 R18, desc[UR4][R8.64+0xbc] ;  /* 0x0000bc0408127981 */ /* 0x000f28000c1e1700 */
[----:B------:R-:W4:Y:S04]  /*171b0*/  LDG.E.S16 R17, desc[UR4][R8.64+0xc2] ;  /* 0x0000c20408117981 */ /* 0x000f28000c1e1700 */
[----:B------:R-:W4:Y:S04]  /*171c0*/  LDG.E.S8 R24, desc[UR4][R24.64] ;  /* 0x0000000418187981 */ /* 0x000f28000c1e1300 */
[----:B------:R-:W4:Y:S04]  /*171d0*/  LDG.E.S16 R10, desc[UR4][R8.64+0xc0] ;  /* 0x0000c004080a7981 */ /* 0x000f28000c1e1700 */
[----:B------:R-:W4:Y:S01]  /*171e0*/  LDG.E.S16 R6, desc[UR4][R8.64+0xc4] ;  /* 0x0000c40408067981 */ /* 0x000f22000c1e1700 */
[----:B------:R-:W-:-:S03]  /*171f0*/  IADD3 R23, PT, PT, R11, R23, R4 ;  /* 0x000000170b177210 */ /* 0x000fc60007ffe004 */
[----:B------:R-:W4:Y:S04]  /*17200*/  LDG.E.S16 R4, desc[UR4][R8.64+0xc6] ;  /* 0x0000c60408047981 */ /* 0x000f28000c1e1700 */
[----:B------:R-:W4:Y:S01]  /*17210*/  LDG.E.S16 R11, desc[UR4][R8.64+0xc8] ;  /* 0x0000c804080b7981 */ /* 0x000f22000c1e1700 */
[----:B--2---:R-:W-:-:S04]  /*17220*/  IADD3 R30, P1, PT, R20, UR8, RZ ;  /* 0x00000008141e7c10 */ /* 0x004fc8000ff3e0ff */
[----:B------:R-:W-:Y:S02]  /*17230*/  LEA.HI.X.SX32 R31, R20, UR9, 0x1, P1 ;  /* 0x00000009141f7c11 */ /* 0x000fe400088f0eff */
[----:B---3--:R-:W-:-:S04]  /*17240*/  IADD3 R36, P0, PT, R19, UR8, RZ ;  /* 0x0000000813247c10 */ /* 0x008fc8000ff1e0ff */
[----:B------:R-:W-:Y:S02]  /*17250*/  LEA.HI.X.SX32 R37, R19, UR9, 0x1, P0 ;  /* 0x0000000913257c11 */ /* 0x000fe400080f0eff */
[----:B-----5:R-:W-:Y:S01]  /*17260*/  IADD3 R34, P0, PT, R12, UR8, RZ ;  /* 0x000000080c227c10 */ /* 0x020fe2000ff1e0ff */
[----:B------:R1:W2:Y:S01]  /*17270*/  LDG.E.S8 R19, desc[UR4][R30.64] ;  /* 0x000000041e137981 */ /* 0x0002a2000c1e1300 */
[----:B0-----:R-:W-:Y:S02]  /*17280*/  IADD3 R28, P1, PT, R16, UR8, RZ ;  /* 0x00000008101c7c10 */ /* 0x001fe4000ff3e0ff */
[----:B------:R-:W-:Y:S02]  /*17290*/  LEA.HI.X.SX32 R35, R12, UR9, 0x1, P0 ;  /* 0x000000090c237c11 */ /* 0x000fe400080f0eff */
[----:B----4-:R-:W-:Y:S02]  /*172a0*/  IADD3 R12, P0, PT, R13, UR8, RZ ;  /* 0x000000080d0c7c10 */ /* 0x010fe4000ff1e0ff */
[----:B------:R-:W-:-:S02]  /*172b0*/  LEA.HI.X.SX32 R29, R16, UR9, 0x1, P1 ;  /* 0x00000009101d7c11 */ /* 0x000fc400088f0eff */
[----:B------:R-:W-:Y:S01]  /*172c0*/  LEA.HI.X.SX32 R13, R13, UR9, 0x1, P0 ;  /* 0x000000090d0d7c11 */ /* 0x000fe200080f0eff */
[----:B------:R-:W3:Y:S01]  /*172d0*/  LDG.E.S8 R16, desc[UR4][R34.64] ;  /* 0x0000000422107981 */ /* 0x000ee2000c1e1300 */
[C---:B-1----:R-:W-:Y:S02]  /*172e0*/  IADD3 R30, P0, PT, R7.reuse, UR8, RZ ;  /* 0x00000008071e7c10 */ /* 0x042fe4000ff1e0ff */
[C---:B------:R-:W-:Y:S01]  /*172f0*/  IADD3 R32, P1, PT, R18.reuse, UR8, RZ ;  /* 0x0000000812207c10 */ /* 0x040fe2000ff3e0ff */
[----:B------:R0:W3:Y:S01]  /*17300*/  LDG.E.S8 R20, desc[UR4][R28.64] ;  /* 0x000000041c147981 */ /* 0x0000e2000c1e1300 */
[----:B------:R-:W-:Y:S02]  /*17310*/  LEA.HI.X.SX32 R31, R7, UR9, 0x1, P0 ;  /* 0x00000009071f7c11 */ /* 0x000fe400080f0eff */
[----:B------:R-:W-:Y:S01]  /*17320*/  LEA.HI.X.SX32 R33, R18, UR9, 0x1, P1 ;  /* 0x0000000912217c11 */ /* 0x000fe200088f0eff */
[----:B------:R-:W4:Y:S01]  /*17330*/  LDG.E.S8 R12, desc[UR4][R12.64] ;  /* 0x000000040c0c7981 */ /* 0x000f22000c1e1300 */
[----:B------:R-:W-:-:S03]  /*17340*/  IADD3 R24, PT, PT, R21, R23, R24 ;  /* 0x0000001715187210 */ /* 0x000fc60007ffe018 */
[----:B------:R-:W5:Y:S01]  /*17350*/  LDG.E.S16 R18, desc[UR4][R8.64+0xcc] ;  /* 0x0000cc0408127981 */ /* 0x000f62000c1e1700 */
[----:B0-----:R-:W-:-:S03]  /*17360*/  IADD3 R28, P0, PT, R17, UR8, RZ ;  /* 0x00000008111c7c10 */ /* 0x001fc6000ff1e0ff */
[----:B------:R0:W2:Y:S01]  /*17370*/  LDG.E.S8 R21, desc[UR4][R36.64] ;  /* 0x0000000424157981 */ /* 0x0000a2000c1e1300 */
[----:B------:R-:W-:-:S03]  /*17380*/  LEA.HI.X.SX32 R29, R17, UR9, 0x1, P0 ;  /* 0x00000009111d7c11 */ /* 0x000fc600080f0eff */
[----:B------:R-:W3:Y:S04]  /*17390*/  LDG.E.S16 R17, desc[UR4][R8.64+0xca] ;  /* 0x0000ca0408117981 */ /* 0x000ee8000c1e1700 */
[----:B------:R1:W4:Y:S01]  /*173a0*/  LDG.E.S8 R13, desc[UR4][R32.64] ;  /* 0x00000004200d7981 */ /* 0x000322000c1e1300 */
[----:B0-----:R-:W-:-:S03]  /*173b0*/  IADD3 R36, P1, PT, R10, UR8, RZ ;  /* 0x000000080a247c10 */ /* 0x001fc6000ff3e0ff */
[----:B------:R0:W4:Y:S01]  /*173c0*/  LDG.E.S8 R7, desc[UR4][R30.64] ;  /* 0x000000041e077981 */ /* 0x000122000c1e1300 */
[----:B------:R-:W-:Y:S02]  /*173d0*/  LEA.HI.X.SX32 R37, R10, UR9, 0x1, P1 ;  /* 0x000000090a257c11 */ /* 0x000fe400088f0eff */
[----:B------:R-:W-:-:S03]  /*173e0*/  IADD3 R34, P1, PT, R6, UR8, RZ ;  /* 0x0000000806227c10 */ /* 0x000fc6000ff3e0ff */
[----:B------:R-:W4:Y:S01]  /*173f0*/  LDG.E.S8 R10, desc[UR4][R36.64] ;  /* 0x00000004240a7981 */ /* 0x000f22000c1e1300 */
[----:B------:R-:W-:-:S03]  /*17400*/  LEA.HI.X.SX32 R35, R6, UR9, 0x1, P1 ;  /* 0x0000000906237c11 */ /* 0x000fc600088f0eff */
[----:B------:R3:W4:Y:S04]  /*17410*/  LDG.E.S8 R6, desc[UR4][R28.64] ;  /* 0x000000041c067981 */ /* 0x000728000c1e1300 */
[----:B------:R-:W4:Y:S01]  /*17420*/  LDG.E.S8 R23, desc[UR4][R34.64] ;  /* 0x0000000422177981 */ /* 0x000f22000c1e1300 */
[C---:B-1----:R-:W-:Y:S02]  /*17430*/  IADD3 R32, P0, PT, R4.reuse, UR8, RZ ;  /* 0x0000000804207c10 */ /* 0x042fe4000ff1e0ff */
[C---:B0-----:R-:W-:Y:S02]  /*17440*/  IADD3 R30, P1, PT, R11.reuse, UR8, RZ ;  /* 0x000000080b1e7c10 */ /* 0x041fe4000ff3e0ff */
[----:B------:R-:W-:Y:S02]  /*17450*/  LEA.HI.X.SX32 R33, R4, UR9, 0x1, P0 ;  /* 0x0000000904217c11 */ /* 0x000fe400080f0eff */
[----:B------:R-:W-:-:S03]  /*17460*/  LEA.HI.X.SX32 R31, R11, UR9, 0x1, P1 ;  /* 0x000000090b1f7c11 */ /* 0x000fc600088f0eff */
[----:B------:R-:W4:Y:S04]  /*17470*/  LDG.E.S8 R4, desc[UR4][R32.64] ;  /* 0x0000000420047981 */ /* 0x000f28000c1e1300 */
[----:B------:R-:W4:Y:S01]  /*17480*/  LDG.E.S8 R11, desc[UR4][R30.64] ;  /* 0x000000041e0b7981 */ /* 0x000f22000c1e1300 */
[----:B--2---:R-:W-:Y:S02]  /*17490*/  IADD3 R19, PT, PT, R19, R24, R21 ;  /* 0x0000001813137210 */ /* 0x004fe40007ffe015 */
[C---:B-----5:R-:W-:Y:S01]  /*174a0*/  IADD3 R24, P1, PT, R18.reuse, UR8, RZ ;  /* 0x0000000812187c10 */ /* 0x060fe2000ff3e0ff */
[----:B------:R-:W2:Y:S01]  /*174b0*/  LDG.E.S16 R21, desc[UR4][R8.64+0xd0] ;  /* 0x0000d00408157981 */ /* 0x000ea2000c1e1700 */
[----:B---3--:R-:W-:Y:S02]  /*174c0*/  IADD3 R28, P0, PT, R17, UR8, RZ ;  /* 0x00000008111c7c10 */ /* 0x008fe4000ff1e0ff */
[----:B------:R-:W-:-:S02]  /*174d0*/  LEA.HI.X.SX32 R25, R18, UR9, 0x1, P1 ;  /* 0x0000000912197c11 */ /* 0x000fc400088f0eff */
[----:B------:R-:W-:Y:S01]  /*174e0*/  LEA.HI.X.SX32 R29, R17, UR9, 0x1, P0 ;  /* 0x00000009111d7c11 */ /* 0x000fe200080f0eff */
[----:B------:R-:W3:Y:S04]  /*174f0*/  LDG.E.S16 R18, desc[UR4][R8.64+0xce] ;  /* 0x0000ce0408127981 */ /* 0x000ee8000c1e1700 */
[----:B------:R-:W5:Y:S04]  /*17500*/  LDG.E.S8 R17, desc[UR4][R28.64] ;  /* 0x000000041c117981 */ /* 0x000f68000c1e1300 */
[----:B------:R-:W5:Y:S01]  /*17510*/  LDG.E.S8 R24, desc[UR4][R24.64] ;  /* 0x0000000418187981 */ /* 0x000f62000c1e1300 */
[----:B------:R-:W-:-:S03]  /*17520*/  IADD3 R16, PT, PT, R20, R19, R16 ;  /* 0x0000001314107210 */ /* 0x000fc60007ffe010 */
[----:B------:R-:W3:Y:S04]  /*17530*/  LDG.E.S16 R19, desc[UR4][R8.64+0xd2] ;  /* 0x0000d20408137981 */ /* 0x000ee8000c1e1700 */
[----:B------:R-:W3:Y:S01]  /*17540*/  LDG.E.S16 R20, desc[UR4][R8.64+0xd4] ;  /* 0x0000d40408147981 */ /* 0x000ee2000c1e1700 */
[----:B----4-:R-:W-:-:S03]  /*17550*/  IADD3 R12, PT, PT, R13, R16, R12 ;  /* 0x000000100d0c7210 */ /* 0x010fc60007ffe00c */
[----:B------:R-:W4:Y:S04]  /*17560*/  LDG.E.S16 R13, desc[UR4][R8.64+0xd6] ;  /* 0x0000d604080d7981 */ /* 0x000f28000c1e1700 */
[----:B------:R-:W4:Y:S01]  /*17570*/  LDG.E.S16 R16, desc[UR4][R8.64+0xd8] ;  /* 0x0000d80408107981 */ /* 0x000f22000c1e1700 */
        /* <DEDUP_REMOVED lines=9> */
[----:B--2---:R-:W-:-:S04]  /*17610*/  IADD3 R32, P1, PT, R21, UR8, RZ ;  /* 0x0000000815207c10 */ /* 0x004fc8000ff3e0ff */
[----:B------:R-:W-:-:S05]  /*17620*/  LEA.HI.X.SX32 R33, R21, UR9, 0x1, P1 ;  /* 0x0000000915217c11 */ /* 0x000fca00088f0eff */
[----:B------:R0:W2:Y:S01]  /*17630*/  LDG.E.S8 R21, desc[UR4][R32.64] ;  /* 0x0000000420157981 */ /* 0x0000a2000c1e1300 */
[----:B-----5:R-:W-:Y:S02]  /*17640*/  IADD3 R17, PT, PT, R24, R23, R17 ;  /* 0x0000001718117210 */ /* 0x020fe40007ffe011 */
[----:B---3--:R-:W-:-:S04]  /*17650*/  IADD3 R24, P0, PT, R18, UR8, RZ ;  /* 0x0000000812187c10 */ /* 0x008fc8000ff1e0ff */
[----:B------:R-:W-:Y:S02]  /*17660*/  LEA.HI.X.SX32 R25, R18, UR9, 0x1, P0 ;  /* 0x0000000912197c11 */ /* 0x000fe400080f0eff */
[C---:B------:R-:W-:Y:S02]  /*17670*/  IADD3 R18, P0, PT, R19.reuse, UR8, RZ ;  /* 0x0000000813127c10 */ /* 0x040fe4000ff1e0ff */
[C---:B------:R-:W-:Y:S01]  /*17680*/  IADD3 R30, P1, PT, R20.reuse, UR8, RZ ;  /* 0x00000008141e7c10 */ /* 0x040fe2000ff3e0ff */
[----:B------:R-:W2:Y:S01]  /*17690*/  LDG.E.S8 R24, desc[UR4][R24.64] ;  /* 0x0000000418187981 */ /* 0x000ea2000c1e1300 */
[----:B------:R-:W-:Y:S02]  /*176a0*/  LEA.HI.X.SX32 R19, R19, UR9, 0x1, P0 ;  /* 0x0000000913137c11 */ /* 0x000fe400080f0eff */
[----:B------:R-:W-:Y:S02]  /*176b0*/  LEA.HI.X.SX32 R31, R20, UR9, 0x1, P1 ;  /* 0x00000009141f7c11 */ /* 0x000fe400088f0eff */
[----:B----4-:R-:W-:Y:S01]  /*176c0*/  IADD3 R28, P0, PT, R13, UR8, RZ ;  /* 0x000000080d1c7c10 */ /* 0x010fe2000ff1e0ff */
[----:B------:R-:W3:Y:S01]  /*176d0*/  LDG.E.S16 R20, desc[UR4][R8.64+0xe8] ;  /* 0x0000e80408147981 */ /* 0x000ee2000c1e1700 */
[----:B------:R-:W-:-:S02]  /*176e0*/  IADD3 R34, P1, PT, R16, UR8, RZ ;  /* 0x0000000810227c10 */ /* 0x000fc4000ff3e0ff */
[----:B------:R-:W-:Y:S01]  /*176f0*/  LEA.HI.X.SX32 R29, R13, UR9, 0x1, P0 ;  /* 0x000000090d1d7c11 */ /* 0x000fe200080f0eff */
[----:B------:R-:W4:Y:S01]  /*17700*/  LDG.E.S8 R19, desc[UR4][R18.64] ;  /* 0x0000000412137981 */ /* 0x000f22000c1e1300 */
[----:B------:R-:W-:Y:S02]  /*17710*/  LEA.HI.X.SX32 R35, R16, UR9, 0x1, P1 ;  /* 0x0000000910237c11 */ /* 0x000fe400088f0eff */
[C---:B------:R-:W-:Y:S01]  /*17720*/  IADD3 R36, P1, PT, R7.reuse, UR8, RZ ;  /* 0x0000000807247c10 */ /* 0x040fe2000ff3e0ff */
[----:B------:R1:W5:Y:S03]  /*17730*/  LDG.E.S8 R13, desc[UR4][R28.64] ;  /* 0x000000041c0d7981 */ /* 0x000366000c1e1300 */
[----:B------:R-:W-:Y:S01]  /*17740*/  LEA.HI.X.SX32 R37, R7, UR9, 0x1, P1 ;  /* 0x0000000907257c11 */ /* 0x000fe200088f0eff */
[----:B------:R-:W5:Y:S01]  /*17750*/  LDG.E.S8 R16, desc[UR4][R34.64] ;  /* 0x0000000422107981 */ /* 0x000f62000c1e1300 */
[----:B0-----:R-:W-:-:S03]  /*17760*/  IADD3 R32, P0, PT, R10, UR8, RZ ;  /* 0x000000080a207c10 */ /* 0x001fc6000ff1e0ff */
[----:B------:R0:W4:Y:S01]  /*17770*/  LDG.E.S8 R18, desc[UR4][R30.64] ;  /* 0x000000041e127981 */ /* 0x000122000c1e1300 */
[----:B-1----:R-:W-:-:S03]  /*17780*/  IADD3 R28, P1, PT, R12, UR8, RZ ;  /* 0x000000080c1c7c10 */ /* 0x002fc6000ff3e0ff */
[----:B------:R-:W5:Y:S01]  /*17790*/  LDG.E.S8 R7, desc[UR4][R36.64] ;  /* 0x0000000424077981 */ /* 0x000f62000c1e1300 */
[----:B------:R-:W-:-:S03]  /*177a0*/  LEA.HI.X.SX32 R29, R12, UR9, 0x1, P1 ;  /* 0x000000090c1d7c11 */ /* 0x000fc600088f0eff */
[----:B------:R-:W4:Y:S01]  /*177b0*/  LDG.E.S16 R12, desc[UR4][R8.64+0xe6] ;  /* 0x0000e604080c7981 */ /* 0x000f22000c1e1700 */
[----:B------:R-:W-:Y:S02]  /*177c0*/  LEA.HI.X.SX32 R33, R10, UR9, 0x1, P0 ;  /* 0x000000090a217c11 */ /* 0x000fe400080f0eff */
[C---:B0-----:R-:W-:Y:S01]  /*177d0*/  IADD3 R30, P0, PT, R6.reuse, UR8, RZ ;  /* 0x00000008061e7c10 */ /* 0x041fe2000ff1e0ff */
[----:B------:R-:W5:Y:S03]  /*177e0*/  LDG.E.S8 R25, desc[UR4][R28.64] ;  /* 0x000000041c197981 */ /* 0x000f66000c1e1300 */
[----:B------:R-:W-:Y:S01]  /*177f0*/  LEA.HI.X.SX32 R31, R6, UR9, 0x1, P0 ;  /* 0x00000009061f7c11 */ /* 0x000fe200080f0eff */
[----:B------:R0:W5:Y:S04]  /*17800*/  LDG.E.S8 R10, desc[UR4][R32.64] ;  /* 0x00000004200a7981 */ /* 0x000168000c1e1300 */
[----:B------:R4:W5:Y:S01]  /*17810*/  LDG.E.S8 R6, desc[UR4][R30.64] ;  /* 0x000000041e067981 */ /* 0x000962000c1e1300 */
[----:B------:R-:W-:-:S04]  /*17820*/  IADD3 R34, P0, PT, R11, UR8, RZ ;  /* 0x000000080b227c10 */ /* 0x000fc8000ff1e0ff */
[----:B------:R-:W-:Y:S02]  /*17830*/  LEA.HI.X.SX32 R35, R11, UR9, 0x1, P0 ;  /* 0x000000090b237c11 */ /* 0x000fe400080f0eff */
[----:B0-----:R-:W-:-:S04]  /*17840*/  IADD3 R32, P1, PT, R4, UR8, RZ ;  /* 0x0000000804207c10 */ /* 0x001fc8000ff3e0ff */
[----:B------:R-:W-:Y:S02]  /*17850*/  LEA.HI.X.SX32 R33, R4, UR9, 0x1, P1 ;  /* 0x0000000904217c11 */ /* 0x000fe400088f0eff */
[----:B------:R-:W5:Y:S04]  /*17860*/  LDG.E.S8 R4, desc[UR4][R34.64] ;  /* 0x0000000422047981 */ /* 0x000f68000c1e1300 */
[----:B------:R-:W5:Y:S01]  /*17870*/  LDG.E.S8 R11, desc[UR4][R32.64] ;  /* 0x00000004200b7981 */ /* 0x000f62000c1e1300 */
[----:B--2---:R-:W-:-:S03]  /*17880*/  IADD3 R17, PT, PT, R21, R17, R24 ;  /* 0x0000001115117210 */ /* 0x004fc60007ffe018 */
[----:B------:R-:W2:Y:S01]  /*17890*/  LDG.E.S16 R21, desc[UR4][R8.64+0xec] ;  /* 0x0000ec0408157981 */ /* 0x000ea2000c1e1700 */
[----:B---3--:R-:W-:-:S04]  /*178a0*/  IADD3 R28, P1, PT, R20, UR8, RZ ;  /* 0x00000008141c7c10 */ /* 0x008fc8000ff3e0ff */
[----:B------:R-:W-:-:S05]  /*178b0*/  LEA.HI.X.SX32 R29, R20, UR9, 0x1, P1 ;  /* 0x00000009141d7c11 */ /* 0x000fca00088f0eff */
[----:B------:R-:W3:Y:S01]  /*178c0*/  LDG.E.S8 R20, desc[UR4][R28.64] ;  /* 0x000000041c147981 */ /* 0x000ee2000c1e1300 */
[----:B----4-:R-:W-:-:S04]  /*178d0*/  IADD3 R30, P0, PT, R12, UR8, RZ ;  /* 0x000000080c1e7c10 */ /* 0x010fc8000ff1e0ff */
[----:B------:R-:W-:Y:S02]  /*178e0*/  LEA.HI.X.SX32 R31, R12, UR9, 0x1, P0 ;  /* 0x000000090c1f7c11 */ /* 0x000fe400080f0eff */
[----:B------:R-:W4:Y:S01]  /*178f0*/  LDG.E.S16 R12, desc[UR4][R8.64+0xea] ;  /* 0x0000ea04080c7981 */ /* 0x000f22000c1e1700 */
[----:B------:R-:W-:-:S03]  /*17900*/  IADD3 R17, PT, PT, R18, R17, R19 ;  /* 0x0000001112117210 */ /* 0x000fc60007ffe013 */
[----:B------:R-:W2:Y:S01]  /*17910*/  LDG.E.S16 R19, desc[UR4][R8.64+0xee] ;  /* 0x0000ee0408137981 */ /* 0x000ea2000c1e1700 */
[----:B-----5:R-:W-:-:S03]  /*17920*/  IADD3 R16, PT, PT, R16, R17, R13 ;  /* 0x0000001110107210 */ /* 0x020fc60007ffe00d */
[----:B------:R-:W5:Y:S01]  /*17930*/  LDG.E.S16 R13, desc[UR4][R8.64+0xf2] ;  /* 0x0000f204080d7981 */ /* 0x000f62000c1e1700 */
[----:B------:R-:W-:-:S03]  /*17940*/  IADD3 R16, PT, PT, R7, R16, R10 ;  /* 0x0000001007107210 */ /* 0x000fc60007ffe00a */
[----:B------:R2:W3:Y:S04]  /*17950*/  LDG.E.S8 R23, desc[UR4][R30.64] ;  /* 0x000000041e177981 */ /* 0x0004e8000c1e1300 */
[----:B------:R-:W3:Y:S01]  /*17960*/  LDG.E.S16 R10, desc[UR4][R8.64+0xf6] ;  /* 0x0000f604080a7981 */ /* 0x000ee2000c1e1700 */
[----:B------:R-:W-:-:S03]  /*17970*/  IADD3 R25, PT, PT, R25, R16, R6 ;  /* 0x0000001019197210 */ /* 0x000fc60007ffe006 */
[----:B------:R-:W3:Y:S04]  /*17980*/  LDG.E.S16 R16, desc[UR4][R8.64+0xfa] ;  /* 0x0000fa0408107981 */ /* 0x000ee8000c1e1700 */
[----:B------:R-:W3:Y:S04]  /*17990*/  LDG.E.S16 R18, desc[UR4][R8.64+0xf0] ;  /* 0x0000f00408127981 */ /* 0x000ee8000c1e1700 */
[----:B------:R-:W3:Y:S04]  /*179a0*/  LDG.E.S16 R17, desc[UR4][R8.64+0xf4] ;  /* 0x0000f40408117981 */ /* 0x000ee8000c1e1700 */
[----:B------:R-:W3:Y:S04]  /*179b0*/  LDG.E.S16 R7, desc[UR4][R8.64+0xf8] ;  /* 0x0000f80408077981 */ /* 0x000ee8000c1e1700 */
[----:B------:R-:W3:Y:S01]  /*179c0*/  LDG.E.S16 R6, desc[UR4][R8.64+0xfc] ;  /* 0x0000fc0408067981 */ /* 0x000ee2000c1e1700 */
[----:B------:R-:W-:-:S03]  /*179d0*/  IADD3 R25, PT, PT, R11, R25, R4 ;  /* 0x000000190b197210 */ /* 0x000fc60007ffe004 */
[----:B------:R-:W3:Y:S04]  /*179e0*/  LDG.E.S16 R11, desc[UR4][R8.64+0xfe] ;  /* 0x0000fe04080b7981 */ /* 0x000ee8000c1e1700 */
[----:B------:R-:W3:Y:S01]  /*179f0*/  LDG.E.S16 R4, desc[UR4][R8.64+0x100] ;  /* 0x0001000408047981 */ /* 0x000ee2000c1e1700 */
[----:B----4-:R-:W-:-:S04]  /*17a00*/  IADD3 R32, P0, PT, R12, UR8, RZ ;  /* 0x000000080c207c10 */ /* 0x010fc8000ff1e0ff */
[----:B------:R-:W-:Y:S02]  /*17a10*/  LEA.HI.X.SX32 R33, R12, UR9, 0x1, P0 ;  /* 0x000000090c217c11 */ /* 0x000fe400080f0eff */
[----:B--2---:R-:W-:-:S03]  /*17a20*/  IADD3 R30, P0, PT, R19, UR8, RZ ;  /* 0x00000008131e7c10 */ /* 0x004fc6000ff1e0ff */
[----:B------:R0:W2:Y:S01]  /*17a30*/  LDG.E.S8 R12, desc[UR4][R32.64] ;  /* 0x00000004200c7981 */ /* 0x0000a2000c1e1300 */
[----:B------:R-:W-:Y:S02]  /*17a40*/  LEA.HI.X.SX32 R31, R19, UR9, 0x1, P0 ;  /* 0x00000009131f7c11 */ /* 0x000fe400080f0eff */
[----:B-----5:R-:W-:Y:S02]  /*17a50*/  IADD3 R34, P0, PT, R13, UR8, RZ ;  /* 0x000000080d227c10 */ /* 0x020fe4000ff1e0ff */
[----:B---3--:R-:W-:Y:S01]  /*17a60*/  IADD3 R23, PT, PT, R20, R25, R23 ;  /* 0x0000001914177210 */ /* 0x008fe20007ffe017 */
[----:B------:R1:W3:Y:S01]  /*17a70*/  LDG.E.S8 R19, desc[UR4][R30.64] ;  /* 0x000000041e137981 */ /* 0x0002e2000c1e1300 */
[----:B------:R-:W-:Y:S02]  /*17a80*/  IADD3 R20, P1, PT, R21, UR8, RZ ;  /* 0x0000000815147c10 */ /* 0x000fe4000ff3e0ff */
[----:B------:R-:W-:Y:S02]  /*17a90*/  LEA.HI.X.SX32 R35, R13, UR9, 0x1, P0 ;  /* 0x000000090d237c11 */ /* 0x000fe400080f0eff */
[----:B0-----:R-:W-:-:S02]  /*17aa0*/  IADD3 R32, P0, PT, R10, UR8, RZ ;  /* 0x000000080a207c10 */ /* 0x001fc4000ff1e0ff */
[----:B------:R-:W-:Y:S01]  /*17ab0*/  LEA.HI.X.SX32 R21, R21, UR9, 0x1, P1 ;  /* 0x0000000915157c11 */ /* 0x000fe200088f0eff */
[----:B------:R-:W4:Y:S01]  /*17ac0*/  LDG.E.S8 R13, desc[UR4][R34.64] ;  /* 0x00000004220d7981 */ /* 0x000f22000c1e1300 */
[----:B------:R-:W-:Y:S02]  /*17ad0*/  LEA.HI.X.SX32 R33, R10, UR9, 0x1, P0 ;  /* 0x000000090a217c11 */ /* 0x000fe400080f0eff */
[C---:B-1----:R-:W-:Y:S02]  /*17ae0*/  IADD3 R30, P0, PT, R16.reuse, UR8, RZ ;  /* 0x00000008101e7c10 */ /* 0x042fe4000ff1e0ff */
[----:B------:R-:W2:Y:S02]  /*17af0*/  LDG.E.S8 R21, desc[UR4][R20.64] ;  /* 0x0000000414157981 */ /* 0x000ea4000c1e1300 */
[----:B------:R-:W-:Y:S02]  /*17b00*/  LEA.HI.X.SX32 R31, R16, UR9, 0x1, P0 ;  /* 0x00000009101f7c11 */ /* 0x000fe400080f0eff */
[----:B------:R-:W5:Y:S01]  /*17b10*/  LDG.E.S16 R16, desc[UR4][R8.64+0x102] ;  /* 0x0001020408107981 */ /* 0x000f62000c1e1700 */
[----:B------:R-:W-:-:S03]  /*17b20*/  IADD3 R24, P1, PT, R18, UR8, RZ ;  /* 0x0000000812187c10 */ /* 0x000fc6000ff3e0ff */
[----:B------:R-:W3:Y:S01]  /*17b30*/  LDG.E.S16 R20, desc[UR4][R8.64+0x104] ;  /* 0x0001040408147981 */ /* 0x000ee2000c1e1700 */
[----:B------:R-:W-:Y:S02]  /*17b40*/  LEA.HI.X.SX32 R25, R18, UR9, 0x1, P1 ;  /* 0x0000000912197c11 */ /* 0x000fe400088f0eff */
[----:B------:R-:W-:-:S03]  /*17b50*/  IADD3 R28, P1, PT, R17, UR8, RZ ;  /* 0x00000008111c7c10 */ /* 0x000fc6000ff3e0ff */
[----:B------:R0:W4:Y:S01]  /*17b60*/  LDG.E.S8 R18, desc[UR4][R24.64] ;  /* 0x0000000418127981 */ /* 0x000122000c1e1300 */
[----:B------:R-:W-:-:S05]  /*17b70*/  LEA.HI.X.SX32 R29, R17, UR9, 0x1, P1 ;  /* 0x00000009111d7c11 */ /* 0x000fca00088f0eff */
[----:B------:R-:W4:Y:S01]  /*17b80*/  LDG.E.S8 R28, desc[UR4][R28.64] ;  /* 0x000000041c1c7981 */ /* 0x000f22000c1e1300 */
[----:B------:R-:W-:-:S04]  /*17b90*/  IADD3 R36, P1, PT, R7, UR8, RZ ;  /* 0x0000000807247c10 */ /* 0x000fc8000ff3e0ff */
[----:B------:R-:W-:Y:S02]  /*17ba0*/  LEA.HI.X.SX32 R37, R7, UR9, 0x1, P1 ;  /* 0x0000000907257c11 */ /* 0x000fe400088f0eff */
[C---:B0-----:R-:W-:Y:S01]  /*17bb0*/  IADD3 R24, P1, PT, R6.reuse, UR8, RZ ;  /* 0x0000000806187c10 */ /* 0x041fe2000ff3e0ff */
[----:B------:R0:W4:Y:S03]  /*17bc0*/  LDG.E.S8 R7, desc[UR4][R32.64] ;  /* 0x0000000420077981 */ /* 0x000126000c1e1300 */
[----:B------:R-:W-:Y:S01]  /*17bd0*/  LEA.HI.X.SX32 R25, R6, UR9, 0x1, P1 ;  /* 0x0000000906197c11 */ /* 0x000fe200088f0eff */
[----:B------:R-:W4:Y:S04]  /*17be0*/  LDG.E.S8 R10, desc[UR4][R36.64] ;  /* 0x00000004240a7981 */ /* 0x000f28000c1e1300 */
[----:B------:R5:W4:Y:S04]  /*17bf0*/  LDG.E.S8 R6, desc[UR4][R30.64] ;  /* 0x000000041e067981 */ /* 0x000b28000c1e1300 */
[----:B------:R3:W4:Y:S01]  /*17c00*/  LDG.E.S8 R17, desc[UR4][R24.64] ;  /* 0x0000000418117981 */ /* 0x000722000c1e1300 */
[----:B------:R-:W-:-:S02]  /*17c10*/  IADD3 R34, P0, PT, R11, UR8, RZ ;  /* 0x000000080b227c10 */ /* 0x000fc4000ff1e0ff */
[C---:B0-----:R-:W-:Y:S02]  /*17c20*/  IADD3 R32, P1, PT, R4.reuse, UR8, RZ ;  /* 0x0000000804207c10 */ /* 0x041fe4000ff3e0ff */
[----:B------:R-:W-:Y:S02]  /*17c30*/  LEA.HI.X.SX32 R35, R11, UR9, 0x1, P0 ;  /* 0x000000090b237c11 */ /* 0x000fe400080f0eff */
[----:B------:R-:W-:-:S03]  /*17c40*/  LEA.HI.X.SX32 R33, R4, UR9, 0x1, P1 ;  /* 0x0000000904217c11 */ /* 0x000fc600088f0eff */
[----:B------:R-:W4:Y:S04]  /*17c50*/  LDG.E.S8 R4, desc[UR4][R34.64] ;  /* 0x0000000422047981 */ /* 0x000f28000c1e1300 */
[----:B------:R-:W4:Y:S01]  /*17c60*/  LDG.E.S8 R11, desc[UR4][R32.64] ;  /* 0x00000004200b7981 */ /* 0x000f22000c1e1300 */
[----:B-----5:R-:W-:Y:S02]  /*17c70*/  IADD3 R30, P0, PT, R16, UR8, RZ ;  /* 0x00000008101e7c10 */ /* 0x020fe4000ff1e0ff */
[----:B---3--:R-:W-:Y:S02]  /*17c80*/  IADD3 R24, P1, PT, R20, UR8, RZ ;  /* 0x0000000814187c10 */ /* 0x008fe4000ff3e0ff */
[----:B------:R-:W-:Y:S02]  /*17c90*/  LEA.HI.X.SX32 R31, R16, UR9, 0x1, P0 ;  /* 0x00000009101f7c11 */ /* 0x000fe400080f0eff */
[----:B------:R-:W-:Y:S01]  /*17ca0*/  LEA.HI.X.SX32 R25, R20, UR9, 0x1, P1 ;  /* 0x0000000914197c11 */ /* 0x000fe200088f0eff */
[----:B------:R-:W3:Y:S01]  /*17cb0*/  LDG.E.S16 R16, desc[UR4][R8.64+0x106] ;  /* 0x0001060408107981 */ /* 0x000ee2000c1e1700 */
[----:B--2---:R-:W-:-:S03]  /*17cc0*/  IADD3 R12, PT, PT, R21, R23, R12 ;  /* 0x00000017150c7210 */ /* 0x004fc60007ffe00c */
[----:B------:R3:W2:Y:S04]  /*17cd0*/  LDG.E.S8 R21, desc[UR4][R30.64] ;  /* 0x000000041e157981 */ /* 0x0006a8000c1e1300 */
[----:B------:R-:W2:Y:S01]  /*17ce0*/  LDG.E.S8 R24, desc[UR4][R24.64] ;  /* 0x0000000418187981 */ /* 0x000ea2000c1e1300 */
[----:B----4-:R-:W-:-:S03]  /*17cf0*/  IADD3 R19, PT, PT, R18, R12, R19 ;  /* 0x0000000c12137210 */ /* 0x010fc60007ffe013 */
[----:B------:R-:W4:Y:S04]  /*17d00*/  LDG.E.S16 R20, desc[UR4][R8.64+0x108] ;  /* 0x0001080408147981 */ /* 0x000f28000c1e1700 */
        /* <DEDUP_REMOVED lines=14> */
[----:B---3--:R-:W-:-:S04]  /*17df0*/  IADD3 R30, P0, PT, R16, UR8, RZ ;  /* 0x00000008101e7c10 */ /* 0x008fc8000ff1e0ff */
[----:B------:R-:W-:Y:S02]  /*17e00*/  LEA.HI.X.SX32 R31, R16, UR9, 0x1, P0 ;  /* 0x00000009101f7c11 */ /* 0x000fe400080f0eff */
[----:B--2---:R-:W-:-:S03]  /*17e10*/  IADD3 R21, PT, PT, R24, R28, R21 ;  /* 0x0000001c18157210 */ /* 0x004fc60007ffe015 */
[----:B------:R0:W2:Y:S01]  /*17e20*/  LDG.E.S8 R16, desc[UR4][R30.64] ;  /* 0x000000041e107981 */ /* 0x0000a2000c1e1300 */
[----:B----4-:R-:W-:-:S04]  /*17e30*/  IADD3 R24, P1, PT, R20, UR8, RZ ;  /* 0x0000000814187c10 */ /* 0x010fc8000ff3e0ff */
[----:B------:R-:W-:Y:S02]  /*17e40*/  LEA.HI.X.SX32 R25, R20, UR9, 0x1, P1 ;  /* 0x0000000914197c11 */ /* 0x000fe400088f0eff */
[----:B-----5:R-:W-:Y:S01]  /*17e50*/  IADD3 R34, P0, PT, R12, UR8, RZ ;  /* 0x000000080c227c10 */ /* 0x020fe2000ff1e0ff */
[----:B------:R-:W3:Y:S01]  /*17e60*/  LDG.E.S16 R20, desc[UR4][R8.64+0x120] ;  /* 0x0001200408147981 */ /* 0x000ee2000c1e1700 */
[----:B------:R-:W-:Y:S02]  /*17e70*/  IADD3 R28, P1, PT, R18, UR8, RZ ;  /* 0x00000008121c7c10 */ /* 0x000fe4000ff3e0ff */
[----:B------:R-:W-:Y:S01]  /*17e80*/  LEA.HI.X.SX32 R35, R12, UR9, 0x1, P0 ;  /* 0x000000090c237c11 */ /* 0x000fe200080f0eff */
[----:B------:R-:W2:Y:S01]  /*17e90*/  LDG.E.S8 R24, desc[UR4][R24.64] ;  /* 0x0000000418187981 */ /* 0x000ea2000c1e1300 */
[----:B------:R-:W-:Y:S02]  /*17ea0*/  LEA.HI.X.SX32 R29, R18, UR9, 0x1, P1 ;  /* 0x00000009121d7c11 */ /* 0x000fe400088f0eff */
[----:B------:R-:W-:Y:S01]  /*17eb0*/  IADD3 R32, P0, PT, R19, UR8, RZ ;  /* 0x0000000813207c10 */ /* 0x000fe2000ff1e0ff */
[----:B------:R-:W4:Y:S01]  /*17ec0*/  LDG.E.S8 R12, desc[UR4][R34.64] ;  /* 0x00000004220c7981 */ /* 0x000f22000c1e1300 */
[----:B------:R-:W-:-:S02]  /*17ed0*/  IADD3 R18, P1, PT, R13, UR8, RZ ;  /* 0x000000080d127c10 */ /* 0x000fc4000ff3e0ff */
[----:B------:R-:W-:Y:S01]  /*17ee0*/  LEA.HI.X.SX32 R33, R19, UR9, 0x1, P0 ;  /* 0x0000000913217c11 */ /* 0x000fe200080f0eff */
[----:B------:R1:W4:Y:S01]  /*17ef0*/  LDG.E.S8 R23, desc[UR4][R28.64] ;  /* 0x000000041c177981 */ /* 0x000322000c1e1300 */
[----:B------:R-:W-:Y:S02]  /*17f00*/  LEA.HI.X.SX32 R19, R13, UR9, 0x1, P1 ;  /* 0x000000090d137c11 */ /* 0x000fe400088f0eff */
[----:B0-----:R-:W-:Y:S01]  /*17f10*/  IADD3 R30, P0, PT, R7, UR8, RZ ;  /* 0x00000008071e7c10 */ /* 0x001fe2000ff1e0ff */
[----:B------:R0:W5:Y:S04]  /*17f20*/  LDG.E.S8 R13, desc[UR4][R32.64] ;  /* 0x00000004200d7981 */ /* 0x000168000c1e1300 */
[----:B------:R-:W5:Y:S04]  /*17f30*/  LDG.E.S8 R18, desc[UR4][R18.64] ;  /* 0x0000000412127981 */ /* 0x000f68000c1e1300 */
[----:B------:R-:W5:Y:S01]  /*17f40*/  LDG.E.S16 R19, desc[UR4][R8.64+0x11e] ;  /* 0x00011e0408137981 */ /* 0x000f62000c1e1700 */
[----:B------:R-:W-:-:S02]  /*17f50*/  IADD3 R36, P1, PT, R10, UR8, RZ ;  /* 0x000000080a247c10 */ /* 0x000fc4000ff3e0ff */
[----:B------:R-:W-:Y:S02]  /*17f60*/  LEA.HI.X.SX32 R31, R7, UR9, 0x1, P0 ;  /* 0x00000009071f7c11 */ /* 0x000fe400080f0eff */
[----:B------:R-:W-:Y:S02]  /*17f70*/  LEA.HI.X.SX32 R37, R10, UR9, 0x1, P1 ;  /* 0x000000090a257c11 */ /* 0x000fe400088f0eff */
[C---:B-1----:R-:W-:Y:S01]  /*17f80*/  IADD3 R28, P0, PT, R6.reuse, UR8, RZ ;  /* 0x00000008061c7c10 */ /* 0x042fe2000ff1e0ff */
[----:B------:R1:W5:Y:S01]  /*17f90*/  LDG.E.S8 R7, desc[UR4][R30.64] ;  /* 0x000000041e077981 */ /* 0x000362000c1e1300 */
[C---:B------:R-:W-:Y:S02]  /*17fa0*/  IADD3 R34, P1, PT, R17.reuse, UR8, RZ ;  /* 0x0000000811227c10 */ /* 0x040fe4000ff3e0ff */
[----:B------:R-:W-:Y:S01]  /*17fb0*/  LEA.HI.X.SX32 R29, R6, UR9, 0x1, P0 ;  /* 0x00000009061d7c11 */ /* 0x000fe200080f0eff */
[----:B------:R-:W5:Y:S01]  /*17fc0*/  LDG.E.S8 R10, desc[UR4][R36.64] ;  /* 0x00000004240a7981 */ /* 0x000f62000c1e1300 */
[----:B------:R-:W-:-:S03]  /*17fd0*/  LEA.HI.X.SX32 R35, R17, UR9, 0x1, P1 ;  /* 0x0000000911237c11 */ /* 0x000fc600088f0eff */
[----:B------:R5:W5:Y:S04]  /*17fe0*/  LDG.E.S8 R6, desc[UR4][R28.64] ;  /* 0x000000041c067981 */ /* 0x000b68000c1e1300 */
[----:B------:R-:W5:Y:S01]  /*17ff0*/  LDG.E.S8 R17, desc[UR4][R34.64] ;  /* 0x0000000422117981 */ /* 0x000f62000c1e1300 */
[C---:B0-----:R-:W-:Y:S02]  /*18000*/  IADD3 R32, P0, PT, R11.reuse, UR8, RZ ;  /* 0x000000080b207c10 */ /* 0x041fe4000ff1e0ff */
[C---:B-1----:R-:W-:Y:S02]  /*18010*/  IADD3 R30, P1, PT, R4.reuse, UR8, RZ ;  /* 0x00000008041e7c10 */ /* 0x042fe4000ff3e0ff */
[----:B------:R-:W-:Y:S02]  /*18020*/  LEA.HI.X.SX32 R33, R11, UR9, 0x1, P0 ;  /* 0x000000090b217c11 */ /* 0x000fe400080f0eff */
[----:B------:R-:W-:-:S03]  /*18030*/  LEA.HI.X.SX32 R31, R4, UR9, 0x1, P1 ;  /* 0x00000009041f7c11 */ /* 0x000fc600088f0eff */
[----:B------:R-:W5:Y:S04]  /*18040*/  LDG.E.S8 R4, desc[UR4][R32.64] ;  /* 0x0000000420047981 */ /* 0x000f68000c1e1300 */
[----:B------:R-:W5:Y:S01]  /*18050*/  LDG.E.S8 R11, desc[UR4][R30.64] ;  /* 0x000000041e0b7981 */ /* 0x000f62000c1e1300 */
[----:B--2---:R-:W-:Y:S02]  /*18060*/  IADD3 R16, PT, PT, R24, R21, R16 ;  /* 0x0000001518107210 */ /* 0x004fe40007ffe010 */
[C---:B---3--:R-:W-:Y:S01]  /*18070*/  IADD3 R24, P1, PT, R20.reuse, UR8, RZ ;  /* 0x0000000814187c10 */ /* 0x048fe2000ff3e0ff */
[----:B------:R-:W2:Y:S03]  /*18080*/  LDG.E.S16 R21, desc[UR4][R8.64+0x124] ;  /* 0x0001240408157981 */ /* 0x000ea6000c1e1700 */
[----:B------:R-:W-:-:S02]  /*18090*/  LEA.HI.X.SX32 R25, R20, UR9, 0x1, P1 ;  /* 0x0000000914197c11 */ /* 0x000fc400088f0eff */
[----:B----4-:R-:W-:Y:S01]  /*180a0*/  IADD3 R23, PT, PT, R23, R16, R12 ;  /* 0x0000001017177210 */ /* 0x010fe20007ffe00c */
[----:B------:R-:W3:Y:S04]  /*180b0*/  LDG.E.S16 R20, desc[UR4][R8.64+0x122] ;  /* 0x0001220408147981 */ /* 0x000ee8000c1e1700 */
[----:B------:R-:W4:Y:S04]  /*180c0*/  LDG.E.S8 R24, desc[UR4][R24.64] ;  /* 0x0000000418187981 */ /* 0x000f28000c1e1300 */
[----:B------:R-:W3:Y:S01]  /*180d0*/  LDG.E.S16 R12, desc[UR4][R8.64+0x128] ;  /* 0x00012804080c7981 */ /* 0x000ee2000c1e1700 */
[----:B-----5:R-:W-:-:S03]  /*180e0*/  IADD3 R28, P0, PT, R19, UR8, RZ ;  /* 0x00000008131c7c10 */ /* 0x020fc6000ff1e0ff */
[----:B------:R-:W5:Y:S01]  /*180f0*/  LDG.E.S16 R16, desc[UR4][R8.64+0x126] ;  /* 0x0001260408107981 */ /* 0x000f62000c1e1700 */
[----:B------:R-:W-:-:S05]  /*18100*/  LEA.HI.X.SX32 R29, R19, UR9, 0x1, P0 ;  /* 0x00000009131d7c11 */ /* 0x000fca00080f0eff */
[----:B------:R3:W4:Y:S01]  /*18110*/  LDG.E.S8 R19, desc[UR4][R28.64] ;  /* 0x000000041c137981 */ /* 0x000722000c1e1300 */
        /* <DEDUP_REMOVED lines=13> */
[----:B------:R-:W-:-:S05]  /*181f0*/  LEA.HI.X.SX32 R31, R21, UR9, 0x1, P1 ;  /* 0x00000009151f7c11 */ /* 0x000fca00088f0eff */
[----:B------:R-:W2:Y:S01]  /*18200*/  LDG.E.S8 R21, desc[UR4][R30.64] ;  /* 0x000000041e157981 */ /* 0x000ea2000c1e1300 */
[----:B---3--:R-:W-:-:S04]  /*18210*/  IADD3 R28, P1, PT, R12, UR8, RZ ;  /* 0x000000080c1c7c10 */ /* 0x008fc8000ff3e0ff */
[----:B------:R-:W-:Y:S02]  /*18220*/  LEA.HI.X.SX32 R29, R12, UR9, 0x1, P1 ;  /* 0x000000090c1d7c11 */ /* 0x000fe400088f0eff */
[----:B----4-:R-:W-:Y:S02]  /*18230*/  IADD3 R19, PT, PT, R24, R23, R19 ;  /* 0x0000001718137210 */ /* 0x010fe40007ffe013 */
[----:B------:R-:W-:Y:S02]  /*18240*/  IADD3 R24, P0, PT, R20, UR8, RZ ;  /* 0x0000000814187c10 */ /* 0x000fe4000ff1e0ff */
[----:B-----5:R-:W-:Y:S02]  /*18250*/  IADD3 R32, P1, PT, R18, UR8, RZ ;  /* 0x0000000812207c10 */ /* 0x020fe4000ff3e0ff */
[----:B------:R-:W-:Y:S02]  /*18260*/  LEA.HI.X.SX32 R25, R20, UR9, 0x1, P0 ;  /* 0x0000000914197c11 */ /* 0x000fe400080f0eff */
[----:B------:R-:W-:-:S02]  /*18270*/  IADD3 R34, P0, PT, R16, UR8, RZ ;  /* 0x0000000810227c10 */ /* 0x000fc4000ff1e0ff */
[----:B------:R-:W-:Y:S01]  /*18280*/  LEA.HI.X.SX32 R33, R18, UR9, 0x1, P1 ;  /* 0x0000000912217c11 */ /* 0x000fe200088f0eff */
[----:B------:R-:W2:Y:S01]  /*18290*/  LDG.E.S8 R24, desc[UR4][R24.64] ;  /* 0x0000000418187981 */ /* 0x000ea2000c1e1300 */
[----:B------:R-:W-:Y:S02]  /*182a0*/  LEA.HI.X.SX32 R35, R16, UR9, 0x1, P0 ;  /* 0x0000000910237c11 */ /* 0x000fe400080f0eff */
[C---:B------:R-:W-:Y:S01]  /*182b0*/  IADD3 R36, P1, PT, R7.reuse, UR8, RZ ;  /* 0x0000000807247c10 */ /* 0x040fe2000ff3e0ff */
[----:B------:R-:W3:Y:S03]  /*182c0*/  LDG.E.S16 R18, desc[UR4][R8.64+0x13c] ;  /* 0x00013c0408127981 */ /* 0x000ee6000c1e1700 */
[----:B------:R-:W-:Y:S01]  /*182d0*/  LEA.HI.X.SX32 R37, R7, UR9, 0x1, P1 ;  /* 0x0000000907257c11 */ /* 0x000fe200088f0eff */
[----:B------:R0:W4:Y:S04]  /*182e0*/  LDG.E.S8 R20, desc[UR4][R34.64] ;  /* 0x0000000422147981 */ /* 0x000128000c1e1300 */
[----:B------:R1:W4:Y:S01]  /*182f0*/  LDG.E.S8 R16, desc[UR4][R28.64] ;  /* 0x000000041c107981 */ /* 0x000322000c1e1300 */
[----:B0-----:R-:W-:-:S04]  /*18300*/  IADD3 R34, P1, PT, R17, UR8, RZ ;  /* 0x0000000811227c10 */ /* 0x001fc8000ff3e0ff */
[----:B------:R-:W-:Y:S02]  /*18310*/  LEA.HI.X.SX32 R35, R17, UR9, 0x1, P1 ;  /* 0x0000000911237c11 */ /* 0x000fe400088f0eff */
[----:B------:R-:W5:Y:S01]  /*18320*/  LDG.E.S16 R17, desc[UR4][R8.64+0x13a] ;  /* 0x00013a0408117981 */ /* 0x000f62000c1e1700 */
[----:B------:R-:W-:-:S03]  /*18330*/  IADD3 R12, P0, PT, R13, UR8, RZ ;  /* 0x000000080d0c7c10 */ /* 0x000fc6000ff1e0ff */
[----:B------:R-:W4:Y:S01]  /*18340*/  LDG.E.S8 R23, desc[UR4][R34.64] ;  /* 0x0000000422177981 */ /* 0x000f22000c1e1300 */
[----:B------:R-:W-:Y:S02]  /*18350*/  LEA.HI.X.SX32 R13, R13, UR9, 0x1, P0 ;  /* 0x000000090d0d7c11 */ /* 0x000fe400080f0eff */
[----:B------:R-:W-:-:S03]  /*18360*/  IADD3 R30, P0, PT, R10, UR8, RZ ;  /* 0x000000080a1e7c10 */ /* 0x000fc6000ff1e0ff */
[----:B------:R-:W4:Y:S01]  /*18370*/  LDG.E.S8 R12, desc[UR4][R12.64] ;  /* 0x000000040c0c7981 */ /* 0x000f22000c1e1300 */
[----:B------:R-:W-:Y:S02]  /*18380*/  LEA.HI.X.SX32 R31, R10, UR9, 0x1, P0 ;  /* 0x000000090a1f7c11 */ /* 0x000fe400080f0eff */
[C---:B-1----:R-:W-:Y:S01]  /*18390*/  IADD3 R28, P0, PT, R6.reuse, UR8, RZ ;  /* 0x00000008061c7c10 */ /* 0x042fe2000ff1e0ff */
[----:B------:R-:W4:Y:S04]  /*183a0*/  LDG.E.S8 R10, desc[UR4][R36.64] ;  /* 0x00000004240a7981 */ /* 0x000f28000c1e1300 */
[----:B------:R0:W4:Y:S01]  /*183b0*/  LDG.E.S8 R13, desc[UR4][R32.64] ;  /* 0x00000004200d7981 */ /* 0x000122000c1e1300 */
[----:B------:R-:W-:-:S03]  /*183c0*/  LEA.HI.X.SX32 R29, R6, UR9, 0x1, P0 ;  /* 0x00000009061d7c11 */ /* 0x000fc600080f0eff */
[----:B------:R1:W4:Y:S04]  /*183d0*/  LDG.E.S8 R7, desc[UR4][R30.64] ;  /* 0x000000041e077981 */ /* 0x000328000c1e1300 */
[----:B------:R5:W4:Y:S01]  /*183e0*/  LDG.E.S8 R6, desc[UR4][R28.64] ;  /* 0x000000041c067981 */ /* 0x000b22000c1e1300 */
[C---:B0-----:R-:W-:Y:S02]  /*183f0*/  IADD3 R32, P0, PT, R4.reuse, UR8, RZ ;  /* 0x0000000804207c10 */ /* 0x041fe4000ff1e0ff */
[C---:B-1----:R-:W-:Y:S02]  /*18400*/  IADD3 R30, P1, PT, R11.reuse, UR8, RZ ;  /* 0x000000080b1e7c10 */ /* 0x042fe4000ff3e0ff */
[----:B------:R-:W-:Y:S02]  /*18410*/  LEA.HI.X.SX32 R33, R4, UR9, 0x1, P0 ;  /* 0x0000000904217c11 */ /* 0x000fe400080f0eff */
[----:B------:R-:W-:-:S03]  /*18420*/  LEA.HI.X.SX32 R31, R11, UR9, 0x1, P1 ;  /* 0x000000090b1f7c11 */ /* 0x000fc600088f0eff */
[----:B------:R-:W4:Y:S04]  /*18430*/  LDG.E.S8 R4, desc[UR4][R32.64] ;  /* 0x0000000420047981 */ /* 0x000f28000c1e1300 */
[----:B------:R-:W4:Y:S01]  /*18440*/  LDG.E.S8 R11, desc[UR4][R30.64] ;  /* 0x000000041e0b7981 */ /* 0x000f22000c1e1300 */
[----:B--2---:R-:W-:Y:S02]  /*18450*/  IADD3 R19, PT, PT, R21, R19, R24 ;  /* 0x0000001315137210 */ /* 0x004fe40007ffe018 */
[----:B---3--:R-:W-:-:S04]  /*18460*/  IADD3 R24, P1, PT, R18, UR8, RZ ;  /* 0x0000000812187c10 */ /* 0x008fc8000ff3e0ff */
[----:B------:R-:W-:Y:S02]  /*18470*/  LEA.HI.X.SX32 R25, R18, UR9, 0x1, P1 ;  /* 0x0000000912197c11 */ /* 0x000fe400088f0eff */
[----:B------:R-:W2:Y:S04]  /*18480*/  LDG.E.S16 R18, desc[UR4][R8.64+0x140] ;  /* 0x0001400408127981 */ /* 0x000ea8000c1e1700 */
[----:B------:R-:W3:Y:S01]  /*18490*/  LDG.E.S8 R24, desc[UR4][R24.64] ;  /* 0x0000000418187981 */ /* 0x000ee2000c1e1300 */
[----:B-----5:R-:W-:-:S04]  /*184a0*/  IADD3 R28, P0, PT, R17, UR8, RZ ;  /* 0x00000008111c7c10 */ /* 0x020fc8000ff1e0ff */
[----:B------:R-:W-:Y:S02]  /*184b0*/  LEA.HI.X.SX32 R29, R17, UR9, 0x1, P0 ;  /* 0x00000009111d7c11 */ /* 0x000fe400080f0eff */
[----:B------:R-:W5:Y:S04]  /*184c0*/  LDG.E.S16 R17, desc[UR4][R8.64+0x13e] ;  /* 0x00013e0408117981 */ /* 0x000f68000c1e1700 */
[----:B------:R-:W3:Y:S01]  /*184d0*/  LDG.E.S8 R21, desc[UR4][R28.64] ;  /* 0x000000041c157981 */ /* 0x000ee2000c1e1300 */
        /* <DEDUP_REMOVED lines=15> */
[C---:B-----5:R-:W-:Y:S02]  /*185d0*/  IADD3 R30, P0, PT, R17.reuse, UR8, RZ ;  /* 0x00000008111e7c10 */ /* 0x060fe4000ff1e0ff */
[----:B---3--:R-:W-:Y:S02]  /*185e0*/  IADD3 R21, PT, PT, R24, R23, R21 ;  /* 0x0000001718157210 */ /* 0x008fe40007ffe015 */
[----:B--2---:R-:W-:Y:S02]  /*185f0*/  IADD3 R24, P1, PT, R18, UR8, RZ ;  /* 0x0000000812187c10 */ /* 0x004fe4000ff3e0ff */
[----:B------:R-:W-:-:S02]  /*18600*/  LEA.HI.X.SX32 R31, R17, UR9, 0x1, P0 ;  /* 0x00000009111f7c11 */ /* 0x000fc400080f0eff */
[----:B------:R-:W-:Y:S02]  /*18610*/  LEA.HI.X.SX32 R25, R18, UR9, 0x1, P1 ;  /* 0x0000000912197c11 */ /* 0x000fe400088f0eff */
[C---:B----4-:R-:W-:Y:S01]  /*18620*/  IADD3 R18, P0, PT, R19.reuse, UR8, RZ ;  /* 0x0000000813127c10 */ /* 0x050fe2000ff1e0ff */
[----:B------:R0:W2:Y:S01]  /*18630*/  LDG.E.S8 R17, desc[UR4][R30.64] ;  /* 0x000000041e117981 */ /* 0x0000a2000c1e1300 */
[----:B------:R-:W-:Y:S02]  /*18640*/  IADD3 R28, P1, PT, R20, UR8, RZ ;  /* 0x00000008141c7c10 */ /* 0x000fe4000ff3e0ff */
[----:B------:R-:W-:Y:S01]  /*18650*/  LEA.HI.X.SX32 R19, R19, UR9, 0x1, P0 ;  /* 0x0000000913137c11 */ /* 0x000fe200080f0eff */
[----:B------:R-:W2:Y:S01]  /*18660*/  LDG.E.S8 R24, desc[UR4][R24.64] ;  /* 0x0000000418187981 */ /* 0x000ea2000c1e1300 */
[----:B------:R-:W-:Y:S02]  /*18670*/  IADD3 R34, P0, PT, R16, UR8, RZ ;  /* 0x0000000810227c10 */ /* 0x000fe4000ff1e0ff */
[----:B------:R-:W-:Y:S01]  /*18680*/  LEA.HI.X.SX32 R29, R20, UR9, 0x1, P1 ;  /* 0x00000009141d7c11 */ /* 0x000fe200088f0eff */
[----:B------:R-:W3:Y:S01]  /*18690*/  LDG.E.S8 R18, desc[UR4][R18.64] ;  /* 0x0000000412127981 */ /* 0x000ee2000c1e1300 */
[----:B------:R-:W-:-:S02]  /*186a0*/  LEA.HI.X.SX32 R35, R16, UR9, 0x1, P0 ;  /* 0x0000000910237c11 */ /* 0x000fc400080f0eff */
[C---:B0-----:R-:W-:Y:S01]  /*186b0*/  IADD3 R30, P0, PT, R7.reuse, UR8, RZ ;  /* 0x00000008071e7c10 */ /* 0x041fe2000ff1e0ff */
[----:B------:R0:W3:Y:S03]  /*186c0*/  LDG.E.S8 R23, desc[UR4][R28.64] ;  /* 0x000000041c177981 */ /* 0x0000e6000c1e1300 */
[----:B------:R-:W-:Y:S01]  /*186d0*/  LEA.HI.X.SX32 R31, R7, UR9, 0x1, P0 ;  /* 0x00000009071f7c11 */ /* 0x000fe200080f0eff */
[----:B------:R-:W4:Y:S01]  /*186e0*/  LDG.E.S16 R20, desc[UR4][R8.64+0x158] ;  /* 0x0001580408147981 */ /* 0x000f22000c1e1700 */
[----:B0-----:R-:W-:-:S04]  /*186f0*/  IADD3 R28, P0, PT, R12, UR8, RZ ;  /* 0x000000080c1c7c10 */ /* 0x001fc8000ff1e0ff */
[----:B------:R-:W-:Y:S02]  /*18700*/  LEA.HI.X.SX32 R29, R12, UR9, 0x1, P0 ;  /* 0x000000090c1d7c11 */ /* 0x000fe400080f0eff */
[----:B------:R-:W5:Y:S01]  /*18710*/  LDG.E.S16 R12, desc[UR4][R8.64+0x156] ;  /* 0x00015604080c7981 */ /* 0x000f62000c1e1700 */
[----:B------:R-:W-:-:S04]  /*18720*/  IADD3 R32, P1, PT, R13, UR8, RZ ;  /* 0x000000080d207c10 */ /* 0x000fc8000ff3e0ff */
[----:B------:R-:W-:Y:S02]  /*18730*/  LEA.HI.X.SX32 R33, R13, UR9, 0x1, P1 ;  /* 0x000000090d217c11 */ /* 0x000fe400088f0eff */
[C---:B------:R-:W-:Y:S01]  /*18740*/  IADD3 R36, P1, PT, R10.reuse, UR8, RZ ;  /* 0x000000080a247c10 */ /* 0x040fe2000ff3e0ff */
[----:B------:R0:W3:Y:S03]  /*18750*/  LDG.E.S8 R13, desc[UR4][R34.64] ;  /* 0x00000004220d7981 */ /* 0x0000e6000c1e1300 */
[----:B------:R-:W-:Y:S01]  /*18760*/  LEA.HI.X.SX32 R37, R10, UR9, 0x1, P1 ;  /* 0x000000090a257c11 */ /* 0x000fe200088f0eff */
[----:B------:R1:W3:Y:S04]  /*18770*/  LDG.E.S8 R16, desc[UR4][R32.64] ;  /* 0x0000000420107981 */ /* 0x0002e8000c1e1300 */
[----:B------:R1:W3:Y:S01]  /*18780*/  LDG.E.S8 R10, desc[UR4][R30.64] ;  /* 0x000000041e0a7981 */ /* 0x0002e2000c1e1300 */
[----:B0-----:R-:W-:-:S03]  /*18790*/  IADD3 R34, P1, PT, R6, UR8, RZ ;  /* 0x0000000806227c10 */ /* 0x001fc6000ff3e0ff */
[----:B------:R-:W3:Y:S01]  /*187a0*/  LDG.E.S8 R7, desc[UR4][R36.64] ;  /* 0x0000000424077981 */ /* 0x000ee2000c1e1300 */
[----:B------:R-:W-:-:S03]  /*187b0*/  LEA.HI.X.SX32 R35, R6, UR9, 0x1, P1 ;  /* 0x0000000906237c11 */ /* 0x000fc600088f0eff */
[----:B------:R5:W3:Y:S04]  /*187c0*/  LDG.E.S8 R6, desc[UR4][R28.64] ;  /* 0x000000041c067981 */ /* 0x000ae8000c1e1300 */
[----:B------:R-:W3:Y:S01]  /*187d0*/  LDG.E.S8 R19, desc[UR4][R34.64] ;  /* 0x0000000422137981 */ /* 0x000ee2000c1e1300 */
[C---:B-1----:R-:W-:Y:S02]  /*187e0*/  IADD3 R32, P0, PT, R4.reuse, UR8, RZ ;  /* 0x0000000804207c10 */ /* 0x042fe4000ff1e0ff */
[C---:B------:R-:W-:Y:S02]  /*187f0*/  IADD3 R30, P1, PT, R11.reuse, UR8, RZ ;  /* 0x000000080b1e7c10 */ /* 0x040fe4000ff3e0ff */
[----:B------:R-:W-:Y:S02]  /*18800*/  LEA.HI.X.SX32 R33, R4, UR9, 0x1, P0 ;  /* 0x0000000904217c11 */ /* 0x000fe400080f0eff */
[----:B------:R-:W-:-:S03]  /*18810*/  LEA.HI.X.SX32 R31, R11, UR9, 0x1, P1 ;  /* 0x000000090b1f7c11 */ /* 0x000fc600088f0eff */
[----:B------:R-:W3:Y:S04]  /*18820*/  LDG.E.S8 R4, desc[UR4][R32.64] ;  /* 0x0000000420047981 */ /* 0x000ee8000c1e1300 */
[----:B------:R-:W3:Y:S01]  /*18830*/  LDG.E.S8 R11, desc[UR4][R30.64] ;  /* 0x000000041e0b7981 */ /* 0x000ee2000c1e1300 */
[----:B--2---:R-:W-:Y:S02]  /*18840*/  IADD3 R17, PT, PT, R24, R21, R17 ;  /* 0x0000001518117210 */ /* 0x004fe40007ffe011 */
[----:B----4-:R-:W-:-:S04]  /*18850*/  IADD3 R24, P1, PT, R20, UR8, RZ ;  /* 0x0000000814187c10 */ /* 0x010fc8000ff3e0ff */
[----:B------:R-:W-:Y:S02]  /*18860*/  LEA.HI.X.SX32 R25, R20, UR9, 0x1, P1 ;  /* 0x0000000914197c11 */ /* 0x000fe400088f0eff */
[----:B-----5:R-:W-:-:S03]  /*18870*/  IADD3 R28, P0, PT, R12, UR8, RZ ;  /* 0x000000080c1c7c10 */ /* 0x020fc6000ff1e0ff */
[----:B------:R-:W2:Y:S01]  /*18880*/  LDG.E.S8 R24, desc[UR4][R24.64] ;  /* 0x0000000418187981 */ /* 0x000ea2000c1e1300 */
[----:B------:R-:W-:-:S03]  /*18890*/  LEA.HI.X.SX32 R29, R12, UR9, 0x1, P0 ;  /* 0x000000090c1d7c11 */ /* 0x000fc600080f0eff */
[----:B------:R-:W4:Y:S04]  /*188a0*/  LDG.E.S16 R20, desc[UR4][R8.64+0x15c] ;  /* 0x00015c0408147981 */ /* 0x000f28000c1e1700 */
[----:B------:R-:W5:Y:S01]  /*188b0*/  LDG.E.S16 R12, desc[UR4][R8.64+0x15a] ;  /* 0x00015a04080c7981 */ /* 0x000f62000c1e1700 */
[----:B---3--:R-:W-:-:S03]  /*188c0*/  IADD3 R23, PT, PT, R23, R17, R18 ;  /* 0x0000001117177210 */ /* 0x008fc60007ffe012 */
[----:B------:R-:W2:Y:S04]  /*188d0*/  LDG.E.S8 R21, desc[UR4][R28.64] ;  /* 0x000000041c157981 */ /* 0x000ea8000c1e1300 */
        /* <DEDUP_REMOVED lines=14> */
[----:B-----5:R-:W-:Y:S02]  /*189c0*/  IADD3 R30, P0, PT, R12, UR8, RZ ;  /* 0x000000080c1e7c10 */ /* 0x020fe4000ff1e0ff */
[----:B--2---:R-:W-:Y:S02]  /*189d0*/  IADD3 R21, PT, PT, R24, R23, R21 ;  /* 0x0000001718157210 */ /* 0x004fe40007ffe015 */
[----:B------:R-:W-:Y:S02]  /*189e0*/  LEA.HI.X.SX32 R31, R12, UR9, 0x1, P0 ;  /* 0x000000090c1f7c11 */ /* 0x000fe400080f0eff */
[----:B----4-:R-:W-:-:S02]  /*189f0*/  IADD3 R24, P1, PT, R20, UR8, RZ ;  /* 0x0000000814187c10 */ /* 0x010fc4000ff3e0ff */
[C---:B---3--:R-:W-:Y:S01]  /*18a00*/  IADD3 R36, P0, PT, R17.reuse, UR8, RZ ;  /* 0x0000000811247c10 */ /* 0x048fe2000ff1e0ff */
[----:B------:R0:W2:Y:S01]  /*18a10*/  LDG.E.S8 R12, desc[UR4][R30.64] ;  /* 0x000000041e0c7981 */ /* 0x0000a2000c1e1300 */
[----:B------:R-:W-:Y:S02]  /*18a20*/  LEA.HI.X.SX32 R25, R20, UR9, 0x1, P1 ;  /* 0x0000000914197c11 */ /* 0x000fe400088f0eff */
[----:B------:R-:W-:Y:S01]  /*18a30*/  LEA.HI.X.SX32 R37, R17, UR9, 0x1, P0 ;  /* 0x0000000911257c11 */ /* 0x000fe200080f0eff */
[----:B------:R-:W3:Y:S01]  /*18a40*/  LDG.E.S16 R20, desc[UR4][R8.64+0x174] ;  /* 0x0001740408147981 */ /* 0x000ee2000c1e1700 */
[C---:B------:R-:W-:Y:S02]  /*18a50*/  IADD3 R34, P1, PT, R18.reuse, UR8, RZ ;  /* 0x0000000812227c10 */ /* 0x040fe4000ff3e0ff */
[----:B------:R-:W-:Y:S01]  /*18a60*/  IADD3 R28, P0, PT, R13, UR8, RZ ;  /* 0x000000080d1c7c10 */ /* 0x000fe2000ff1e0ff */
[----:B------:R-:W2:Y:S01]  /*18a70*/  LDG.E.S8 R24, desc[UR4][R24.64] ;  /* 0x0000000418187981 */ /* 0x000ea2000c1e1300 */
[----:B------:R-:W-:-:S02]  /*18a80*/  LEA.HI.X.SX32 R35, R18, UR9, 0x1, P1 ;  /* 0x0000000912237c11 */ /* 0x000fc400088f0eff */
[----:B------:R-:W-:Y:S01]  /*18a90*/  LEA.HI.X.SX32 R29, R13, UR9, 0x1, P0 ;  /* 0x000000090d1d7c11 */ /* 0x000fe200080f0eff */
[----:B------:R-:W4:Y:S01]  /*18aa0*/  LDG.E.S8 R18, desc[UR4][R36.64] ;  /* 0x0000000424127981 */ /* 0x000f22000c1e1300 */
[----:B0-----:R-:W-:-:S03]  /*18ab0*/  IADD3 R30, P0, PT, R7, UR8, RZ ;  /* 0x00000008071e7c10 */ /* 0x001fc6000ff1e0ff */
[----:B------:R0:W4:Y:S01]  /*18ac0*/  LDG.E.S8 R17, desc[UR4][R34.64] ;  /* 0x0000000422117981 */ /* 0x000122000c1e1300 */
        /* <DEDUP_REMOVED lines=16> */
[----:B0-----:R-:W-:-:S02]  /*18bd0*/  IADD3 R32, P0, PT, R4, UR8, RZ ;  /* 0x0000000804207c10 */ /* 0x001fc4000ff1e0ff */
[C---:B-1----:R-:W-:Y:S02]  /*18be0*/  IADD3 R30, P1, PT, R11.reuse, UR8, RZ ;  /* 0x000000080b1e7c10 */ /* 0x042fe4000ff3e0ff */
[----:B------:R-:W-:Y:S02]  /*18bf0*/  LEA.HI.X.SX32 R33, R4, UR9, 0x1, P0 ;  /* 0x0000000904217c11 */ /* 0x000fe400080f0eff */
[----:B------:R-:W-:-:S03]  /*18c00*/  LEA.HI.X.SX32 R31, R11, UR9, 0x1, P1 ;  /* 0x000000090b1f7c11 */ /* 0x000fc600088f0eff */
[----:B------:R-:W5:Y:S04]  /*18c10*/  LDG.E.S8 R4, desc[UR4][R32.64] ;  /* 0x0000000420047981 */ /* 0x000f68000c1e1300 */
[----:B------:R-:W5:Y:S01]  /*18c20*/  LDG.E.S8 R11, desc[UR4][R30.64] ;  /* 0x000000041e0b7981 */ /* 0x000f62000c1e1300 */
[----:B---3--:R-:W-:Y:S02]  /*18c30*/  IADD3 R28, P1, PT, R20, UR8, RZ ;  /* 0x00000008141c7c10 */ /* 0x008fe4000ff3e0ff */
[----:B--2---:R-:W-:Y:S02]  /*18c40*/  IADD3 R12, PT, PT, R24, R21, R12 ;  /* 0x00000015180c7210 */ /* 0x004fe40007ffe00c */
[----:B------:R-:W-:Y:S02]  /*18c50*/  LEA.HI.X.SX32 R29, R20, UR9, 0x1, P1 ;  /* 0x00000009141d7c11 */ /* 0x000fe400088f0eff */
[----:B------:R-:W2:Y:S01]  /*18c60*/  LDG.E.S16 R20, desc[UR4][R8.64+0x178] ;  /* 0x0001780408147981 */ /* 0x000ea2000c1e1700 */
[----:B----4-:R-:W-:-:S03]  /*18c70*/  IADD3 R18, PT, PT, R17, R12, R18 ;  /* 0x0000000c11127210 */ /* 0x010fc60007ffe012 */
[----:B------:R0:W3:Y:S04]  /*18c80*/  LDG.E.S8 R21, desc[UR4][R28.64] ;  /* 0x000000041c157981 */ /* 0x0000e8000c1e1300 */
[----:B------:R-:W4:Y:S04]  /*18c90*/  LDG.E.S16 R17, desc[UR4][R8.64+0x17a] ;  /* 0x00017a0408117981 */ /* 0x000f28000c1e1700 */
[----:B------:R-:W0:Y:S01]  /*18ca0*/  LDG.E.S16 R12, desc[UR4][R8.64+0x17c] ;  /* 0x00017c04080c7981 */ /* 0x000e22000c1e1700 */
[----:B-----5:R-:W-:-:S04]  /*18cb0*/  IADD3 R24, P0, PT, R19, UR8, RZ ;  /* 0x0000000813187c10 */ /* 0x020fc8000ff1e0ff */
[----:B------:R-:W-:Y:S02]  /*18cc0*/  LEA.HI.X.SX32 R25, R19, UR9, 0x1, P0 ;  /* 0x0000000913197c11 */ /* 0x000fe400080f0eff */
[----:B------:R-:W5:Y:S01]  /*18cd0*/  LDG.E.S16 R19, desc[UR4][R8.64+0x176] ;  /* 0x0001760408137981 */ /* 0x000f62000c1e1700 */
[----:B------:R-:W-:-:S03]  /*18ce0*/  IADD3 R16, PT, PT, R16, R18, R13 ;  /* 0x0000001210107210 */ /* 0x000fc60007ffe00d */
[----:B------:R-:W3:Y:S01]  /*18cf0*/  LDG.E.S16 R13, desc[UR4][R8.64+0x17e] ;  /* 0x00017e04080d7981 */ /* 0x000ee2000c1e1700 */
[----:B------:R-:W-:-:S03]  /*18d00*/  IADD3 R16, PT, PT, R7, R16, R10 ;  /* 0x0000001007107210 */ /* 0x000fc60007ffe00a */
[----:B------:R-:W3:Y:S04]  /*18d10*/  LDG.E.S16 R18, desc[UR4][R8.64+0x180] ;  /* 0x0001800408127981 */ /* 0x000ee8000c1e1700 */
[----:B------:R-:W3:Y:S01]  /*18d20*/  LDG.E.S16 R10, desc[UR4][R8.64+0x182] ;  /* 0x00018204080a7981 */ /* 0x000ee2000c1e1700 */
[----:B------:R-:W-:-:S03]  /*18d30*/  IADD3 R23, PT, PT, R23, R16, R6 ;  /* 0x0000001017177210 */ /* 0x000fc60007ffe006 */
[----:B------:R-:W3:Y:S04]  /*18d40*/  LDG.E.S8 R24, desc[UR4][R24.64] ;  /* 0x0000000418187981 */ /* 0x000ee8000c1e1300 */
[----:B------:R-:W3:Y:S04]  /*18d50*/  LDG.E.S16 R16, desc[UR4][R8.64+0x186] ;  /* 0x0001860408107981 */ /* 0x000ee8000c1e1700 */
[----:B------:R-:W3:Y:S04]  /*18d60*/  LDG.E.S16 R7, desc[UR4][R8.64+0x184] ;  /* 0x0001840408077981 */ /* 0x000ee8000c1e1700 */
[----:B------:R-:W3:Y:S01]  /*18d70*/  LDG.E.S16 R6, desc[UR4][R8.64+0x188] ;  /* 0x0001880408067981 */ /* 0x000ee2000c1e1700 */
[----:B------:R-:W-:-:S03]  /*18d80*/  IADD3 R23, PT, PT, R11, R23, R4 ;  /* 0x000000170b177210 */ /* 0x000fc60007ffe004 */
[----:B------:R-:W3:Y:S04]  /*18d90*/  LDG.E.S16 R11, desc[UR4][R8.64+0x18a] ;  /* 0x00018a04080b7981 */ /* 0x000ee8000c1e1700 */
[----:B------:R-:W3:Y:S01]  /*18da0*/  LDG.E.S16 R4, desc[UR4][R8.64+0x18c] ;  /* 0x00018c0408047981 */ /* 0x000ee2000c1e1700 */
[----:B--2---:R-:W-:-:S04]  /*18db0*/  IADD3 R30, P1, PT, R20, UR8, RZ ;  /* 0x00000008141e7c10 */ /* 0x004fc8000ff3e0ff */
[----:B------:R-:W-:-:S05]  /*18dc0*/  LEA.HI.X.SX32 R31, R20, UR9, 0x1, P1 ;  /* 0x00000009141f7c11 */ /* 0x000fca00088f0eff */
[----:B------:R1:W2:Y:S01]  /*18dd0*/  LDG.E.S8 R20, desc[UR4][R30.64] ;  /* 0x000000041e147981 */ /* 0x0002a2000c1e1300 */
[----:B0-----:R-:W-:-:S04]  /*18de0*/  IADD3 R28, P1, PT, R12, UR8, RZ ;  /* 0x000000080c1c7c10 */ /* 0x001fc8000ff3e0ff */
[----:B------:R-:W-:Y:S02]  /*18df0*/  LEA.HI.X.SX32 R29, R12, UR9, 0x1, P1 ;  /* 0x000000090c1d7c11 */ /* 0x000fe400088f0eff */
[----:B-----5:R-:W-:-:S04]  /*18e00*/  IADD3 R36, P0, PT, R19, UR8, RZ ;  /* 0x0000000813247c10 */ /* 0x020fc8000ff1e0ff */
[----:B------:R-:W-:Y:S02]  /*18e10*/  LEA.HI.X.SX32 R37, R19, UR9, 0x1, P0 ;  /* 0x0000000913257c11 */ /* 0x000fe400080f0eff */
[----:B----4-:R-:W-:-:S04]  /*18e20*/  IADD3 R34, P0, PT, R17, UR8, RZ ;  /* 0x0000000811227c10 */ /* 0x010fc8000ff1e0ff */
[----:B------:R-:W-:Y:S02]  /*18e30*/  LEA.HI.X.SX32 R35, R17, UR9, 0x1, P0 ;  /* 0x0000000911237c11 */ /* 0x000fe400080f0eff */
[C---:B---3--:R-:W-:Y:S01]  /*18e40*/  IADD3 R12, P0, PT, R13.reuse, UR8, RZ ;  /* 0x000000080d0c7c10 */ /* 0x048fe2000ff1e0ff */
[----:B------:R-:W3:Y:S03]  /*18e50*/  LDG.E.S8 R17, desc[UR4][R28.64] ;  /* 0x000000041c117981 */ /* 0x000ee6000c1e1300 */
[----:B------:R-:W-:Y:S01]  /*18e60*/  LEA.HI.X.SX32 R13, R13, UR9, 0x1, P0 ;  /* 0x000000090d0d7c11 */ /* 0x000fe200080f0eff */
[----:B------:R0:W3:Y:S01]  /*18e70*/  LDG.E.S8 R19, desc[UR4][R34.64] ;  /* 0x0000000422137981 */ /* 0x0000e2000c1e1300 */
[----:B-1----:R-:W-:Y:S02]  /*18e80*/  IADD3 R30, P0, PT, R10, UR8, RZ ;  /* 0x000000080a1e7c10 */ /* 0x002fe4000ff1e0ff */
[----:B------:R-:W-:Y:S01]  /*18e90*/  IADD3 R32, P1, PT, R18, UR8, RZ ;  /* 0x0000000812207c10 */ /* 0x000fe2000ff3e0ff */
[----:B------:R-:W4:Y:S01]  /*18ea0*/  LDG.E.S8 R12, desc[UR4][R12.64] ;  /* 0x000000040c0c7981 */ /* 0x000f22000c1e1300 */
[----:B------:R-:W-:-:S02]  /*18eb0*/  LEA.HI.X.SX32 R31, R10, UR9, 0x1, P0 ;  /* 0x000000090a1f7c11 */ /* 0x000fc400080f0eff */
[----:B------:R-:W-:Y:S02]  /*18ec0*/  IADD3 R24, PT, PT, R21, R23, R24 ;  /* 0x0000001715187210 */ /* 0x000fe40007ffe018 */
[----:B------:R1:W2:Y:S01]  /*18ed0*/  LDG.E.S8 R21, desc[UR4][R36.64] ;  /* 0x0000000424157981 */ /* 0x0002a2000c1e1300 */
[----:B0-----:R-:W-:Y:S02]  /*18ee0*/  IADD3 R34, P0, PT, R16, UR8, RZ ;  /* 0x0000000810227c10 */ /* 0x001fe4000ff1e0ff */
[----:B------:R-:W-:Y:S02]  /*18ef0*/  LEA.HI.X.SX32 R33, R18, UR9, 0x1, P1 ;  /* 0x0000000912217c11 */ /* 0x000fe400088f0eff */
[----:B------:R-:W-:Y:S01]  /*18f00*/  LEA.HI.X.SX32 R35, R16, UR9, 0x1, P0 ;  /* 0x0000000910237c11 */ /* 0x000fe200080f0eff */
[----:B------:R-:W5:Y:S04]  /*18f10*/  LDG.E.S16 R18, desc[UR4][R8.64+0x190] ;  /* 0x0001900408127981 */ /* 0x000f68000c1e1700 */
[----:B------:R-:W3:Y:S01]  /*18f20*/  LDG.E.S16 R16, desc[UR4][R8.64+0x18e] ;  /* 0x00018e0408107981 */ /* 0x000ee2000c1e1700 */
[----:B-1----:R-:W-:-:S03]  /*18f30*/  IADD3 R36, P1, PT, R7, UR8, RZ ;  /* 0x0000000807247c10 */ /* 0x002fc6000ff3e0ff */
[----:B------:R0:W4:Y:S01]  /*18f40*/  LDG.E.S8 R13, desc[UR4][R32.64] ;  /* 0x00000004200d7981 */ /* 0x000122000c1e1300 */
[----:B------:R-:W-:Y:S02]  /*18f50*/  LEA.HI.X.SX32 R37, R7, UR9, 0x1, P1 ;  /* 0x0000000907257c11 */ /* 0x000fe400088f0eff */
[C---:B------:R-:W-:Y:S01]  /*18f60*/  IADD3 R28, P1, PT, R6.reuse, UR8, RZ ;  /* 0x00000008061c7c10 */ /* 0x040fe2000ff3e0ff */
[----:B------:R1:W4:Y:S03]  /*18f70*/  LDG.E.S8 R7, desc[UR4][R30.64] ;  /* 0x000000041e077981 */ /* 0x000326000c1e1300 */
[----:B------:R-:W-:Y:S01]  /*18f80*/  LEA.HI.X.SX32 R29, R6, UR9, 0x1, P1 ;  /* 0x00000009061d7c11 */ /* 0x000fe200088f0eff */
[----:B------:R-:W4:Y:S04]  /*18f90*/  LDG.E.S8 R10, desc[UR4][R36.64] ;  /* 0x00000004240a7981 */ /* 0x000f28000c1e1300 */
[----:B------:R-:W4:Y:S04]  /*18fa0*/  LDG.E.S8 R6, desc[UR4][R34.64] ;  /* 0x0000000422067981 */ /* 0x000f28000c1e1300 */
[----:B------:R5:W4:Y:S01]  /*18fb0*/  LDG.E.S8 R23, desc[UR4][R28.64] ;  /* 0x000000041c177981 */ /* 0x000b22000c1e1300 */
[----:B0-----:R-:W-:-:S02]  /*18fc0*/  IADD3 R32, P0, PT, R11, UR8, RZ ;  /* 0x000000080b207c10 */ /* 0x001fc4000ff1e0ff */
[C---:B-1----:R-:W-:Y:S02]  /*18fd0*/  IADD3 R30, P1, PT, R4.reuse, UR8, RZ ;  /* 0x00000008041e7c10 */ /* 0x042fe4000ff3e0ff */
[----:B------:R-:W-:Y:S02]  /*18fe0*/  LEA.HI.X.SX32 R33, R11, UR9, 0x1, P0 ;  /* 0x000000090b217c11 */ /* 0x000fe400080f0eff */
[----:B------:R-:W-:-:S03]  /*18ff0*/  LEA.HI.X.SX32 R31, R4, UR9, 0x1, P1 ;  /* 0x00000009041f7c11 */ /* 0x000fc600088f0eff */
[----:B------:R-:W4:Y:S04]  /*19000*/  LDG.E.S8 R4, desc[UR4][R32.64] ;  /* 0x0000000420047981 */ /* 0x000f28000c1e1300 */
[----:B------:R-:W4:Y:S01]  /*19010*/  LDG.E.S8 R11, desc[UR4][R30.64] ;  /* 0x000000041e0b7981 */ /* 0x000f22000c1e1300 */
[----:B--2---:R-:W-:Y:S02]  /*19020*/  IADD3 R20, PT, PT, R20, R24, R21 ;  /* 0x0000001814147210 */ /* 0x004fe40007ffe015 */
[----:B-----5:R-:W-:Y:S02]  /*19030*/  IADD3 R28, P1, PT, R18, UR8, RZ ;  /* 0x00000008121c7c10 */ /* 0x020fe4000ff3e0ff */
[----:B---3--:R-:W-:Y:S02]  /*19040*/  IADD3 R24, P0, PT, R16, UR8, RZ ;  /* 0x0000000810187c10 */ /* 0x008fe4000ff1e0ff */
[----:B------:R-:W-:-:S02]  /*19050*/  LEA.HI.X.SX32 R29, R18, UR9, 0x1, P1 ;  /* 0x00000009121d7c11 */ /* 0x000fc400088f0eff */
[----:B------:R-:W-:Y:S01]  /*19060*/  LEA.HI.X.SX32 R25, R16, UR9, 0x1, P0 ;  /* 0x0000000910197c11 */ /* 0x000fe200080f0eff */
[----:B------:R-:W2:Y:S04]  /*19070*/  LDG.E.S16 R18, desc[UR4][R8.64+0x194] ;  /* 0x0001940408127981 */ /* 0x000ea8000c1e1700 */
[----:B------:R-:W3:Y:S01]  /*19080*/  LDG.E.S16 R16, desc[UR4][R8.64+0x192] ;  /* 0x0001920408107981 */ /* 0x000ee2000c1e1700 */
[----:B------:R-:W-:-:S03]  /*19090*/  IADD3 R17, PT, PT, R17, R20, R19 ;  /* 0x0000001411117210 */ /* 0x000fc60007ffe013 */
[----:B------:R-:W5:Y:S04]  /*190a0*/  LDG.E.S16 R19, desc[UR4][R8.64+0x196] ;  /* 0x0001960408137981 */ /* 0x000f68000c1e1700 */
[----:B------:R-:W5:Y:S01]  /*190b0*/  LDG.E.S16 R20, desc[UR4][R8.64+0x198] ;  /* 0x0001980408147981 */ /* 0x000f62000c1e1700 */
[----:B----4-:R-:W-:-:S03]  /*190c0*/  IADD3 R12, PT, PT, R13, R17, R12 ;  /* 0x000000110d0c7210 */ /* 0x010fc60007ffe00c */
[----:B------:R-:W4:Y:S04]  /*190d0*/  LDG.E.S16 R13, desc[UR4][R8.64+0x19a] ;  /* 0x00019a04080d7981 */ /* 0x000f28000c1e1700 */
[----:B------:R-:W4:Y:S01]  /*190e0*/  LDG.E.S16 R17, desc[UR4][R8.64+0x19c] ;  /* 0x00019c0408117981 */ /* 0x000f22000c1e1700 */
[----:B------:R-:W-:-:S03]  /*190f0*/  IADD3 R12, PT, PT, R10, R12, R7 ;  /* 0x0000000c0a0c7210 */ /* 0x000fc60007ffe007 */
[----:B------:R-:W4:Y:S04]  /*19100*/  LDG.E.S8 R24, desc[UR4][R24.64] ;  /* 0x0000000418187981 */ /* 0x000f28000c1e1300 */
[----:B------:R0:W4:Y:S04]  /*19110*/  LDG.E.S8 R21, desc[UR4][R28.64] ;  /* 0x000000041c157981 */ /* 0x000128000c1e1300 */
        /* <DEDUP_REMOVED lines=8> */
[----:B--2---:R-:W-:Y:S02]  /*191a0*/  IADD3 R30, P1, PT, R18, UR8, RZ ;  /* 0x00000008121e7c10 */ /* 0x004fe4000ff3e0ff */
[----:B---3--:R-:W-:Y:S02]  /*191b0*/  IADD3 R36, P0, PT, R16, UR8, RZ ;  /* 0x0000000810247c10 */ /* 0x008fe4000ff1e0ff */
[----:B------:R-:W-:Y:S02]  /*191c0*/  LEA.HI.X.SX32 R31, R18, UR9, 0x1, P1 ;  /* 0x00000009121f7c11 */ /* 0x000fe400088f0eff */
[----:B------:R-:W-:-:S02]  /*191d0*/  LEA.HI.X.SX32 R37, R16, UR9, 0x1, P0 ;  /* 0x0000000910257c11 */ /* 0x000fc400080f0eff */
[C---:B-----5:R-:W-:Y:S01]  /*191e0*/  IADD3 R18, P0, PT, R19.reuse, UR8, RZ ;  /* 0x0000000813127c10 */ /* 0x060fe2000ff1e0ff */
[----:B------:R-:W2:Y:S01]  /*191f0*/  LDG.E.S8 R16, desc[UR4][R30.64] ;  /* 0x000000041e107981 */ /* 0x000ea2000c1e1300 */
[C---:B0-----:R-:W-:Y:S02]  /*19200*/  IADD3 R28, P1, PT, R20.reuse, UR8, RZ ;  /* 0x00000008141c7c10 */ /* 0x041fe4000ff3e0ff */
[----:B------:R-:W-:Y:S02]  /*19210*/  LEA.HI.X.SX32 R19, R19, UR9, 0x1, P0 ;  /* 0x0000000913137c11 */ /* 0x000fe400080f0eff */
[----:B------:R-:W-:Y:S02]  /*19220*/  LEA.HI.X.SX32 R29, R20, UR9, 0x1, P1 ;  /* 0x00000009141d7c11 */ /* 0x000fe400088f0eff */
[----:B----4-:R-:W-:Y:S01]  /*19230*/  IADD3 R34, P0, PT, R13, UR8, RZ ;  /* 0x000000080d227c10 */ /* 0x010fe2000ff1e0ff */
[----:B------:R-:W3:Y:S01]  /*19240*/  LDG.E.S16 R20, desc[UR4][R8.64+0x1ac] ;  /* 0x0001ac0408147981 */ /* 0x000ee2000c1e1700 */
[----:B------:R-:W-:-:S02]  /*19250*/  IADD3 R32, P1, PT, R17, UR8, RZ ;  /* 0x0000000811207c10 */ /* 0x000fc4000ff3e0ff */
[----:B------:R-:W-:Y:S01]  /*19260*/  LEA.HI.X.SX32 R35, R13, UR9, 0x1, P0 ;  /* 0x000000090d237c11 */ /* 0x000fe200080f0eff */
[----:B------:R-:W4:Y:S01]  /*19270*/  LDG.E.S8 R19, desc[UR4][R18.64] ;  /* 0x0000000412137981 */ /* 0x000f22000c1e1300 */
[----:B------:R-:W-:-:S03]  /*19280*/  LEA.HI.X.SX32 R33, R17, UR9, 0x1, P1 ;  /* 0x0000000911217c11 */ /* 0x000fc600088f0eff */
[----:B------:R-:W5:Y:S01]  /*19290*/  LDG.E.S8 R13, desc[UR4][R34.64] ;  /* 0x00000004220d7981 */ /* 0x000f62000c1e1300 */
[----:B------:R-:W-:-:S03]  /*192a0*/  IADD3 R24, PT, PT, R21, R23, R24 ;  /* 0x0000001715187210 */ /* 0x000fc60007ffe018 */
[----:B------:R0:W2:Y:S04]  /*192b0*/  LDG.E.S8 R21, desc[UR4][R36.64] ;  /* 0x0000000424157981 */ /* 0x0000a8000c1e1300 */
[----:B------:R1:W4:Y:S04]  /*192c0*/  LDG.E.S8 R23, desc[UR4][R28.64] ;  /* 0x000000041c177981 */ /* 0x000328000c1e1300 */
        /* <DEDUP_REMOVED lines=14> */
[----:B------:R-:W-:-:S04]  /*193b0*/  IADD3 R32, P0, PT, R4, UR8, RZ ;  /* 0x0000000804207c10 */ /* 0x000fc8000ff1e0ff */
[----:B------:R-:W-:Y:S02]  /*193c0*/  LEA.HI.X.SX32 R33, R4, UR9, 0x1, P0 ;  /* 0x0000000904217c11 */ /* 0x000fe400080f0eff */
[----:B0-----:R-:W-:-:S03]  /*193d0*/  IADD3 R30, P1, PT, R11, UR8, RZ ;  /* 0x000000080b1e7c10 */ /* 0x001fc6000ff3e0ff */
[----:B------:R-:W5:Y:S01]  /*193e0*/  LDG.E.S8 R4, desc[UR4][R32.64] ;  /* 0x0000000420047981 */ /* 0x000f62000c1e1300 */
[----:B------:R-:W-:-:S05]  /*193f0*/  LEA.HI.X.SX32 R31, R11, UR9, 0x1, P1 ;  /* 0x000000090b1f7c11 */ /* 0x000fca00088f0eff */
[----:B------:R-:W5:Y:S01]  /*19400*/  LDG.E.S8 R11, desc[UR4][R30.64] ;  /* 0x000000041e0b7981 */ /* 0x000f62000c1e1300 */
[----:B--2---:R-:W-:Y:S02]  /*19410*/  IADD3 R16, PT, PT, R16, R24, R21 ;  /* 0x0000001810107210 */ /* 0x004fe40007ffe015 */
[C---:B---3--:R-:W-:Y:S02]  /*19420*/  IADD3 R24, P1, PT, R20.reuse, UR8, RZ ;  /* 0x0000000814187c10 */ /* 0x048fe4000ff3e0ff */
[----:B----4-:R-:W-:Y:S02]  /*19430*/  IADD3 R23, PT, PT, R23, R16, R19 ;  /* 0x0000001017177210 */ /* 0x010fe40007ffe013 */
[----:B------:R-:W2:Y:S01]  /*19440*/  LDG.E.S16 R19, desc[UR4][R8.64+0x1b2] ;  /* 0x0001b20408137981 */ /* 0x000ea2000c1e1700 */
[----:B------:R-:W-:Y:S02]  /*19450*/  LEA.HI.X.SX32 R25, R20, UR9, 0x1, P1 ;  /* 0x0000000914197c11 */ /* 0x000fe400088f0eff */
[----:B-----5:R-:W-:Y:S01]  /*19460*/  IADD3 R23, PT, PT, R18, R23, R13 ;  /* 0x0000001712177210 */ /* 0x020fe20007ffe00d */
[----:B------:R-:W3:Y:S04]  /*19470*/  LDG.E.S16 R20, desc[UR4][R8.64+0x1b0] ;  /* 0x0001b00408147981 */ /* 0x000ee8000c1e1700 */
[----:B------:R-:W4:Y:S04]  /*19480*/  LDG.E.S16 R18, desc[UR4][R8.64+0x1b6] ;  /* 0x0001b60408127981 */ /* 0x000f28000c1e1700 */
[----:B------:R-:W5:Y:S04]  /*19490*/  LDG.E.S8 R24, desc[UR4][R24.64] ;  /* 0x0000000418187981 */ /* 0x000f68000c1e1300 */
[----:B------:R-:W4:Y:S01]  /*194a0*/  LDG.E.S16 R16, desc[UR4][R8.64+0x1b4] ;  /* 0x0001b40408107981 */ /* 0x000f22000c1e1700 */
[----:B-1----:R-:W-:-:S03]  /*194b0*/  IADD3 R28, P0, PT, R12, UR8, RZ ;  /* 0x000000080c1c7c10 */ /* 0x002fc6000ff1e0ff */
[----:B------:R-:W4:Y:S01]  /*194c0*/  LDG.E.S16 R13, desc[UR4][R8.64+0x1b8] ;  /* 0x0001b804080d7981 */ /* 0x000f22000c1e1700 */
[----:B------:R-:W-:-:S03]  /*194d0*/  LEA.HI.X.SX32 R29, R12, UR9, 0x1, P0 ;  /* 0x000000090c1d7c11 */ /* 0x000fc600080f0eff */
[----:B------:R-:W2:Y:S04]  /*194e0*/  LDG.E.S16 R12, desc[UR4][R8.64+0x1ae] ;  /* 0x0001ae04080c7981 */ /* 0x000ea8000c1e1700 */
[----:B------:R-:W5:Y:S01]  /*194f0*/  LDG.E.S8 R21, desc[UR4][R28.64] ;  /* 0x000000041c157981 */ /* 0x000f62000c1e1300 */
[----:B------:R-:W-:-:S03]  /*19500*/  IADD3 R23, PT, PT, R10, R23, R7 ;  /* 0x000000170a177210 */ /* 0x000fc60007ffe007 */
        /* <DEDUP_REMOVED lines=8> */
[----:B---3--:R-:W-:-:S04]  /*19590*/  IADD3 R32, P1, PT, R20, UR8, RZ ;  /* 0x0000000814207c10 */ /* 0x008fc8000ff3e0ff */
[----:B------:R-:W-:Y:S02]  /*195a0*/  LEA.HI.X.SX32 R33, R20, UR9, 0x1, P1 ;  /* 0x0000000914217c11 */ /* 0x000fe400088f0eff */
[----:B------:R-:W3:Y:S01]  /*195b0*/  LDG.E.S16 R20, desc[UR4][R8.64+0x1c8] ;  /* 0x0001c80408147981 */ /* 0x000ee2000c1e1700 */
[----:B--2---:R-:W-:-:S04]  /*195c0*/  IADD3 R36, P0, PT, R12, UR8, RZ ;  /* 0x000000080c247c10 */ /* 0x004fc8000ff1e0ff */
[----:B------:R-:W-:Y:S02]  /*195d0*/  LEA.HI.X.SX32 R37, R12, UR9, 0x1, P0 ;  /* 0x000000090c257c11 */ /* 0x000fe400080f0eff */
[C---:B------:R-:W-:Y:S02]  /*195e0*/  IADD3 R30, P0, PT, R19.reuse, UR8, RZ ;  /* 0x00000008131e7c10 */ /* 0x040fe4000ff1e0ff */
[----:B-----5:R-:W-:Y:S01]  /*195f0*/  IADD3 R21, PT, PT, R24, R23, R21 ;  /* 0x0000001718157210 */ /* 0x020fe20007ffe015 */
[----:B------:R-:W2:Y:S01]  /*19600*/  LDG.E.S8 R12, desc[UR4][R36.64] ;  /* 0x00000004240c7981 */ /* 0x000ea2000c1e1300 */
[----:B------:R-:W-:Y:S02]  /*19610*/  LEA.HI.X.SX32 R31, R19, UR9, 0x1, P0 ;  /* 0x00000009131f7c11 */ /* 0x000fe400080f0eff */
[C---:B----4-:R-:W-:Y:S01]  /*19620*/  IADD3 R34, P0, PT, R18.reuse, UR8, RZ ;  /* 0x0000000812227c10 */ /* 0x050fe2000ff1e0ff */
[----:B------:R0:W2:Y:S03]  /*19630*/  LDG.E.S8 R23, desc[UR4][R32.64] ;  /* 0x0000000420177981 */ /* 0x0000a6000c1e1300 */
[----:B------:R-:W-:-:S02]  /*19640*/  LEA.HI.X.SX32 R35, R18, UR9, 0x1, P0 ;  /* 0x0000000912237c11 */ /* 0x000fc400080f0eff */
[----:B------:R-:W4:Y:S01]  /*19650*/  LDG.E.S16 R18, desc[UR4][R8.64+0x1c6] ;  /* 0x0001c60408127981 */ /* 0x000f22000c1e1700 */
[----:B------:R-:W-:-:S04]  /*19660*/  IADD3 R24, P1, PT, R16, UR8, RZ ;  /* 0x0000000810187c10 */ /* 0x000fc8000ff3e0ff */
[----:B------:R-:W-:Y:S02]  /*19670*/  LEA.HI.X.SX32 R25, R16, UR9, 0x1, P1 ;  /* 0x0000000910197c11 */ /* 0x000fe400088f0eff */
[C---:B------:R-:W-:Y:S01]  /*19680*/  IADD3 R28, P1, PT, R13.reuse, UR8, RZ ;  /* 0x000000080d1c7c10 */ /* 0x040fe2000ff3e0ff */
[----:B------:R1:W5:Y:S03]  /*19690*/  LDG.E.S8 R16, desc[UR4][R30.64] ;  /* 0x000000041e107981 */ /* 0x000366000c1e1300 */
[----:B------:R-:W-:Y:S01]  /*196a0*/  LEA.HI.X.SX32 R29, R13, UR9, 0x1, P1 ;  /* 0x000000090d1d7c11 */ /* 0x000fe200088f0eff */
[----:B------:R1:W5:Y:S04]  /*196b0*/  LDG.E.S8 R19, desc[UR4][R24.64] ;  /* 0x0000000418137981 */ /* 0x000368000c1e1300 */
[----:B------:R1:W5:Y:S04]  /*196c0*/  LDG.E.S8 R13, desc[UR4][R34.64] ;  /* 0x00000004220d7981 */ /* 0x000368000c1e1300 */
[----:B------:R-:W5:Y:S01]  /*196d0*/  LDG.E.S8 R28, desc[UR4][R28.64] ;  /* 0x000000041c1c7981 */ /* 0x000f62000c1e1300 */
[----:B0-----:R-:W-:-:S02]  /*196e0*/  IADD3 R32, P0, PT, R10, UR8, RZ ;  /* 0x000000080a207c10 */ /* 0x001fc4000ff1e0ff */
[C---:B------:R-:W-:Y:S02]  /*196f0*/  IADD3 R36, P1, PT, R7.reuse, UR8, RZ ;  /* 0x0000000807247c10 */ /* 0x040fe4000ff3e0ff */
        /* <DEDUP_REMOVED lines=8> */
[----:B------:R-:W5:Y:S04]  /*19780*/  LDG.E.S8 R6, desc[UR4][R30.64] ;  /* 0x000000041e067981 */ /* 0x000f68000c1e1300 */
[----:B------:R3:W5:Y:S01]  /*19790*/  LDG.E.S8 R17, desc[UR4][R24.64] ;  /* 0x0000000418117981 */ /* 0x000762000c1e1300 */
[C---:B------:R-:W-:Y:S02]  /*197a0*/  IADD3 R34, P0, PT, R11.reuse, UR8, RZ ;  /* 0x000000080b227c10 */ /* 0x040fe4000ff1e0ff */
[C---:B0-----:R-:W-:Y:S02]  /*197b0*/  IADD3 R32, P1, PT, R4.reuse, UR8, RZ ;  /* 0x0000000804207c10 */ /* 0x041fe4000ff3e0ff */
[----:B------:R-:W-:Y:S02]  /*197c0*/  LEA.HI.X.SX32 R35, R11, UR9, 0x1, P0 ;  /* 0x000000090b237c11 */ /* 0x000fe400080f0eff */
[----:B------:R-:W-:-:S03]  /*197d0*/  LEA.HI.X.SX32 R33, R4, UR9, 0x1, P1 ;  /* 0x0000000904217c11 */ /* 0x000fc600088f0eff */
[----:B------:R-:W5:Y:S04]  /*197e0*/  LDG.E.S8 R4, desc[UR4][R34.64] ;  /* 0x0000000422047981 */ /* 0x000f68000c1e1300 */
[----:B------:R-:W5:Y:S01]  /*197f0*/  LDG.E.S8 R11, desc[UR4][R32.64] ;  /* 0x00000004200b7981 */ /* 0x000f62000c1e1300 */
[----:B---3--:R-:W-:-:S04]  /*19800*/  IADD3 R24, P1, PT, R20, UR8, RZ ;  /* 0x0000000814187c10 */ /* 0x008fc8000ff3e0ff */
[----:B------:R-:W-:Y:S02]  /*19810*/  LEA.HI.X.SX32 R25, R20, UR9, 0x1, P1 ;  /* 0x0000000914197c11 */ /* 0x000fe400088f0eff */
[----:B------:R-:W3:Y:S04]  /*19820*/  LDG.E.S16 R20, desc[UR4][R8.64+0x1cc] ;  /* 0x0001cc0408147981 */ /* 0x000ee8000c1e1700 */
[----:B------:R-:W3:Y:S01]  /*19830*/  LDG.E.S8 R24, desc[UR4][R24.64] ;  /* 0x0000000418187981 */ /* 0x000ee2000c1e1300 */
[----:B----4-:R-:W-:-:S04]  /*19840*/  IADD3 R30, P0, PT, R18, UR8, RZ ;  /* 0x00000008121e7c10 */ /* 0x010fc8000ff1e0ff */
[----:B------:R-:W-:Y:S02]  /*19850*/  LEA.HI.X.SX32 R31, R18, UR9, 0x1, P0 ;  /* 0x00000009121f7c11 */ /* 0x000fe400080f0eff */
[----:B--2---:R-:W-:Y:S01]  /*19860*/  IADD3 R12, PT, PT, R23, R21, R12 ;  /* 0x00000015170c7210 */ /* 0x004fe20007ffe00c */
[----:B------:R-:W2:Y:S04]  /*19870*/  LDG.E.S16 R18, desc[UR4][R8.64+0x1ca] ;  /* 0x0001ca0408127981 */ /* 0x000ea8000c1e1700 */
[----:B------:R-:W3:Y:S01]  /*19880*/  LDG.E.S8 R21, desc[UR4][R30.64] ;  /* 0x000000041e157981 */ /* 0x000ee2000c1e1300 */
[----:B-----5:R-:W-:-:S03]  /*19890*/  IADD3 R19, PT, PT, R19, R12, R16 ;  /* 0x0000000c13137210 */ /* 0x020fc60007ffe010 */
[----:B------:R-:W4:Y:S04]  /*198a0*/  LDG.E.S16 R16, desc[UR4][R8.64+0x1d0] ;  /* 0x0001d00408107981 */ /* 0x000f28000c1e1700 */
        /* <DEDUP_REMOVED lines=13> */
[----:B---3--:R-:W-:Y:S02]  /*19980*/  IADD3 R21, PT, PT, R24, R28, R21 ;  /* 0x0000001c18157210 */ /* 0x008fe40007ffe015 */
[----:B------:R-:W-:Y:S02]  /*19990*/  IADD3 R24, P1, PT, R20, UR8, RZ ;  /* 0x0000000814187c10 */ /* 0x000fe4000ff3e0ff */
[----:B--2---:R-:W-:Y:S02]  /*199a0*/  IADD3 R30, P0, PT, R18, UR8, RZ ;  /* 0x00000008121e7c10 */ /* 0x004fe4000ff1e0ff */
[----:B------:R-:W-:-:S02]  /*199b0*/  LEA.HI.X.SX32 R25, R20, UR9, 0x1, P1 ;  /* 0x0000000914197c11 */ /* 0x000fc400088f0eff */
[----:B----4-:R-:W-:Y:S01]  /*199c0*/  IADD3 R28, P1, PT, R16, UR8, RZ ;  /* 0x00000008101c7c10 */ /* 0x010fe2000ff3e0ff */
[----:B------:R-:W2:Y:S01]  /*199d0*/  LDG.E.S16 R20, desc[UR4][R8.64+0x1e4] ;  /* 0x0001e40408147981 */ /* 0x000ea2000c1e1700 */
[----:B------:R-:W-:Y:S02]  /*199e0*/  LEA.HI.X.SX32 R31, R18, UR9, 0x1, P0 ;  /* 0x00000009121f7c11 */ /* 0x000fe400080f0eff */
[----:B------:R-:W-:Y:S01]  /*199f0*/  LEA.HI.X.SX32 R29, R16, UR9, 0x1, P1 ;  /* 0x00000009101d7c11 */ /* 0x000fe200088f0eff */
[----:B------:R-:W3:Y:S01]  /*19a00*/  LDG.E.S8 R24, desc[UR4][R24.64] ;  /* 0x0000000418187981 */ /* 0x000ee2000c1e1300 */
[C---:B-----5:R-:W-:Y:S02]  /*19a10*/  IADD3 R18, P1, PT, R19.reuse, UR8, RZ ;  /* 0x0000000813127c10 */ /* 0x060fe4000ff3e0ff */
[----:B------:R-:W-:Y:S01]  /*19a20*/  IADD3 R34, P0, PT, R12, UR8, RZ ;  /* 0x000000080c227c10 */ /* 0x000fe2000ff1e0ff */
[----:B------:R0:W3:Y:S01]  /*19a30*/  LDG.E.S8 R23, desc[UR4][R30.64] ;  /* 0x000000041e177981 */ /* 0x0000e2000c1e1300 */
[----:B------:R-:W-:-:S03]  /*19a40*/  LEA.HI.X.SX32 R19, R19, UR9, 0x1, P1 ;  /* 0x0000000913137c11 */ /* 0x000fc600088f0eff */
[----:B------:R-:W4:Y:S04]  /*19a50*/  LDG.E.S8 R16, desc[UR4][R28.64] ;  /* 0x000000041c107981 */ /* 0x000f28000c1e1300 */
[----:B------:R-:W5:Y:S01]  /*19a60*/  LDG.E.S8 R18, desc[UR4][R18.64] ;  /* 0x0000000412127981 */ /* 0x000f62000c1e1300 */
[----:B------:R-:W-:Y:S02]  /*19a70*/  LEA.HI.X.SX32 R35, R12, UR9, 0x1, P0 ;  /* 0x000000090c237c11 */ /* 0x000fe400080f0eff */
[----:B------:R-:W-:Y:S02]  /*19a80*/  IADD3 R32, P0, PT, R13, UR8, RZ ;  /* 0x000000080d207c10 */ /* 0x000fe4000ff1e0ff */
[----:B------:R-:W-:Y:S01]  /*19a90*/  IADD3 R36, P1, PT, R7, UR8, RZ ;  /* 0x0000000807247c10 */ /* 0x000fe2000ff3e0ff */
[----:B------:R1:W4:Y:S04]  /*19aa0*/  LDG.E.S8 R12, desc[UR4][R34.64] ;  /* 0x00000004220c7981 */ /* 0x000328000c1e1300 */
[----:B------:R-:W5:Y:S01]  /*19ab0*/  LDG.E.S16 R19, desc[UR4][R8.64+0x1e2] ;  /* 0x0001e20408137981 */ /* 0x000f62000c1e1700 */
[----:B------:R-:W-:-:S02]  /*19ac0*/  LEA.HI.X.SX32 R33, R13, UR9, 0x1, P0 ;  /* 0x000000090d217c11 */ /* 0x000fc400080f0eff */
[C---:B0-----:R-:W-:Y:S02]  /*19ad0*/  IADD3 R30, P0, PT, R10.reuse, UR8, RZ ;  /* 0x000000080a1e7c10 */ /* 0x041fe4000ff1e0ff */
[----:B------:R-:W-:Y:S01]  /*19ae0*/  LEA.HI.X.SX32 R37, R7, UR9, 0x1, P1 ;  /* 0x0000000907257c11 */ /* 0x000fe200088f0eff */
[----:B------:R0:W4:Y:S01]  /*19af0*/  LDG.E.S8 R13, desc[UR4][R32.64] ;  /* 0x00000004200d7981 */ /* 0x000122000c1e1300 */
        /* <DEDUP_REMOVED lines=8> */
[----:B------:R2:W4:Y:S01]  /*19b80*/  LDG.E.S8 R17, desc[UR4][R28.64] ;  /* 0x000000041c117981 */ /* 0x000522000c1e1300 */
[C---:B0-----:R-:W-:Y:S02]  /*19b90*/  IADD3 R32, P0, PT, R4.reuse, UR8, RZ ;  /* 0x0000000804207c10 */ /* 0x041fe4000ff1e0ff */
[C---:B-1----:R-:W-:Y:S02]  /*19ba0*/  IADD3 R30, P1, PT, R11.reuse, UR8, RZ ;  /* 0x000000080b1e7c10 */ /* 0x042fe4000ff3e0ff */
[----:B------:R-:W-:Y:S02]  /*19bb0*/  LEA.HI.X.SX32 R33, R4, UR9, 0x1, P0 ;  /* 0x0000000904217c11 */ /* 0x000fe400080f0eff */
[----:B------:R-:W-:-:S03]  /*19bc0*/  LEA.HI.X.SX32 R31, R11, UR9, 0x1, P1 ;  /* 0x000000090b1f7c11 */ /* 0x000fc600088f0eff */
[----:B------:R-:W4:Y:S04]  /*19bd0*/  LDG.E.S8 R4, desc[UR4][R32.64] ;  /* 0x0000000420047981 */ /* 0x000f28000c1e1300 */
[----:B------:R-:W4:Y:S01]  /*19be0*/  LDG.E.S8 R11, desc[UR4][R30.64] ;  /* 0x000000041e0b7981 */ /* 0x000f22000c1e1300 */
[----:B--2---:R-:W-:Y:S02]  /*19bf0*/  IADD3 R28, P1, PT, R20, UR8, RZ ;  /* 0x00000008141c7c10 */ /* 0x004fe4000ff3e0ff */
[----:B---3--:R-:W-:Y:S02]  /*19c00*/  IADD3 R23, PT, PT, R24, R21, R23 ;  /* 0x0000001518177210 */ /* 0x008fe40007ffe017 */
[----:B------:R-:W-:Y:S02]  /*19c10*/  LEA.HI.X.SX32 R29, R20, UR9, 0x1, P1 ;  /* 0x00000009141d7c11 */ /* 0x000fe400088f0eff */
[----:B------:R-:W2:Y:S04]  /*19c20*/  LDG.E.S16 R20, desc[UR4][R8.64+0x1e8] ;  /* 0x0001e80408147981 */ /* 0x000ea8000c1e1700 */
[----:B------:R0:W3:Y:S01]  /*19c30*/  LDG.E.S8 R21, desc[UR4][R28.64] ;  /* 0x000000041c157981 */ /* 0x0000e2000c1e1300 */
[----:B-----5:R-:W-:-:S04]  /*19c40*/  IADD3 R24, P0, PT, R19, UR8, RZ ;  /* 0x0000000813187c10 */ /* 0x020fc8000ff1e0ff */
[----:B------:R-:W-:Y:S02]  /*19c50*/  LEA.HI.X.SX32 R25, R19, UR9, 0x1, P0 ;  /* 0x0000000913197c11 */ /* 0x000fe400080f0eff */
[----:B------:R-:W5:Y:S01]  /*19c60*/  LDG.E.S16 R19, desc[UR4][R8.64+0x1e6] ;  /* 0x0001e60408137981 */ /* 0x000f62000c1e1700 */
[----:B----4-:R-:W-:-:S03]  /*19c70*/  IADD3 R23, PT, PT, R16, R23, R12 ;  /* 0x0000001710177210 */ /* 0x010fc60007ffe00c */
[----:B------:R-:W4:Y:S01]  /*19c80*/  LDG.E.S16 R12, desc[UR4][R8.64+0x1ea] ;  /* 0x0001ea04080c7981 */ /* 0x000f22000c1e1700 */
[----:B------:R-:W-:-:S03]  /*19c90*/  IADD3 R23, PT, PT, R18, R23, R13 ;  /* 0x0000001712177210 */ /* 0x000fc60007ffe00d */
[----:B------:R-:W0:Y:S04]  /*19ca0*/  LDG.E.S16 R16, desc[UR4][R8.64+0x1ec] ;  /* 0x0001ec0408107981 */ /* 0x000e28000c1e1700 */
[----:B------:R-:W3:Y:S01]  /*19cb0*/  LDG.E.S16 R13, desc[UR4][R8.64+0x1ee] ;  /* 0x0001ee04080d7981 */ /* 0x000ee2000c1e1700 */
[----:B------:R-:W-:-:S03]  /*19cc0*/  IADD3 R23, PT, PT, R10, R23, R7 ;  /* 0x000000170a177210 */ /* 0x000fc60007ffe007 */
[----:B------:R-:W3:Y:S01]  /*19cd0*/  LDG.E.S16 R7, desc[UR4][R8.64+0x1f2] ;  /* 0x0001f20408077981 */ /* 0x000ee2000c1e1700 */
[----:B------:R-:W-:-:S03]  /*19ce0*/  IADD3 R23, PT, PT, R17, R23, R6 ;  /* 0x0000001711177210 */ /* 0x000fc60007ffe006 */
[----:B------:R-:W3:Y:S04]  /*19cf0*/  LDG.E.S16 R18, desc[UR4][R8.64+0x1f0] ;  /* 0x0001f00408127981 */ /* 0x000ee8000c1e1700 */
[----:B------:R-:W3:Y:S04]  /*19d00*/  LDG.E.S16 R17, desc[UR4][R8.64+0x1f6] ;  /* 0x0001f60408117981 */ /* 0x000ee8000c1e1700 */
[----:B------:R-:W3:Y:S04]  /*19d10*/  LDG.E.S8 R24, desc[UR4][R24.64] ;  /* 0x0000000418187981 */ /* 0x000ee8000c1e1300 */
[----:B------:R-:W3:Y:S04]  /*19d20*/  LDG.E.S16 R10, desc[UR4][R8.64+0x1f4] ;  /* 0x0001f404080a7981 */ /* 0x000ee8000c1e1700 */
[----:B------:R-:W3:Y:S01]  /*19d30*/  LDG.E.S16 R6, desc[UR4][R8.64+0x1f8] ;  /* 0x0001f80408067981 */ /* 0x000ee2000c1e1700 */
[----:B------:R-:W-:-:S03]  /*19d40*/  IADD3 R23, PT, PT, R11, R23, R4 ;  /* 0x000000170b177210 */ /* 0x000fc60007ffe004 */
[----:B------:R-:W3:Y:S04]  /*19d50*/  LDG.E.S16 R4, desc[UR4][R8.64+0x1fa] ;  /* 0x0001fa0408047981 */ /* 0x000ee8000c1e1700 */
[----:B------:R-:W3:Y:S01]  /*19d60*/  LDG.E.S16 R11, desc[UR4][R8.64+0x1fc] ;  /* 0x0001fc04080b7981 */ /* 0x000ee2000c1e1700 */
[----:B--2---:R-:W-:-:S04]  /*19d70*/  IADD3 R30, P1, PT, R20, UR8, RZ ;  /* 0x00000008141e7c10 */ /* 0x004fc8000ff3e0ff */
[----:B------:R-:W-:Y:S02]  /*19d80*/  LEA.HI.X.SX32 R31, R20, UR9, 0x1, P1 ;  /* 0x00000009141f7c11 */ /* 0x000fe400088f0eff */
[----:B-----5:R-:W-:-:S04]  /*19d90*/  IADD3 R36, P0, PT, R19, UR8, RZ ;  /* 0x0000000813247c10 */ /* 0x020fc8000ff1e0ff */
[----:B------:R-:W-:Y:S02]  /*19da0*/  LEA.HI.X.SX32 R37, R19, UR9, 0x1, P0 ;  /* 0x0000000913257c11 */ /* 0x000fe400080f0eff */
[----:B----4-:R-:W-:Y:S01]  /*19db0*/  IADD3 R34, P0, PT, R12, UR8, RZ ;  /* 0x000000080c227c10 */ /* 0x010fe2000ff1e0ff */
[----:B------:R1:W2:Y:S01]  /*19dc0*/  LDG.E.S8 R19, desc[UR4][R30.64] ;  /* 0x000000041e137981 */ /* 0x0002a2000c1e1300 */
[----:B0-----:R-:W-:Y:S02]  /*19dd0*/  IADD3 R28, P1, PT, R16, UR8, RZ ;  /* 0x00000008101c7c10 */ /* 0x001fe4000ff3e0ff */
[----:B------:R-:W-:Y:S02]  /*19de0*/  LEA.HI.X.SX32 R35, R12, UR9, 0x1, P0 ;  /* 0x000000090c237c11 */ /* 0x000fe400080f0eff */
[----:B---3--:R-:W-:Y:S02]  /*19df0*/  IADD3 R12, P0, PT, R13, UR8, RZ ;  /* 0x000000080d0c7c10 */ /* 0x008fe4000ff1e0ff */
        /* <DEDUP_REMOVED lines=2607> */
[----:B------:R-:W-:-:S02]  /*240f0*/  IADD3 R32, P0, PT, R4, UR8, RZ ;  /* 0x0000000804207c10 */ /* 0x000fc4000ff1e0ff */
[C---:B0-----:R-:W-:Y:S02]  /*24100*/  IADD3 R30, P1, PT, R11.reuse, UR8, RZ ;  /* 0x000000080b1e7c10 */ /* 0x041fe4000ff3e0ff */
[----:B------:R-:W-:Y:S02]  /*24110*/  LEA.HI.X.SX32 R33, R4, UR9, 0x1, P0 ;  /* 0x0000000904217c11 */ /* 0x000fe400080f0eff */
[----:B------:R-:W-:-:S03]  /*24120*/  LEA.HI.X.SX32 R31, R11, UR9, 0x1, P1 ;  /* 0x000000090b1f7c11 */ /* 0x000fc600088f0eff */
[----:B------:R-:W5:Y:S04]  /*24130*/  LDG.E.S8 R4, desc[UR4][R32.64] ;  /* 0x0000000420047981 */ /* 0x000f68000c1e1300 */
[----:B------:R-:W5:Y:S01]  /*24140*/  LDG.E.S8 R11, desc[UR4][R30.64] ;  /* 0x000000041e0b7981 */ /* 0x000f62000c1e1300 */
[----:B--2---:R-:W-:Y:S02]  /*24150*/  IADD3 R16, PT, PT, R16, R24, R21 ;  /* 0x0000001810107210 */ /* 0x004fe40007ffe015 */
[C---:B---3--:R-:W-:Y:S02]  /*24160*/  IADD3 R24, P1, PT, R20.reuse, UR8, RZ ;  /* 0x0000000814187c10 */ /* 0x048fe4000ff3e0ff */
[----:B----4-:R-:W-:Y:S02]  /*24170*/  IADD3 R23, PT, PT, R23, R16, R19 ;  /* 0x0000001017177210 */ /* 0x010fe40007ffe013 */
[----:B------:R-:W2:Y:S01]  /*24180*/  LDG.E.S16 R19, desc[UR4][R8.64+0x682] ;  /* 0x0006820408137981 */ /* 0x000ea2000c1e1700 */
[----:B------:R-:W-:-:S02]  /*24190*/  LEA.HI.X.SX32 R25, R20, UR9, 0x1, P1 ;  /* 0x0000000914197c11 */ /* 0x000fc400088f0eff */
        /* <DEDUP_REMOVED lines=191> */
[----:B------:R2:W5:Y:S04]  /*24d90*/  LDG.E.S8 R17, desc[UR4][R28.64] ;  /* 0x000000041c117981 */ /* 0x000568000c1e1300 */
        /* <DEDUP_REMOVED lines=18> */
[----:B------:R-:W2:Y:S01]  /*24ec0*/  LDG.E.S8 R28, desc[UR4][R28.64] ;  /* 0x000000041c1c7981 */ /* 0x000ea2000c1e1300 */
[----:B-----5:R-:W-:Y:S02]  /*24ed0*/  IADD3 R17, PT, PT, R24, R23, R17 ;  /* 0x0000001718117210 */ /* 0x020fe40007ffe011 */
[C---:B---3--:R-:W-:Y:S01]  /*24ee0*/  IADD3 R24, P0, PT, R18.reuse, UR8, RZ ;  /* 0x0000000812187c10 */ /* 0x048fe2000ff1e0ff */
[----:B------:R-:W3:Y:S03]  /*24ef0*/  LDG.E.S16 R23, desc[UR4][R8.64+0x6ec] ;  /* 0x0006ec0408177981 */ /* 0x000ee6000c1e1700 */
[----:B------:R-:W-:Y:S02]  /*24f00*/  LEA.HI.X.SX32 R25, R18, UR9, 0x1, P0 ;  /* 0x0000000912197c11 */ /* 0x000fe400080f0eff */
[C---:B------:R-:W-:Y:S02]  /*24f10*/  IADD3 R18, P0, PT, R19.reuse, UR8, RZ ;  /* 0x0000000813127c10 */ /* 0x040fe4000ff1e0ff */
[----:B------:R-:W-:Y:S01]  /*24f20*/  IADD3 R30, P1, PT, R20, UR8, RZ ;  /* 0x00000008141e7c10 */ /* 0x000fe2000ff3e0ff */
[----:B------:R-:W2:Y:S01]  /*24f30*/  LDG.E.S8 R24, desc[UR4][R24.64] ;  /* 0x0000000418187981 */ /* 0x000ea2000c1e1300 */
[----:B------:R-:W-:-:S02]  /*24f40*/  LEA.HI.X.SX32 R19, R19, UR9, 0x1, P0 ;  /* 0x0000000913137c11 */ /* 0x000fc400080f0eff */
[----:B------:R-:W-:Y:S02]  /*24f50*/  LEA.HI.X.SX32 R31, R20, UR9, 0x1, P1 ;  /* 0x00000009141f7c11 */ /* 0x000fe400088f0eff */
[C---:B----4-:R-:W-:Y:S02]  /*24f60*/  IADD3 R34, P0, PT, R13.reuse, UR8, RZ ;  /* 0x000000080d227c10 */ /* 0x050fe4000ff1e0ff */
[C---:B------:R-:W-:Y:S01]  /*24f70*/  IADD3 R32, P1, PT, R16.reuse, UR8, RZ ;  /* 0x0000000810207c10 */ /* 0x040fe2000ff3e0ff */
[----:B------:R-:W4:Y:S01]  /*24f80*/  LDG.E.S8 R19, desc[UR4][R18.64] ;  /* 0x0000000412137981 */ /* 0x000f22000c1e1300 */
[----:B------:R-:W-:Y:S02]  /*24f90*/  LEA.HI.X.SX32 R35, R13, UR9, 0x1, P0 ;  /* 0x000000090d237c11 */ /* 0x000fe400080f0eff */
[----:B------:R-:W-:Y:S02]  /*24fa0*/  LEA.HI.X.SX32 R33, R16, UR9, 0x1, P1 ;  /* 0x0000000910217c11 */ /* 0x000fe400088f0eff */
[C---:B------:R-:W-:Y:S01]  /*24fb0*/  IADD3 R36, P1, PT, R7.reuse, UR8, RZ ;  /* 0x0000000807247c10 */ /* 0x040fe2000ff3e0ff */
[----:B------:R0:W5:Y:S03]  /*24fc0*/  LDG.E.S8 R13, desc[UR4][R34.64] ;  /* 0x00000004220d7981 */ /* 0x000166000c1e1300 */
[----:B------:R-:W-:Y:S01]  /*24fd0*/  LEA.HI.X.SX32 R37, R7, UR9, 0x1, P1 ;  /* 0x0000000907257c11 */ /* 0x000fe200088f0eff */
[----:B------:R1:W4:Y:S01]  /*24fe0*/  LDG.E.S8 R18, desc[UR4][R30.64] ;  /* 0x000000041e127981 */ /* 0x000322000c1e1300 */
[----:B------:R-:W-:-:S03]  /*24ff0*/  IADD3 R20, P0, PT, R10, UR8, RZ ;  /* 0x000000080a147c10 */ /* 0x000fc6000ff1e0ff */
[----:B------:R1:W5:Y:S01]  /*25000*/  LDG.E.S8 R16, desc[UR4][R32.64] ;  /* 0x0000000420107981 */ /* 0x000362000c1e1300 */
[----:B0-----:R-:W-:-:S03]  /*25010*/  IADD3 R34, P1, PT, R12, UR8, RZ ;  /* 0x000000080c227c10 */ /* 0x001fc6000ff3e0ff */
        /* <DEDUP_REMOVED lines=14> */
[----:B------:R-:W5:Y:S04]  /*25100*/  LDG.E.S8 R11, desc[UR4][R20.64] ;  /* 0x00000004140b7981 */ /* 0x000f68000c1e1300 */
[----:B------:R-:W5:Y:S01]  /*25110*/  LDG.E.S16 R21, desc[UR4][R8.64+0x6f0] ;  /* 0x0006f00408157981 */ /* 0x000f62000c1e1700 */
[----:B--2---:R-:W-:Y:S02]  /*25120*/  IADD3 R17, PT, PT, R28, R17, R24 ;  /* 0x000000111c117210 */ /* 0x004fe40007ffe018 */
[----:B---3--:R-:W-:-:S04]  /*25130*/  IADD3 R28, P1, PT, R23, UR8, RZ ;  /* 0x00000008171c7c10 */ /* 0x008fc8000ff3e0ff */
[----:B------:R-:W-:-:S05]  /*25140*/  LEA.HI.X.SX32 R29, R23, UR9, 0x1, P1 ;  /* 0x00000009171d7c11 */ /* 0x000fca00088f0eff */
[----:B------:R-:W2:Y:S01]  /*25150*/  LDG.E.S8 R23, desc[UR4][R28.64] ;  /* 0x000000041c177981 */ /* 0x000ea2000c1e1300 */
[----:B----4-:R-:W-:-:S03]  /*25160*/  IADD3 R18, PT, PT, R18, R17, R19 ;  /* 0x0000001112127210 */ /* 0x010fc60007ffe013 */
[----:B------:R-:W3:Y:S01]  /*25170*/  LDG.E.S16 R19, desc[UR4][R8.64+0x6f2] ;  /* 0x0006f20408137981 */ /* 0x000ee2000c1e1700 */
[----:B-----5:R-:W-:-:S03]  /*25180*/  IADD3 R30, P0, PT, R12, UR8, RZ ;  /* 0x000000080c1e7c10 */ /* 0x020fc6000ff1e0ff */
[----:B------:R-:W4:Y:S01]  /*25190*/  LDG.E.S16 R17, desc[UR4][R8.64+0x6f4] ;  /* 0x0006f40408117981 */ /* 0x000f22000c1e1700 */
[----:B------:R-:W-:-:S03]  /*251a0*/  LEA.HI.X.SX32 R31, R12, UR9, 0x1, P0 ;  /* 0x000000090c1f7c11 */ /* 0x000fc600080f0eff */
[----:B------:R-:W5:Y:S01]  /*251b0*/  LDG.E.S16 R12, desc[UR4][R8.64+0x6ee] ;  /* 0x0006ee04080c7981 */ /* 0x000f62000c1e1700 */
[----:B------:R-:W-:-:S03]  /*251c0*/  IADD3 R18, PT, PT, R16, R18, R13 ;  /* 0x0000001210127210 */ /* 0x000fc60007ffe00d */
[----:B------:R-:W2:Y:S01]  /*251d0*/  LDG.E.S16 R13, desc[UR4][R8.64+0x6f6] ;  /* 0x0006f604080d7981 */ /* 0x000ea2000c1e1700 */
[----:B------:R-:W-:-:S03]  /*251e0*/  IADD3 R18, PT, PT, R7, R18, R10 ;  /* 0x0000001207127210 */ /* 0x000fc60007ffe00a */
[----:B------:R-:W2:Y:S01]  /*251f0*/  LDG.E.S16 R10, desc[UR4][R8.64+0x6fa] ;  /* 0x0006fa04080a7981 */ /* 0x000ea2000c1e1700 */
[----:B------:R-:W-:-:S03]  /*25200*/  IADD3 R25, PT, PT, R25, R18, R6 ;  /* 0x0000001219197210 */ /* 0x000fc60007ffe006 */
[----:B------:R5:W2:Y:S04]  /*25210*/  LDG.E.S8 R24, desc[UR4][R30.64] ;  /* 0x000000041e187981 */ /* 0x000aa8000c1e1300 */
[----:B------:R-:W2:Y:S04]  /*25220*/  LDG.E.S16 R18, desc[UR4][R8.64+0x6fe] ;  /* 0x0006fe0408127981 */ /* 0x000ea8000c1e1700 */
[----:B------:R-:W2:Y:S04]  /*25230*/  LDG.E.S16 R16, desc[UR4][R8.64+0x6f8] ;  /* 0x0006f80408107981 */ /* 0x000ea8000c1e1700 */
[----:B------:R-:W2:Y:S04]  /*25240*/  LDG.E.S16 R7, desc[UR4][R8.64+0x6fc] ;  /* 0x0006fc0408077981 */ /* 0x000ea8000c1e1700 */
[----:B------:R-:W2:Y:S01]  /*25250*/  LDG.E.S16 R6, desc[UR4][R8.64+0x700] ;  /* 0x0007000408067981 */ /* 0x000ea2000c1e1700 */
[----:B------:R-:W-:-:S03]  /*25260*/  IADD3 R25, PT, PT, R11, R25, R4 ;  /* 0x000000190b197210 */ /* 0x000fc60007ffe004 */
[----:B------:R-:W2:Y:S04]  /*25270*/  LDG.E.S16 R11, desc[UR4][R8.64+0x702] ;  /* 0x00070204080b7981 */ /* 0x000ea8000c1e1700 */
[----:B------:R-:W2:Y:S01]  /*25280*/  LDG.E.S16 R4, desc[UR4][R8.64+0x704] ;  /* 0x0007040408047981 */ /* 0x000ea2000c1e1700 */
[----:B------:R-:W-:-:S04]  /*25290*/  IADD3 R20, P1, PT, R21, UR8, RZ ;  /* 0x0000000815147c10 */ /* 0x000fc8000ff3e0ff */
[----:B------:R-:W-:-:S06]  /*252a0*/  LEA.HI.X.SX32 R21, R21, UR9, 0x1, P1 ;  /* 0x0000000915157c11 */ /* 0x000fcc00088f0eff */
[----:B------:R-:W2:Y:S04]  /*252b0*/  LDG.E.S8 R21, desc[UR4][R20.64] ;  /* 0x0000000414157981 */ /* 0x000ea8000c1e1300 */
[----:B------:R-:W2:Y:S01]  /*252c0*/  LDG.E.S16 R20, desc[UR4][R8.64+0x708] ;  /* 0x0007080408147981 */ /* 0x000ea2000c1e1700 */
[----:B-----5:R-:W-:-:S04]  /*252d0*/  IADD3 R30, P0, PT, R12, UR8, RZ ;  /* 0x000000080c1e7c10 */ /* 0x020fc8000ff1e0ff */
[----:B------:R-:W-:Y:S02]  /*252e0*/  LEA.HI.X.SX32 R31, R12, UR9, 0x1, P0 ;  /* 0x000000090c1f7c11 */ /* 0x000fe400080f0eff */
[----:B---3--:R-:W-:Y:S02]  /*252f0*/  IADD3 R36, P0, PT, R19, UR8, RZ ;  /* 0x0000000813247c10 */ /* 0x008fe4000ff1e0ff */
[----:B----4-:R-:W-:Y:S01]  /*25300*/  IADD3 R28, P1, PT, R17, UR8, RZ ;  /* 0x00000008111c7c10 */ /* 0x010fe2000ff3e0ff */
[----:B------:R0:W3:Y:S01]  /*25310*/  LDG.E.S8 R12, desc[UR4][R30.64] ;  /* 0x000000041e0c7981 */ /* 0x0000e2000c1e1300 */
[----:B------:R-:W-:Y:S02]  /*25320*/  LEA.HI.X.SX32 R37, R19, UR9, 0x1, P0 ;  /* 0x0000000913257c11 */ /* 0x000fe400080f0eff */
[----:B--2---:R-:W-:Y:S02]  /*25330*/  IADD3 R34, P0, PT, R13, UR8, RZ ;  /* 0x000000080d227c10 */ /* 0x004fe4000ff1e0ff */
[----:B------:R-:W-:-:S02]  /*25340*/  LEA.HI.X.SX32 R29, R17, UR9, 0x1, P1 ;  /* 0x00000009111d7c11 */ /* 0x000fc400088f0eff */
[----:B------:R-:W-:Y:S01]  /*25350*/  LEA.HI.X.SX32 R35, R13, UR9, 0x1, P0 ;  /* 0x000000090d237c11 */ /* 0x000fe200080f0eff */
[----:B------:R-:W2:Y:S01]  /*25360*/  LDG.E.S8 R17, desc[UR4][R36.64] ;  /* 0x0000000424117981 */ /* 0x000ea2000c1e1300 */
[C---:B0-----:R-:W-:Y:S02]  /*25370*/  IADD3 R30, P0, PT, R10.reuse, UR8, RZ ;  /* 0x000000080a1e7c10 */ /* 0x041fe4000ff1e0ff */
[----:B------:R-:W-:Y:S01]  /*25380*/  IADD3 R24, PT, PT, R23, R25, R24 ;  /* 0x0000001917187210 */ /* 0x000fe20007ffe018 */
[----:B------:R-:W4:Y:S01]  /*25390*/  LDG.E.S8 R13, desc[UR4][R34.64] ;  /* 0x00000004220d7981 */ /* 0x000f22000c1e1300 */
[----:B------:R-:W-:-:S03]  /*253a0*/  LEA.HI.X.SX32 R31, R10, UR9, 0x1, P0 ;  /* 0x000000090a1f7c11 */ /* 0x000fc600080f0eff */
[----:B------:R0:W2:Y:S02]  /*253b0*/  LDG.E.S8 R23, desc[UR4][R28.64] ;  /* 0x000000041c177981 */ /* 0x0000a4000c1e1300 */
[----:B0-----:R-:W-:-:S04]  /*253c0*/  IADD3 R28, P0, PT, R18, UR8, RZ ;  /* 0x00000008121c7c10 */ /* 0x001fc8000ff1e0ff */
[----:B------:R-:W-:Y:S02]  /*253d0*/  LEA.HI.X.SX32 R29, R18, UR9, 0x1, P0 ;  /* 0x00000009121d7c11 */ /* 0x000fe400080f0eff */
[----:B------:R-:W5:Y:S01]  /*253e0*/  LDG.E.S16 R18, desc[UR4][R8.64+0x706] ;  /* 0x0007060408127981 */ /* 0x000f62000c1e1700 */
[----:B------:R-:W-:-:S04]  /*253f0*/  IADD3 R32, P1, PT, R16, UR8, RZ ;  /* 0x0000000810207c10 */ /* 0x000fc8000ff3e0ff */
[----:B------:R-:W-:Y:S02]  /*25400*/  LEA.HI.X.SX32 R33, R16, UR9, 0x1, P1 ;  /* 0x0000000910217c11 */ /* 0x000fe400088f0eff */
[----:B------:R-:W-:-:S03]  /*25410*/  IADD3 R36, P1, PT, R7, UR8, RZ ;  /* 0x0000000807247c10 */ /* 0x000fc6000ff3e0ff */
[----:B------:R0:W4:Y:S01]  /*25420*/  LDG.E.S8 R16, desc[UR4][R32.64] ;  /* 0x0000000420107981 */ /* 0x000122000c1e1300 */
[----:B------:R-:W-:Y:S02]  /*25430*/  LEA.HI.X.SX32 R37, R7, UR9, 0x1, P1 ;  /* 0x0000000907257c11 */ /* 0x000fe400088f0eff */
[C---:B------:R-:W-:Y:S01]  /*25440*/  IADD3 R34, P1, PT, R6.reuse, UR8, RZ ;  /* 0x0000000806227c10 */ /* 0x040fe2000ff3e0ff */
[----:B------:R1:W4:Y:S03]  /*25450*/  LDG.E.S8 R7, desc[UR4][R30.64] ;  /* 0x000000041e077981 */ /* 0x000326000c1e1300 */
[----:B------:R-:W-:Y:S01]  /*25460*/  LEA.HI.X.SX32 R35, R6, UR9, 0x1, P1 ;  /* 0x0000000906237c11 */ /* 0x000fe200088f0eff */
[----:B------:R-:W4:Y:S04]  /*25470*/  LDG.E.S8 R10, desc[UR4][R36.64] ;  /* 0x00000004240a7981 */ /* 0x000f28000c1e1300 */
[----:B------:R5:W4:Y:S04]  /*25480*/  LDG.E.S8 R6, desc[UR4][R28.64] ;  /* 0x000000041c067981 */ /* 0x000b28000c1e1300 */
[----:B------:R-:W4:Y:S01]  /*25490*/  LDG.E.S8 R19, desc[UR4][R34.64] ;  /* 0x0000000422137981 */ /* 0x000f22000c1e1300 */
[----:B0-----:R-:W-:-:S02]  /*254a0*/  IADD3 R32, P0, PT, R11, UR8, RZ ;  /* 0x000000080b207c10 */ /* 0x001fc4000ff1e0ff */
[C---:B-1----:R-:W-:Y:S02]  /*254b0*/  IADD3 R30, P1, PT, R4.reuse, UR8, RZ ;  /* 0x00000008041e7c10 */ /* 0x042fe4000ff3e0ff */
[----:B------:R-:W-:Y:S02]  /*254c0*/  LEA.HI.X.SX32 R33, R11, UR9, 0x1, P0 ;  /* 0x000000090b217c11 */ /* 0x000fe400080f0eff */
[----:B------:R-:W-:-:S03]  /*254d0*/  LEA.HI.X.SX32 R31, R4, UR9, 0x1, P1 ;  /* 0x00000009041f7c11 */ /* 0x000fc600088f0eff */
[----:B------:R-:W4:Y:S04]  /*254e0*/  LDG.E.S8 R4, desc[UR4][R32.64] ;  /* 0x0000000420047981 */ /* 0x000f28000c1e1300 */
[----:B------:R-:W4:Y:S01]  /*254f0*/  LDG.E.S8 R11, desc[UR4][R30.64] ;  /* 0x000000041e0b7981 */ /* 0x000f22000c1e1300 */
[----:B---3--:R-:W-:Y:S02]  /*25500*/  IADD3 R12, PT, PT, R21, R24, R12 ;  /* 0x00000018150c7210 */ /* 0x008fe40007ffe00c */
[----:B------:R-:W-:-:S04]  /*25510*/  IADD3 R24, P1, PT, R20, UR8, RZ ;  /* 0x0000000814187c10 */ /* 0x000fc8000ff3e0ff */
[----:B------:R-:W-:Y:S02]  /*25520*/  LEA.HI.X.SX32 R25, R20, UR9, 0x1, P1 ;  /* 0x0000000914197c11 */ /* 0x000fe400088f0eff */
[----:B------:R-:W3:Y:S04]  /*25530*/  LDG.E.S16 R20, desc[UR4][R8.64+0x70c] ;  /* 0x00070c0408147981 */ /* 0x000ee8000c1e1700 */
[----:B------:R-:W3:Y:S01]  /*25540*/  LDG.E.S8 R24, desc[UR4][R24.64] ;  /* 0x0000000418187981 */ /* 0x000ee2000c1e1300 */
[----:B--2---:R-:W-:-:S03]  /*25550*/  IADD3 R23, PT, PT, R23, R12, R17 ;  /* 0x0000000c17177210 */ /* 0x004fc60007ffe011 */
[----:B------:R-:W2:Y:S04]  /*25560*/  LDG.E.S16 R17, desc[UR4][R8.64+0x710] ;  /* 0x0007100408117981 */ /* 0x000ea8000c1e1700 */
[----:B------:R-:W2:Y:S01]  /*25570*/  LDG.E.S16 R12, desc[UR4][R8.64+0x70e] ;  /* 0x00070e04080c7981 */ /* 0x000ea2000c1e1700 */
[----:B-----5:R-:W-:-:S04]  /*25580*/  IADD3 R28, P0, PT, R18, UR8, RZ ;  /* 0x00000008121c7c10 */ /* 0x020fc8000ff1e0ff */
[----:B------:R-:W-:Y:S02]  /*25590*/  LEA.HI.X.SX32 R29, R18, UR9, 0x1, P0 ;  /* 0x00000009121d7c11 */ /* 0x000fe400080f0eff */
[----:B------:R-:W5:Y:S04]  /*255a0*/  LDG.E.S16 R18, desc[UR4][R8.64+0x70a] ;  /* 0x00070a0408127981 */ /* 0x000f68000c1e1700 */
[----:B------:R-:W2:Y:S01]  /*255b0*/  LDG.E.S8 R21, desc[UR4][R28.64] ;  /* 0x000000041c157981 */ /* 0x000ea2000c1e1300 */
[----:B----4-:R-:W-:-:S03]  /*255c0*/  IADD3 R23, PT, PT, R16, R23, R13 ;  /* 0x0000001710177210 */ /* 0x010fc60007ffe00d */
[----:B------:R-:W4:Y:S01]  /*255d0*/  LDG.E.S16 R13, desc[UR4][R8.64+0x714] ;  /* 0x00071404080d7981 */ /* 0x000f22000c1e1700 */
[----:B------:R-:W-:-:S03]  /*255e0*/  IADD3 R23, PT, PT, R10, R23, R7 ;  /* 0x000000170a177210 */ /* 0x000fc60007ffe007 */
[----:B------:R-:W5:Y:S04]  /*255f0*/  LDG.E.S16 R16, desc[UR4][R8.64+0x712] ;  /* 0x0007120408107981 */ /* 0x000f68000c1e1700 */
        /* <DEDUP_REMOVED lines=8> */
[----:B---3--:R-:W-:-:S04]  /*25680*/  IADD3 R30, P1, PT, R20, UR8, RZ ;  /* 0x00000008141e7c10 */ /* 0x008fc8000ff3e0ff */
[----:B------:R-:W-:Y:S02]  /*25690*/  LEA.HI.X.SX32 R31, R20, UR9, 0x1, P1 ;  /* 0x00000009141f7c11 */ /* 0x000fe400088f0eff */
[----:B------:R-:W3:Y:S01]  /*256a0*/  LDG.E.S16 R20, desc[UR4][R8.64+0x724] ;  /* 0x0007240408147981 */ /* 0x000ee2000c1e1700 */
[----:B--2---:R-:W-:Y:S02]  /*256b0*/  IADD3 R21, PT, PT, R24, R23, R21 ;  /* 0x0000001718157210 */ /* 0x004fe40007ffe015 */
[C---:B------:R-:W-:Y:S01]  /*256c0*/  IADD3 R24, P1, PT, R17.reuse, UR8, RZ ;  /* 0x0000000811187c10 */ /* 0x040fe2000ff3e0ff */
[----:B------:R5:W2:Y:S03]  /*256d0*/  LDG.E.S8 R23, desc[UR4][R30.64] ;  /* 0x000000041e177981 */ /* 0x000aa6000c1e1300 */
[----:B------:R-:W-:Y:S02]  /*256e0*/  LEA.HI.X.SX32 R25, R17, UR9, 0x1, P1 ;  /* 0x0000000911197c11 */ /* 0x000fe400088f0eff */
[----:B----4-:R-:W-:-:S03]  /*256f0*/  IADD3 R32, P1, PT, R13, UR8, RZ ;  /* 0x000000080d207c10 */ /* 0x010fc6000ff3e0ff */
[----:B------:R0:W4:Y:S01]  /*25700*/  LDG.E.S8 R17, desc[UR4][R24.64] ;  /* 0x0000000418117981 */ /* 0x000122000c1e1300 */
[----:B------:R-:W-:Y:S02]  /*25710*/  LEA.HI.X.SX32 R33, R13, UR9, 0x1, P1 ;  /* 0x000000090d217c11 */ /* 0x000fe400088f0eff */
[----:B-----5:R-:W-:Y:S02]  /*25720*/  IADD3 R30, P1, PT, R10, UR8, RZ ;  /* 0x000000080a1e7c10 */ /* 0x020fe4000ff3e0ff */
[----:B------:R-:W-:Y:S02]  /*25730*/  IADD3 R36, P0, PT, R18, UR8, RZ ;  /* 0x0000000812247c10 */ /* 0x000fe4000ff1e0ff */
[----:B------:R-:W-:Y:S02]  /*25740*/  LEA.HI.X.SX32 R31, R10, UR9, 0x1, P1 ;  /* 0x000000090a1f7c11 */ /* 0x000fe400088f0eff */
[C---:B0-----:R-:W-:Y:S02]  /*25750*/  IADD3 R24, P1, PT, R19.reuse, UR8, RZ ;  /* 0x0000000813187c10 */ /* 0x041fe4000ff3e0ff */
[----:B------:R-:W-:Y:S01]  /*25760*/  LEA.HI.X.SX32 R37, R18, UR9, 0x1, P0 ;  /* 0x0000000912257c11 */ /* 0x000fe200080f0eff */
[----:B------:R-:W5:Y:S01]  /*25770*/  LDG.E.S8 R10, desc[UR4][R30.64] ;  /* 0x000000041e0a7981 */ /* 0x000f62000c1e1300 */
[----:B------:R-:W-:-:S02]  /*25780*/  LEA.HI.X.SX32 R25, R19, UR9, 0x1, P1 ;  /* 0x0000000913197c11 */ /* 0x000fc400088f0eff */
[C---:B------:R-:W-:Y:S01]  /*25790*/  IADD3 R28, P0, PT, R12.reuse, UR8, RZ ;  /* 0x000000080c1c7c10 */ /* 0x040fe2000ff1e0ff */
[----:B------:R-:W2:Y:S03]  /*257a0*/  LDG.E.S16 R19, desc[UR4][R8.64+0x722] ;  /* 0x0007220408137981 */ /* 0x000ea6000c1e1700 */
[----:B------:R-:W-:Y:S01]  /*257b0*/  LEA.HI.X.SX32 R29, R12, UR9, 0x1, P0 ;  /* 0x000000090c1d7c11 */ /* 0x000fe200080f0eff */
[----:B------:R0:W4:Y:S01]  /*257c0*/  LDG.E.S8 R18, desc[UR4][R36.64] ;  /* 0x0000000424127981 */ /* 0x000122000c1e1300 */
[----:B------:R-:W-:-:S03]  /*257d0*/  IADD3 R34, P0, PT, R16, UR8, RZ ;  /* 0x0000000810227c10 */ /* 0x000fc6000ff1e0ff */
[----:B------:R1:W5:Y:S01]  /*257e0*/  LDG.E.S8 R12, desc[UR4][R28.64] ;  /* 0x000000041c0c7981 */ /* 0x000362000c1e1300 */
[----:B------:R-:W-:-:S03]  /*257f0*/  LEA.HI.X.SX32 R35, R16, UR9, 0x1, P0 ;  /* 0x0000000910237c11 */ /* 0x000fc600080f0eff */
[----:B------:R-:W5:Y:S01]  /*25800*/  LDG.E.S8 R16, desc[UR4][R32.64] ;  /* 0x0000000420107981 */ /* 0x000f62000c1e1300 */
[----:B0-----:R-:W-:-:S03]  /*25810*/  IADD3 R36, P0, PT, R7, UR8, RZ ;  /* 0x0000000807247c10 */ /* 0x001fc6000ff1e0ff */
[----:B------:R0:W5:Y:S01]  /*25820*/  LDG.E.S8 R13, desc[UR4][R34.64] ;  /* 0x00000004220d7981 */ /* 0x000162000c1e1300 */
[----:B------:R-:W-:Y:S02]  /*25830*/  LEA.HI.X.SX32 R37, R7, UR9, 0x1, P0 ;  /* 0x0000000907257c11 */ /* 0x000fe400080f0eff */
[C---:B-1----:R-:W-:Y:S01]  /*25840*/  IADD3 R28, P0, PT, R6.reuse, UR8, RZ ;  /* 0x00000008061c7c10 */ /* 0x042fe2000ff1e0ff */
[----:B------:R-:W5:Y:S03]  /*25850*/  LDG.E.S8 R25, desc[UR4][R24.64] ;  /* 0x0000000418197981 */ /* 0x000f66000c1e1300 */
[----:B------:R-:W-:Y:S01]  /*25860*/  LEA.HI.X.SX32 R29, R6, UR9, 0x1, P0 ;  /* 0x00000009061d7c11 */ /* 0x000fe200080f0eff */
[----:B------:R-:W5:Y:S04]  /*25870*/  LDG.E.S8 R7, desc[UR4][R36.64] ;  /* 0x0000000424077981 */ /* 0x000f68000c1e1300 */
[----:B------:R3:W5:Y:S01]  /*25880*/  LDG.E.S8 R6, desc[UR4][R28.64] ;  /* 0x000000041c067981 */ /* 0x000762000c1e1300 */
[----:B0-----:R-:W-:-:S02]  /*25890*/  IADD3 R34, P0, PT, R11, UR8, RZ ;  /* 0x000000080b227c10 */ /* 0x001fc4000ff1e0ff */
[C---:B------:R-:W-:Y:S02]  /*258a0*/  IADD3 R32, P1, PT, R4.reuse, UR8, RZ ;  /* 0x0000000804207c10 */ /* 0x040fe4000ff3e0ff */
[----:B------:R-:W-:Y:S02]  /*258b0*/  LEA.HI.X.SX32 R35, R11, UR9, 0x1, P0 ;  /* 0x000000090b237c11 */ /* 0x000fe400080f0eff */
[----:B------:R-:W-:-:S03]  /*258c0*/  LEA.HI.X.SX32 R33, R4, UR9, 0x1, P1 ;  /* 0x0000000904217c11 */ /* 0x000fc600088f0eff */
[----:B------:R-:W5:Y:S04]  /*258d0*/  LDG.E.S8 R4, desc[UR4][R34.64] ;  /* 0x0000000422047981 */ /* 0x000f68000c1e1300 */
[----:B------:R-:W5:Y:S01]  /*258e0*/  LDG.E.S8 R11, desc[UR4][R32.64] ;  /* 0x00000004200b7981 */ /* 0x000f62000c1e1300 */
[----:B---3--:R-:W-:-:S04]  /*258f0*/  IADD3 R28, P1, PT, R20, UR8, RZ ;  /* 0x00000008141c7c10 */ /* 0x008fc8000ff3e0ff */
[----:B------:R-:W-:Y:S02]  /*25900*/  LEA.HI.X.SX32 R29, R20, UR9, 0x1, P1 ;  /* 0x00000009141d7c11 */ /* 0x000fe400088f0eff */
[----:B--2---:R-:W-:-:S04]  /*25910*/  IADD3 R30, P0, PT, R19, UR8, RZ ;  /* 0x00000008131e7c10 */ /* 0x004fc8000ff1e0ff */
[----:B------:R-:W-:Y:S02]  /*25920*/  LEA.HI.X.SX32 R31, R19, UR9, 0x1, P0 ;  /* 0x00000009131f7c11 */ /* 0x000fe400080f0eff */
[----:B----4-:R-:W-:Y:S01]  /*25930*/  IADD3 R18, PT, PT, R23, R21, R18 ;  /* 0x0000001517127210 */ /* 0x010fe20007ffe012 */
[----:B------:R-:W2:Y:S04]  /*25940*/  LDG.E.S16 R19, desc[UR4][R8.64+0x726] ;  /* 0x0007260408137981 */ /* 0x000ea8000c1e1700 */
[----:B------:R-:W3:Y:S01]  /*25950*/  LDG.E.S16 R21, desc[UR4][R8.64+0x728] ;  /* 0x0007280408157981 */ /* 0x000ee2000c1e1700 */
[----:B-----5:R-:W-:-:S03]  /*25960*/  IADD3 R18, PT, PT, R17, R18, R12 ;  /* 0x0000001211127210 */ /* 0x020fc60007ffe00c */
[----:B------:R2:W4:Y:S04]  /*25970*/  LDG.E.S8 R20, desc[UR4][R30.64] ;  /* 0x000000041e147981 */ /* 0x000528000c1e1300 */
[----:B------:R-:W4:Y:S04]  /*25980*/  LDG.E.S8 R23, desc[UR4][R28.64] ;  /* 0x000000041c177981 */ /* 0x000f28000c1e1300 */
        /* <DEDUP_REMOVED lines=14> */
[----:B---3--:R-:W-:Y:S02]  /*25a70*/  IADD3 R24, P1, PT, R21, UR8, RZ ;  /* 0x0000000815187c10 */ /* 0x008fe4000ff3e0ff */
[----:B--2---:R-:W-:Y:S02]  /*25a80*/  IADD3 R30, P0, PT, R19, UR8, RZ ;  /* 0x00000008131e7c10 */ /* 0x004fe4000ff1e0ff */
[----:B----4-:R-:W-:Y:S02]  /*25a90*/  IADD3 R20, PT, PT, R23, R25, R20 ;  /* 0x0000001917147210 */ /* 0x010fe40007ffe014 */
[----:B------:R-:W-:-:S02]  /*25aa0*/  LEA.HI.X.SX32 R25, R21, UR9, 0x1, P1 ;  /* 0x0000000915197c11 */ /* 0x000fc400088f0eff */
[C---:B-----5:R-:W-:Y:S02]  /*25ab0*/  IADD3 R28, P1, PT, R12.reuse, UR8, RZ ;  /* 0x000000080c1c7c10 */ /* 0x060fe4000ff3e0ff */
[----:B------:R-:W-:Y:S01]  /*25ac0*/  LEA.HI.X.SX32 R31, R19, UR9, 0x1, P0 ;  /* 0x00000009131f7c11 */ /* 0x000fe200080f0eff */
[----:B------:R-:W2:Y:S01]  /*25ad0*/  LDG.E.S8 R24, desc[UR4][R24.64] ;  /* 0x0000000418187981 */ /* 0x000ea2000c1e1300 */
[----:B------:R-:W-:Y:S02]  /*25ae0*/  LEA.HI.X.SX32 R29, R12, UR9, 0x1, P1 ;  /* 0x000000090c1d7c11 */ /* 0x000fe400088f0eff */
[C---:B------:R-:W-:Y:S01]  /*25af0*/  IADD3 R32, P1, PT, R18.reuse, UR8, RZ ;  /* 0x0000000812207c10 */ /* 0x040fe2000ff3e0ff */
[----:B------:R-:W2:Y:S01]  /*25b00*/  LDG.E.S8 R21, desc[UR4][R30.64] ;  /* 0x000000041e157981 */ /* 0x000ea2000c1e1300 */
[----:B------:R-:W-:Y:S02]  /*25b10*/  IADD3 R34, P0, PT, R17, UR8, RZ ;  /* 0x0000000811227c10 */ /* 0x000fe4000ff1e0ff */
[----:B------:R-:W-:-:S02]  /*25b20*/  LEA.HI.X.SX32 R33, R18, UR9, 0x1, P1 ;  /* 0x0000000912217c11 */ /* 0x000fc400088f0eff */
[----:B------:R-:W-:Y:S01]  /*25b30*/  IADD3 R36, P1, PT, R7, UR8, RZ ;  /* 0x0000000807247c10 */ /* 0x000fe2000ff3e0ff */
[----:B------:R-:W3:Y:S01]  /*25b40*/  LDG.E.S16 R18, desc[UR4][R8.64+0x740] ;  /* 0x0007400408127981 */ /* 0x000ee2000c1e1700 */
[----:B------:R-:W-:Y:S02]  /*25b50*/  LEA.HI.X.SX32 R35, R17, UR9, 0x1, P0 ;  /* 0x0000000911237c11 */ /* 0x000fe400080f0eff */
[----:B------:R-:W-:Y:S01]  /*25b60*/  LEA.HI.X.SX32 R37, R7, UR9, 0x1, P1 ;  /* 0x0000000907257c11 */ /* 0x000fe200088f0eff */
[----:B------:R0:W4:Y:S01]  /*25b70*/  LDG.E.S8 R17, desc[UR4][R28.64] ;  /* 0x000000041c117981 */ /* 0x000122000c1e1300 */
[----:B------:R-:W-:-:S03]  /*25b80*/  IADD3 R12, P0, PT, R13, UR8, RZ ;  /* 0x000000080d0c7c10 */ /* 0x000fc6000ff1e0ff */
[----:B------:R1:W4:Y:S01]  /*25b90*/  LDG.E.S8 R19, desc[UR4][R34.64] ;  /* 0x0000000422137981 */ /* 0x000322000c1e1300 */
[----:B0-----:R-:W-:-:S04]  /*25ba0*/  IADD3 R28, P1, PT, R16, UR8, RZ ;  /* 0x00000008101c7c10 */ /* 0x001fc8000ff3e0ff */
[----:B------:R-:W-:Y:S02]  /*25bb0*/  LEA.HI.X.SX32 R29, R16, UR9, 0x1, P1 ;  /* 0x00000009101d7c11 */ /* 0x000fe400088f0eff */
        /* <DEDUP_REMOVED lines=10> */
[----:B------:R1:W5:Y:S04]  /*25c60*/  LDG.E.S8 R13, desc[UR4][R32.64] ;  /* 0x00000004200d7981 */ /* 0x000368000c1e1300 */
[----:B------:R-:W5:Y:S01]  /*25c70*/  LDG.E.S8 R6, desc[UR4][R34.64] ;  /* 0x0000000422067981 */ /* 0x000f62000c1e1300 */
[----:B0-----:R-:W-:Y:S02]  /*25c80*/  IADD3 R30, P1, PT, R11, UR8, RZ ;  /* 0x000000080b1e7c10 */ /* 0x001fe4000ff3e0ff */
[----:B-1----:R-:W-:-:S02]  /*25c90*/  IADD3 R32, P0, PT, R4, UR8, RZ ;  /* 0x0000000804207c10 */ /* 0x002fc4000ff1e0ff */
[----:B------:R-:W-:Y:S02]  /*25ca0*/  LEA.HI.X.SX32 R31, R11, UR9, 0x1, P1 ;  /* 0x000000090b1f7c11 */ /* 0x000fe400088f0eff */
[----:B------:R-:W-:-:S03]  /*25cb0*/  LEA.HI.X.SX32 R33, R4, UR9, 0x1, P0 ;  /* 0x0000000904217c11 */ /* 0x000fc600080f0eff */
[----:B------:R-:W5:Y:S04]  /*25cc0*/  LDG.E.S8 R11, desc[UR4][R30.64] ;  /* 0x000000041e0b7981 */ /* 0x000f68000c1e1300 */
[----:B------:R-:W5:Y:S01]  /*25cd0*/  LDG.E.S8 R4, desc[UR4][R32.64] ;  /* 0x0000000420047981 */ /* 0x000f62000c1e1300 */
[----:B--2---:R-:W-:Y:S02]  /*25ce0*/  IADD3 R20, PT, PT, R24, R20, R21 ;  /* 0x0000001418147210 */ /* 0x004fe40007ffe015 */
[----:B---3--:R-:W-:-:S04]  /*25cf0*/  IADD3 R28, P1, PT, R18, UR8, RZ ;  /* 0x00000008121c7c10 */ /* 0x008fc8000ff3e0ff */
[----:B------:R-:W-:Y:S02]  /*25d00*/  LEA.HI.X.SX32 R29, R18, UR9, 0x1, P1 ;  /* 0x00000009121d7c11 */ /* 0x000fe400088f0eff */
[----:B------:R-:W2:Y:S01]  /*25d10*/  LDG.E.S16 R18, desc[UR4][R8.64+0x744] ;  /* 0x0007440408127981 */ /* 0x000ea2000c1e1700 */
[----:B----4-:R-:W-:-:S03]  /*25d20*/  IADD3 R17, PT, PT, R17, R20, R19 ;  /* 0x0000001411117210 */ /* 0x010fc60007ffe013 */
[----:B------:R-:W3:Y:S04]  /*25d30*/  LDG.E.S16 R19, desc[UR4][R8.64+0x746] ;  /* 0x0007460408137981 */ /* 0x000ee8000c1e1700 */
[----:B------:R-:W4:Y:S04]  /*25d40*/  LDG.E.S16 R20, desc[UR4][R8.64+0x748] ;  /* 0x0007480408147981 */ /* 0x000f28000c1e1700 */
[----:B------:R4:W3:Y:S01]  /*25d50*/  LDG.E.S8 R21, desc[UR4][R28.64] ;  /* 0x000000041c157981 */ /* 0x0008e2000c1e1300 */
[----:B-----5:R-:W-:-:S04]  /*25d60*/  IADD3 R24, P0, PT, R16, UR8, RZ ;  /* 0x0000000810187c10 */ /* 0x020fc8000ff1e0ff */
[----:B------:R-:W-:Y:S02]  /*25d70*/  LEA.HI.X.SX32 R25, R16, UR9, 0x1, P0 ;  /* 0x0000000910197c11 */ /* 0x000fe400080f0eff */
[----:B------:R-:W5:Y:S04]  /*25d80*/  LDG.E.S16 R16, desc[UR4][R8.64+0x742] ;  /* 0x0007420408107981 */ /* 0x000f68000c1e1700 */
[----:B------:R-:W3:Y:S01]  /*25d90*/  LDG.E.S8 R24, desc[UR4][R24.64] ;  /* 0x0000000418187981 */ /* 0x000ee2000c1e1300 */
        /* <DEDUP_REMOVED lines=12> */
[----:B--2---:R-:W-:-:S04]  /*25e60*/  IADD3 R30, P1, PT, R18, UR8, RZ ;  /* 0x00000008121e7c10 */ /* 0x004fc8000ff3e0ff */
[----:B------:R-:W-:Y:S02]  /*25e70*/  LEA.HI.X.SX32 R31, R18, UR9, 0x1, P1 ;  /* 0x00000009121f7c11 */ /* 0x000fe400088f0eff */
[----:B----4-:R-:W-:Y:S02]  /*25e80*/  IADD3 R28, P1, PT, R20, UR8, RZ ;  /* 0x00000008141c7c10 */ /* 0x010fe4000ff3e0ff */
[----:B-----5:R-:W-:-:S04]  /*25e90*/  IADD3 R36, P0, PT, R16, UR8, RZ ;  /* 0x0000000810247c10 */ /* 0x020fc8000ff1e0ff */
[----:B------:R-:W-:Y:S02]  /*25ea0*/  LEA.HI.X.SX32 R37, R16, UR9, 0x1, P0 ;  /* 0x0000000910257c11 */ /* 0x000fe400080f0eff */
[----:B---3--:R-:W-:Y:S02]  /*25eb0*/  IADD3 R18, P0, PT, R19, UR8, RZ ;  /* 0x0000000813127c10 */ /* 0x008fe4000ff1e0ff */
[----:B------:R-:W-:Y:S01]  /*25ec0*/  IADD3 R24, PT, PT, R21, R23, R24 ;  /* 0x0000001715187210 */ /* 0x000fe20007ffe018 */
[----:B------:R-:W2:Y:S01]  /*25ed0*/  LDG.E.S8 R16, desc[UR4][R36.64] ;  /* 0x0000000424107981 */ /* 0x000ea2000c1e1300 */
[----:B------:R-:W-:Y:S02]  /*25ee0*/  LEA.HI.X.SX32 R19, R19, UR9, 0x1, P0 ;  /* 0x0000000913137c11 */ /* 0x000fe400080f0eff */
[----:B------:R-:W-:Y:S01]  /*25ef0*/  LEA.HI.X.SX32 R29, R20, UR9, 0x1, P1 ;  /* 0x00000009141d7c11 */ /* 0x000fe200088f0eff */
[----:B------:R0:W2:Y:S01]  /*25f00*/  LDG.E.S8 R21, desc[UR4][R30.64] ;  /* 0x000000041e157981 */ /* 0x0000a2000c1e1300 */
[----:B------:R-:W-:-:S03]  /*25f10*/  IADD3 R34, P0, PT, R17, UR8, RZ ;  /* 0x0000000811227c10 */ /* 0x000fc6000ff1e0ff */
[----:B------:R1:W3:Y:S01]  /*25f20*/  LDG.E.S8 R23, desc[UR4][R28.64] ;  /* 0x000000041c177981 */ /* 0x0002e2000c1e1300 */
[----:B------:R-:W-:-:S03]  /*25f30*/  LEA.HI.X.SX32 R35, R17, UR9, 0x1, P0 ;  /* 0x0000000911237c11 */ /* 0x000fc600080f0eff */
[----:B------:R-:W4:Y:S01]  /*25f40*/  LDG.E.S16 R20, desc[UR4][R8.64+0x75c] ;  /* 0x00075c0408147981 */ /* 0x000f22000c1e1700 */
[----:B0-----:R-:W-:-:S03]  /*25f50*/  IADD3 R30, P0, PT, R7, UR8, RZ ;  /* 0x00000008071e7c10 */ /* 0x001fc6000ff1e0ff */
[----:B------:R-:W3:Y:S01]  /*25f60*/  LDG.E.S8 R19, desc[UR4][R18.64] ;  /* 0x0000000412137981 */ /* 0x000ee2000c1e1300 */
[----:B------:R-:W-:Y:S02]  /*25f70*/  LEA.HI.X.SX32 R31, R7, UR9, 0x1, P0 ;  /* 0x00000009071f7c11 */ /* 0x000fe400080f0eff */
[----:B-1----:R-:W-:-:S04]  /*25f80*/  IADD3 R28, P0, PT, R12, UR8, RZ ;  /* 0x000000080c1c7c10 */ /* 0x002fc8000ff1e0ff */
        /* <DEDUP_REMOVED lines=23> */
[----:B------:R-:W2:Y:S04]  /*26100*/  LDG.E.S16 R20, desc[UR4][R8.64+0x760] ;  /* 0x0007600408147981 */ /* 0x000ea8000c1e1700 */
[----:B------:R-:W4:Y:S01]  /*26110*/  LDG.E.S8 R24, desc[UR4][R24.64] ;  /* 0x0000000418187981 */ /* 0x000f22000c1e1300 */
[----:B-----5:R-:W-:-:S04]  /*26120*/  IADD3 R28, P0, PT, R12, UR8, RZ ;  /* 0x000000080c1c7c10 */ /* 0x020fc8000ff1e0ff */
[----:B------:R-:W-:Y:S02]  /*26130*/  LEA.HI.X.SX32 R29, R12, UR9, 0x1, P0 ;  /* 0x000000090c1d7c11 */ /* 0x000fe400080f0eff */
[----:B------:R-:W5:Y:S04]  /*26140*/  LDG.E.S16 R12, desc[UR4][R8.64+0x75e] ;  /* 0x00075e04080c7981 */ /* 0x000f68000c1e1700 */
[----:B------:R-:W4:Y:S01]  /*26150*/  LDG.E.S8 R21, desc[UR4][R28.64] ;  /* 0x000000041c157981 */ /* 0x000f22000c1e1300 */
[----:B---3--:R-:W-:-:S03]  /*26160*/  IADD3 R23, PT, PT, R23, R16, R19 ;  /* 0x0000001017177210 */ /* 0x008fc60007ffe013 */
        /* <DEDUP_REMOVED lines=11> */
[----:B------:R-:W-:-:S03]  /*26220*/  IADD3 R23, PT, PT, R11, R23, R4 ;  /* 0x000000170b177210 */ /* 0x000fc60007ffe004 */
[----:B------:R-:W3:Y:S04]  /*26230*/  LDG.E.S16 R4, desc[UR4][R8.64+0x772] ;  /* 0x0007720408047981 */ /* 0x000ee8000c1e1700 */
[----:B------:R-:W3:Y:S01]  /*26240*/  LDG.E.S16 R11, desc[UR4][R8.64+0x774] ;  /* 0x00077404080b7981 */ /* 0x000ee2000c1e1700 */
[----:B-----5:R-:W-:Y:S02]  /*26250*/  IADD3 R36, P0, PT, R12, UR8, RZ ;  /* 0x000000080c247c10 */ /* 0x020fe4000ff1e0ff */
[----:B----4-:R-:W-:Y:S02]  /*26260*/  IADD3 R21, PT, PT, R24, R23, R21 ;  /* 0x0000001718157210 */ /* 0x010fe40007ffe015 */
[----:B--2---:R-:W-:Y:S02]  /*26270*/  IADD3 R24, P1, PT, R20, UR8, RZ ;  /* 0x0000000814187c10 */ /* 0x004fe4000ff3e0ff */
[----:B------:R-:W-:-:S02]  /*26280*/  LEA.HI.X.SX32 R37, R12, UR9, 0x1, P0 ;  /* 0x000000090c257c11 */ /* 0x000fc400080f0eff */
[----:B------:R-:W-:Y:S02]  /*26290*/  LEA.HI.X.SX32 R25, R20, UR9, 0x1, P1 ;  /* 0x0000000914197c11 */ /* 0x000fe400088f0eff */
[C---:B---3--:R-:W-:Y:S01]  /*262a0*/  IADD3 R34, P0, PT, R16.reuse, UR8, RZ ;  /* 0x0000000810227c10 */ /* 0x048fe2000ff1e0ff */
[----:B------:R0:W2:Y:S01]  /*262b0*/  LDG.E.S8 R12, desc[UR4][R36.64] ;  /* 0x00000004240c7981 */ /* 0x0000a2000c1e1300 */
[C---:B------:R-:W-:Y:S02]  /*262c0*/  IADD3 R28, P1, PT, R19.reuse, UR8, RZ ;  /* 0x00000008131c7c10 */ /* 0x040fe4000ff3e0ff */
        /* <DEDUP_REMOVED lines=10> */
[----:B------:R4:W5:Y:S01]  /*26370*/  LDG.E.S8 R13, desc[UR4][R32.64] ;  /* 0x00000004200d7981 */ /* 0x000962000c1e1300 */
[----:B0-----:R-:W-:Y:S02]  /*26380*/  IADD3 R36, P1, PT, R10, UR8, RZ ;  /* 0x000000080a247c10 */ /* 0x001fe4000ff3e0ff */
[----:B------:R-:W-:Y:S01]  /*26390*/  LEA.HI.X.SX32 R19, R7, UR9, 0x1, P0 ;  /* 0x0000000907137c11 */ /* 0x000fe200080f0eff */
[----:B------:R0:W5:Y:S01]  /*263a0*/  LDG.E.S8 R20, desc[UR4][R30.64] ;  /* 0x000000041e147981 */ /* 0x000162000c1e1300 */
[----:B-1----:R-:W-:-:S02]  /*263b0*/  IADD3 R28, P0, PT, R17, UR8, RZ ;  /* 0x00000008111c7c10 */ /* 0x002fc4000ff1e0ff */
[----:B------:R-:W-:Y:S02]  /*263c0*/  LEA.HI.X.SX32 R37, R10, UR9, 0x1, P1 ;  /* 0x000000090a257c11 */ /* 0x000fe400088f0eff */
[----:B------:R-:W5:Y:S01]  /*263d0*/  LDG.E.S8 R10, desc[UR4][R18.64] ;  /* 0x00000004120a7981 */ /* 0x000f62000c1e1300 */
[----:B------:R-:W-:-:S03]  /*263e0*/  LEA.HI.X.SX32 R29, R17, UR9, 0x1, P0 ;  /* 0x00000009111d7c11 */ /* 0x000fc600080f0eff */
[----:B------:R-:W5:Y:S01]  /*263f0*/  LDG.E.S16 R17, desc[UR4][R8.64+0x776] ;  /* 0x0007760408117981 */ /* 0x000f62000c1e1700 */
[----:B------:R-:W-:-:S03]  /*26400*/  IADD3 R34, P1, PT, R6, UR8, RZ ;  /* 0x0000000806227c10 */ /* 0x000fc6000ff3e0ff */
[----:B------:R-:W5:Y:S04]  /*26410*/  LDG.E.S8 R7, desc[UR4][R36.64] ;  /* 0x0000000424077981 */ /* 0x000f68000c1e1300 */
[----:B------:R-:W5:Y:S01]  /*26420*/  LDG.E.S16 R18, desc[UR4][R8.64+0x778] ;  /* 0x0007780408127981 */ /* 0x000f62000c1e1700 */
[----:B------:R-:W-:-:S03]  /*26430*/  LEA.HI.X.SX32 R35, R6, UR9, 0x1, P1 ;  /* 0x0000000906237c11 */ /* 0x000fc600088f0eff */
[----:B------:R5:W5:Y:S04]  /*26440*/  LDG.E.S8 R6, desc[UR4][R28.64] ;  /* 0x000000041c067981 */ /* 0x000b68000c1e1300 */
[----:B------:R-:W5:Y:S01]  /*26450*/  LDG.E.S8 R19, desc[UR4][R34.64] ;  /* 0x0000000422137981 */ /* 0x000f62000c1e1300 */
[C---:B----4-:R-:W-:Y:S02]  /*26460*/  IADD3 R32, P0, PT, R4.reuse, UR8, RZ ;  /* 0x0000000804207c10 */ /* 0x050fe4000ff1e0ff */
[C---:B0-----:R-:W-:Y:S02]  /*26470*/  IADD3 R30, P1, PT, R11.reuse, UR8, RZ ;  /* 0x000000080b1e7c10 */ /* 0x041fe4000ff3e0ff */
[----:B------:R-:W-:Y:S02]  /*26480*/  LEA.HI.X.SX32 R33, R4, UR9, 0x1, P0 ;  /* 0x0000000904217c11 */ /* 0x000fe400080f0eff */
[----:B------:R-:W-:-:S03]  /*26490*/  LEA.HI.X.SX32 R31, R11, UR9, 0x1, P1 ;  /* 0x000000090b1f7c11 */ /* 0x000fc600088f0eff */
[----:B------:R-:W4:Y:S04]  /*264a0*/  LDG.E.S8 R4, desc[UR4][R32.64] ;  /* 0x0000000420047981 */ /* 0x000f28000c1e1300 */
[----:B------:R-:W4:Y:S01]  /*264b0*/  LDG.E.S8 R11, desc[UR4][R30.64] ;  /* 0x000000041e0b7981 */ /* 0x000f22000c1e1300 */
[----:B--2---:R-:W-:-:S04]  /*264c0*/  IADD3 R12, PT, PT, R24, R21, R12 ;  /* 0x00000015180c7210 */ /* 0x004fc80007ffe00c */
[----:B---3--:R-:W-:Y:S02]  /*264d0*/  IADD3 R23, PT, PT, R23, R12, R16 ;  /* 0x0000000c17177210 */ /* 0x008fe40007ffe010 */
[----:B------:R-:W2:Y:S04]  /*264e0*/  LDG.E.S16 R16, desc[UR4][R8.64+0x77e] ;  /* 0x00077e0408107981 */ /* 0x000ea8000c1e1700 */
[----:B------:R-:W3:Y:S01]  /*264f0*/  LDG.E.S16 R12, desc[UR4][R8.64+0x780] ;  /* 0x00078004080c7981 */ /* 0x000ee2000c1e1700 */
[----:B-----5:R-:W-:-:S04]  /*26500*/  IADD3 R28, P0, PT, R17, UR8, RZ ;  /* 0x00000008111c7c10 */ /* 0x020fc8000ff1e0ff */
[----:B------:R-:W-:Y:S02]  /*26510*/  LEA.HI.X.SX32 R29, R17, UR9, 0x1, P0 ;  /* 0x00000009111d7c11 */ /* 0x000fe400080f0eff */
[----:B------:R-:W5:Y:S01]  /*26520*/  LDG.E.S16 R17, desc[UR4][R8.64+0x77a] ;  /* 0x00077a0408117981 */ /* 0x000f62000c1e1700 */
[----:B------:R-:W-:-:S03]  /*26530*/  IADD3 R24, P1, PT, R18, UR8, RZ ;  /* 0x0000000812187c10 */ /* 0x000fc6000ff3e0ff */
[----:B------:R-:W2:Y:S01]  /*26540*/  LDG.E.S8 R21, desc[UR4][R28.64] ;  /* 0x000000041c157981 */ /* 0x000ea2000c1e1300 */
[----:B------:R-:W-:-:S03]  /*26550*/  LEA.HI.X.SX32 R25, R18, UR9, 0x1, P1 ;  /* 0x0000000912197c11 */ /* 0x000fc600088f0eff */
[----:B------:R-:W3:Y:S04]  /*26560*/  LDG.E.S16 R18, desc[UR4][R8.64+0x77c] ;  /* 0x00077c0408127981 */ /* 0x000ee8000c1e1700 */
[----:B------:R-:W2:Y:S01]  /*26570*/  LDG.E.S8 R24, desc[UR4][R24.64] ;  /* 0x0000000418187981 */ /* 0x000ea2000c1e1300 */
        /* <DEDUP_REMOVED lines=9> */
[----:B----4-:R-:W-:-:S03]  /*26610*/  IADD3 R23, PT, PT, R11, R23, R4 ;  /* 0x000000170b177210 */ /* 0x010fc60007ffe004 */
[----:B------:R-:W4:Y:S04]  /*26620*/  LDG.E.S16 R11, desc[UR4][R8.64+0x78e] ;  /* 0x00078e04080b7981 */ /* 0x000f28000c1e1700 */
[----:B------:R-:W4:Y:S01]  /*26630*/  LDG.E.S16 R4, desc[UR4][R8.64+0x790] ;  /* 0x0007900408047981 */ /* 0x000f22000c1e1700 */
[----:B---3--:R-:W-:Y:S02]  /*26640*/  IADD3 R32, P1, PT, R18, UR8, RZ ;  /* 0x0000000812207c10 */ /* 0x008fe4000ff3e0ff */
[----:B--2---:R-:W-:Y:S02]  /*26650*/  IADD3 R21, PT, PT, R24, R23, R21 ;  /* 0x0000001718157210 */ /* 0x004fe40007ffe015 */
[----:B-----5:R-:W-:Y:S02]  /*26660*/  IADD3 R24, P0, PT, R17, UR8, RZ ;  /* 0x0000000811187c10 */ /* 0x020fe4000ff1e0ff */
[----:B------:R-:W-:-:S02]  /*26670*/  LEA.HI.X.SX32 R33, R18, UR9, 0x1, P1 ;  /* 0x0000000912217c11 */ /* 0x000fc400088f0eff */
[----:B------:R-:W-:Y:S02]  /*26680*/  LEA.HI.X.SX32 R25, R17, UR9, 0x1, P0 ;  /* 0x0000000911197c11 */ /* 0x000fe400080f0eff */
[----:B------:R-:W-:Y:S01]  /*26690*/  IADD3 R30, P0, PT, R16, UR8, RZ ;  /* 0x00000008101e7c10 */ /* 0x000fe2000ff1e0ff */
[----:B------:R0:W2:Y:S01]  /*266a0*/  LDG.E.S8 R17, desc[UR4][R32.64] ;  /* 0x0000000420117981 */ /* 0x0000a2000c1e1300 */
[----:B------:R-:W-:Y:S02]  /*266b0*/  IADD3 R28, P1, PT, R12, UR8, RZ ;  /* 0x000000080c1c7c10 */ /* 0x000fe4000ff3e0ff */
[----:B------:R-:W-:Y:S01]  /*266c0*/  LEA.HI.X.SX32 R31, R16, UR9, 0x1, P0 ;  /* 0x00000009101f7c11 */ /* 0x000fe200080f0eff */
[----:B------:R-:W2:Y:S01]  /*266d0*/  LDG.E.S8 R24, desc[UR4][R24.64] ;  /* 0x0000000418187981 */ /* 0x000ea2000c1e1300 */
[----:B------:R-:W-:Y:S02]  /*266e0*/  LEA.HI.X.SX32 R29, R12, UR9, 0x1, P1 ;  /* 0x000000090c1d7c11 */ /* 0x000fe400088f0eff */
[C---:B------:R-:W-:Y:S01]  /*266f0*/  IADD3 R12, P0, PT, R13.reuse, UR8, RZ ;  /* 0x000000080d0c7c10 */ /* 0x040fe2000ff1e0ff */
[----:B------:R1:W3:Y:S03]  /*26700*/  LDG.E.S8 R18, desc[UR4][R30.64] ;  /* 0x000000041e127981 */ /* 0x0002e6000c1e1300 */
[----:B------:R-:W-:Y:S01]  /*26710*/  LEA.HI.X.SX32 R13, R13, UR9, 0x1, P0 ;  /* 0x000000090d0d7c11 */ /* 0x000fe200080f0eff */
[----:B------:R5:W3:Y:S01]  /*26720*/  LDG.E.S8 R16, desc[UR4][R28.64] ;  /* 0x000000041c107981 */ /* 0x000ae2000c1e1300 */
[----:B0-----:R-:W-:-:S02]  /*26730*/  IADD3 R32, P0, PT, R10, UR8, RZ ;  /* 0x000000080a207c10 */ /* 0x001fc4000ff1e0ff */
[----:B------:R-:W-:Y:S01]  /*26740*/  IADD3 R34, P1, PT, R20, UR8, RZ ;  /* 0x0000000814227c10 */ /* 0x000fe2000ff3e0ff */
[----:B------:R-:W3:Y:S01]  /*26750*/  LDG.E.S8 R12, desc[UR4][R12.64] ;  /* 0x000000040c0c7981 */ /* 0x000ee2000c1e1300 */
[----:B------:R-:W-:Y:S02]  /*26760*/  LEA.HI.X.SX32 R33, R10, UR9, 0x1, P0 ;  /* 0x000000090a217c11 */ /* 0x000fe400080f0eff */
[C---:B-1----:R-:W-:Y:S02]  /*26770*/  IADD3 R30, P0, PT, R19.reuse, UR8, RZ ;  /* 0x00000008131e7c10 */ /* 0x042fe4000ff1e0ff */
[----:B------:R-:W-:Y:S02]  /*26780*/  LEA.HI.X.SX32 R35, R20, UR9, 0x1, P1 ;  /* 0x0000000914237c11 */ /* 0x000fe400088f0eff */
[----:B------:R-:W-:Y:S01]  /*26790*/  LEA.HI.X.SX32 R31, R19, UR9, 0x1, P0 ;  /* 0x00000009131f7c11 */ /* 0x000fe200080f0eff */
[----:B------:R-:W3:Y:S04]  /*267a0*/  LDG.E.S16 R20, desc[UR4][R8.64+0x794] ;  /* 0x0007940408147981 */ /* 0x000ee8000c1e1700 */
[----:B------:R-:W3:Y:S01]  /*267b0*/  LDG.E.S16 R19, desc[UR4][R8.64+0x792] ;  /* 0x0007920408137981 */ /* 0x000ee2000c1e1700 */
[----:B------:R-:W-:-:S03]  /*267c0*/  IADD3 R36, P1, PT, R7, UR8, RZ ;  /* 0x0000000807247c10 */ /* 0x000fc6000ff3e0ff */
[----:B------:R4:W3:Y:S01]  /*267d0*/  LDG.E.S8 R13, desc[UR4][R34.64] ;  /* 0x00000004220d7981 */ /* 0x0008e2000c1e1300 */
[----:B------:R-:W-:Y:S02]  /*267e0*/  LEA.HI.X.SX32 R37, R7, UR9, 0x1, P1 ;  /* 0x0000000907257c11 */ /* 0x000fe400088f0eff */
[C---:B-----5:R-:W-:Y:S01]  /*267f0*/  IADD3 R28, P1, PT, R6.reuse, UR8, RZ ;  /* 0x00000008061c7c10 */ /* 0x060fe2000ff3e0ff */
[----:B------:R0:W5:Y:S03]  /*26800*/  LDG.E.S8 R7, desc[UR4][R32.64] ;  /* 0x0000000420077981 */ /* 0x000166000c1e1300 */
[----:B------:R-:W-:Y:S01]  /*26810*/  LEA.HI.X.SX32 R29, R6, UR9, 0x1, P1 ;  /* 0x00000009061d7c11 */ /* 0x000fe200088f0eff */
[----:B------:R-:W5:Y:S04]  /*26820*/  LDG.E.S8 R10, desc[UR4][R36.64] ;  /* 0x00000004240a7981 */ /* 0x000f68000c1e1300 */
[----:B------:R-:W5:Y:S04]  /*26830*/  LDG.E.S8 R6, desc[UR4][R30.64] ;  /* 0x000000041e067981 */ /* 0x000f68000c1e1300 */
[----:B------:R3:W5:Y:S01]  /*26840*/  LDG.E.S8 R25, desc[UR4][R28.64] ;  /* 0x000000041c197981 */ /* 0x000762000c1e1300 */
[----:B----4-:R-:W-:-:S02]  /*26850*/  IADD3 R34, P0, PT, R11, UR8, RZ ;  /* 0x000000080b227c10 */ /* 0x010fc4000ff1e0ff */
[C---:B0-----:R-:W-:Y:S02]  /*26860*/  IADD3 R32, P1, PT, R4.reuse, UR8, RZ ;  /* 0x0000000804207c10 */ /* 0x041fe4000ff3e0ff */
[----:B------:R-:W-:Y:S02]  /*26870*/  LEA.HI.X.SX32 R35, R11, UR9, 0x1, P0 ;  /* 0x000000090b237c11 */ /* 0x000fe400080f0eff */
[----:B------:R-:W-:-:S03]  /*26880*/  LEA.HI.X.SX32 R33, R4, UR9, 0x1, P1 ;  /* 0x0000000904217c11 */ /* 0x000fc600088f0eff */
[----:B------:R-:W4:Y:S04]  /*26890*/  LDG.E.S8 R4, desc[UR4][R34.64] ;  /* 0x0000000422047981 */ /* 0x000f28000c1e1300 */
[----:B------:R-:W4:Y:S01]  /*268a0*/  LDG.E.S8 R11, desc[UR4][R32.64] ;  /* 0x00000004200b7981 */ /* 0x000f22000c1e1300 */
[----:B--2---:R-:W-:-:S03]  /*268b0*/  IADD3 R17, PT, PT, R17, R21, R24 ;  /* 0x0000001511117210 */ /* 0x004fc60007ffe018 */
[----:B------:R-:W2:Y:S01]  /*268c0*/  LDG.E.S16 R21, desc[UR4][R8.64+0x798] ;  /* 0x0007980408157981 */ /* 0x000ea2000c1e1700 */
[C---:B---3--:R-:W-:Y:S02]  /*268d0*/  IADD3 R28, P1, PT, R20.reuse, UR8, RZ ;  /* 0x00000008141c7c10 */ /* 0x048fe4000ff3e0ff */
[C---:B------:R-:W-:Y:S02]  /*268e0*/  IADD3 R30, P0, PT, R19.reuse, UR8, RZ ;  /* 0x00000008131e7c10 */ /* 0x040fe4000ff1e0ff */
[----:B------:R-:W-:Y:S02]  /*268f0*/  LEA.HI.X.SX32 R29, R20, UR9, 0x1, P1 ;  /* 0x00000009141d7c11 */ /* 0x000fe400088f0eff */
[----:B------:R-:W-:Y:S02]  /*26900*/  LEA.HI.X.SX32 R31, R19, UR9, 0x1, P0 ;  /* 0x00000009131f7c11 */ /* 0x000fe400080f0eff */
[----:B------:R-:W-:Y:S01]  /*26910*/  IADD3 R16, PT, PT, R16, R17, R18 ;  /* 0x0000001110107210 */ /* 0x000fe20007ffe012 */
[----:B------:R-:W3:Y:S04]  /*26920*/  LDG.E.S8 R20, desc[UR4][R28.64] ;  /* 0x000000041c147981 */ /* 0x000ee8000c1e1300 */
[----:B------:R-:W3:Y:S04]  /*26930*/  LDG.E.S8 R23, desc[UR4][R30.64] ;  /* 0x000000041e177981 */ /* 0x000ee8000c1e1300 */
[----:B------:R-:W2:Y:S04]  /*26940*/  LDG.E.S16 R19, desc[UR4][R8.64+0x796] ;  /* 0x0007960408137981 */ /* 0x000ea8000c1e1700 */
[----:B------:R-:W2:Y:S01]  /*26950*/  LDG.E.S16 R17, desc[UR4][R8.64+0x79c] ;  /* 0x00079c0408117981 */ /* 0x000ea2000c1e1700 */
[----:B------:R-:W-:-:S03]  /*26960*/  IADD3 R16, PT, PT, R13, R16, R12 ;  /* 0x000000100d107210 */ /* 0x000fc60007ffe00c */
[----:B------:R-:W2:Y:S04]  /*26970*/  LDG.E.S16 R18, desc[UR4][R8.64+0x79a] ;  /* 0x00079a0408127981 */ /* 0x000ea8000c1e1700 */
[----:B------:R-:W2:Y:S01]  /*26980*/  LDG.E.S16 R13, desc[UR4][R8.64+0x7a0] ;  /* 0x0007a004080d7981 */ /* 0x000ea2000c1e1700 */
[----:B-----5:R-:W-:-:S03]  /*26990*/  IADD3 R16, PT, PT, R10, R16, R7 ;  /* 0x000000100a107210 */ /* 0x020fc60007ffe007 */
[----:B------:R-:W5:Y:S04]  /*269a0*/  LDG.E.S16 R12, desc[UR4][R8.64+0x79e] ;  /* 0x00079e04080c7981 */ /* 0x000f68000c1e1700 */
[----:B------:R-:W5:Y:S01]  /*269b0*/  LDG.E.S16 R10, desc[UR4][R8.64+0x7a4] ;  /* 0x0007a404080a7981 */ /* 0x000f62000c1e1700 */
[----:B------:R-:W-:-:S03]  /*269c0*/  IADD3 R25, PT, PT, R25, R16, R6 ;  /* 0x0000001019197210 */ /* 0x000fc60007ffe006 */
[----:B------:R-:W5:Y:S04]  /*269d0*/  LDG.E.S16 R7, desc[UR4][R8.64+0x7a2] ;  /* 0x0007a20408077981 */ /* 0x000f68000c1e1700 */
[----:B------:R-:W5:Y:S04]  /*269e0*/  LDG.E.S16 R16, desc[UR4][R8.64+0x7a8] ;  /* 0x0007a80408107981 */ /* 0x000f68000c1e1700 */
[----:B------:R-:W5:Y:S01]  /*269f0*/  LDG.E.S16 R6, desc[UR4][R8.64+0x7a6] ;  /* 0x0007a60408067981 */ /* 0x000f62000c1e1700 */
[----:B----4-:R-:W-:-:S03]  /*26a00*/  IADD3 R25, PT, PT, R11, R25, R4 ;  /* 0x000000190b197210 */ /* 0x010fc60007ffe004 */
[----:B------:R-:W4:Y:S04]  /*26a10*/  LDG.E.S16 R4, desc[UR4][R8.64+0x7aa] ;  /* 0x0007aa0408047981 */ /* 0x000f28000c1e1700 */
[----:B------:R-:W4:Y:S01]  /*26a20*/  LDG.E.S16 R11, desc[UR4][R8.64+0x7ac] ;  /* 0x0007ac04080b7981 */ /* 0x000f22000c1e1700 */
[----:B---3--:R-:W-:Y:S02]  /*26a30*/  IADD3 R23, PT, PT, R20, R25, R23 ;  /* 0x0000001914177210 */ /* 0x008fe40007ffe017 */
[----:B--2---:R-:W-:Y:S02]  /*26a40*/  IADD3 R20, P1, PT, R21, UR8, RZ ;  /* 0x0000000815147c10 */ /* 0x004fe4000ff3e0ff */
[----:B------:R-:W-:Y:S02]  /*26a50*/  IADD3 R24, P0, PT, R19, UR8, RZ ;  /* 0x0000000813187c10 */ /* 0x000fe4000ff1e0ff */
[----:B------:R-:W-:-:S02]  /*26a60*/  LEA.HI.X.SX32 R21, R21, UR9, 0x1, P1 ;  /* 0x0000000915157c11 */ /* 0x000fc400088f0eff */
[----:B------:R-:W-:Y:S02]  /*26a70*/  IADD3 R28, P1, PT, R17, UR8, RZ ;  /* 0x00000008111c7c10 */ /* 0x000fe4000ff3e0ff */
[----:B------:R-:W-:Y:S02]  /*26a80*/  LEA.HI.X.SX32 R25, R19, UR9, 0x1, P0 ;  /* 0x0000000913197c11 */ /* 0x000fe400080f0eff */
[----:B------:R-:W-:Y:S01]  /*26a90*/  LEA.HI.X.SX32 R29, R17, UR9, 0x1, P1 ;  /* 0x00000009111d7c11 */ /* 0x000fe200088f0eff */
[----:B------:R0:W2:Y:S01]  /*26aa0*/  LDG.E.S8 R19, desc[UR4][R20.64] ;  /* 0x0000000414137981 */ /* 0x0000a2000c1e1300 */
[C---:B------:R-:W-:Y:S02]  /*26ab0*/  IADD3 R30, P0, PT, R18.reuse, UR8, RZ ;  /* 0x00000008121e7c10 */ /* 0x040fe4000ff1e0ff */
[----:B------:R-:W-:Y:S01]  /*26ac0*/  IADD3 R32, P1, PT, R13, UR8, RZ ;  /* 0x000000080d207c10 */ /* 0x000fe2000ff3e0ff */
[----:B------:R-:W2:Y:S01]  /*26ad0*/  LDG.E.S8 R24, desc[UR4][R24.64] ;  /* 0x0000000418187981 */ /* 0x000ea2000c1e1300 */
[----:B------:R-:W-:-:S02]  /*26ae0*/  LEA.HI.X.SX32 R31, R18, UR9, 0x1, P0 ;  /* 0x00000009121f7c11 */ /* 0x000fc400080f0eff */
[----:B------:R-:W-:Y:S01]  /*26af0*/  LEA.HI.X.SX32 R33, R13, UR9, 0x1, P1 ;  /* 0x000000090d217c11 */ /* 0x000fe200088f0eff */
[----:B------:R1:W3:Y:S01]  /*26b00*/  LDG.E.S8 R18, desc[UR4][R28.64] ;  /* 0x000000041c127981 */ /* 0x0002e2000c1e1300 */
[----:B-----5:R-:W-:Y:S02]  /*26b10*/  IADD3 R34, P0, PT, R12, UR8, RZ ;  /* 0x000000080c227c10 */ /* 0x020fe4000ff1e0ff */
[----:B------:R-:W-:Y:S01]  /*26b20*/  IADD3 R36, P1, PT, R10, UR8, RZ ;  /* 0x000000080a247c10 */ /* 0x000fe2000ff3e0ff */
[----:B------:R5:W3:Y:S01]  /*26b30*/  LDG.E.S8 R17, desc[UR4][R30.64] ;  /* 0x000000041e117981 */ /* 0x000ae2000c1e1300 */
[----:B------:R-:W-:Y:S02]  /*26b40*/  LEA.HI.X.SX32 R35, R12, UR9, 0x1, P0 ;  /* 0x000000090c237c11 */ /* 0x000fe400080f0eff */
[----:B------:R-:W-:Y:S01]  /*26b50*/  LEA.HI.X.SX32 R37, R10, UR9, 0x1, P1 ;  /* 0x000000090a257c11 */ /* 0x000fe200088f0eff */
[----:B------:R4:W3:Y:S01]  /*26b60*/  LDG.E.S8 R13, desc[UR4][R32.64] ;  /* 0x00000004200d7981 */ /* 0x0008e2000c1e1300 */
[----:B0-----:R-:W-:-:S02]  /*26b70*/  IADD3 R20, P0, PT, R7, UR8, RZ ;  /* 0x0000000807147c10 */ /* 0x001fc4000ff1e0ff */
[C---:B-1----:R-:W-:Y:S01]  /*26b80*/  IADD3 R28, P1, PT, R16.reuse, UR8, RZ ;  /* 0x00000008101c7c10 */ /* 0x042fe2000ff3e0ff */
[----:B------:R0:W3:Y:S01]  /*26b90*/  LDG.E.S8 R12, desc[UR4][R34.64] ;  /* 0x00000004220c7981 */ /* 0x0000e2000c1e1300 */
[----:B------:R-:W-:Y:S02]  /*26ba0*/  LEA.HI.X.SX32 R21, R7, UR9, 0x1, P0 ;  /* 0x0000000907157c11 */ /* 0x000fe400080f0eff */
[----:B------:R-:W-:Y:S01]  /*26bb0*/  LEA.HI.X.SX32 R29, R16, UR9, 0x1, P1 ;  /* 0x00000009101d7c11 */ /* 0x000fe200088f0eff */
[----:B------:R-:W3:Y:S04]  /*26bc0*/  LDG.E.S8 R10, desc[UR4][R36.64] ;  /* 0x00000004240a7981 */ /* 0x000ee8000c1e1300 */
[----:B------:R-:W3:Y:S04]  /*26bd0*/  LDG.E.S16 R16, desc[UR4][R8.64+0x7ae] ;  /* 0x0007ae0408107981 */ /* 0x000ee8000c1e1700 */
[----:B------:R-:W3:Y:S04]  /*26be0*/  LDG.E.S8 R7, desc[UR4][R20.64] ;  /* 0x0000000414077981 */ /* 0x000ee8000c1e1300 */
[----:B------:R-:W3:Y:S01]  /*26bf0*/  LDG.E.S16 R20, desc[UR4][R8.64+0x7b0] ;  /* 0x0007b00408147981 */ /* 0x000ee2000c1e1700 */
[----:B-----5:R-:W-:-:S02]  /*26c00*/  IADD3 R30, P0, PT, R6, UR8, RZ ;  /* 0x00000008061e7c10 */ /* 0x020fc4000ff1e0ff */
[C---:B----4-:R-:W-:Y:S01]  /*26c10*/  IADD3 R32, P1, PT, R11.reuse, UR8, RZ ;  /* 0x000000080b207c10 */ /* 0x050fe2000ff3e0ff */
[----:B------:R-:W4:Y:S01]  /*26c20*/  LDG.E.S8 R21, desc[UR4][R28.64] ;  /* 0x000000041c157981 */ /* 0x000f22000c1e1300 */
[----:B------:R-:W-:Y:S02]  /*26c30*/  LEA.HI.X.SX32 R31, R6, UR9, 0x1, P0 ;  /* 0x00000009061f7c11 */ /* 0x000fe400080f0eff */
[C---:B0-----:R-:W-:Y:S02]  /*26c40*/  IADD3 R34, P0, PT, R4.reuse, UR8, RZ ;  /* 0x0000000804227c10 */ /* 0x041fe4000ff1e0ff */
[----:B------:R-:W-:Y:S01]  /*26c50*/  LEA.HI.X.SX32 R33, R11, UR9, 0x1, P1 ;  /* 0x000000090b217c11 */ /* 0x000fe200088f0eff */
[----:B------:R0:W4:Y:S01]  /*26c60*/  LDG.E.S8 R6, desc[UR4][R30.64] ;  /* 0x000000041e067981 */ /* 0x000122000c1e1300 */
[----:B------:R-:W-:-:S03]  /*26c70*/  LEA.HI.X.SX32 R35, R4, UR9, 0x1, P0 ;  /* 0x0000000904237c11 */ /* 0x000fc600080f0eff */
[----:B------:R-:W5:Y:S04]  /*26c80*/  LDG.E.S8 R4, desc[UR4][R32.64] ;  /* 0x0000000420047981 */ /* 0x000f68000c1e1300 */
[----:B------:R-:W5:Y:S01]  /*26c90*/  LDG.E.S8 R11, desc[UR4][R34.64] ;  /* 0x00000004220b7981 */ /* 0x000f62000c1e1300 */
[----:B--2---:R-:W-:-:S03]  /*26ca0*/  IADD3 R19, PT, PT, R19, R23, R24 ;  /* 0x0000001713137210 */ /* 0x004fc60007ffe018 */
[----:B------:R-:W2:Y:S01]  /*26cb0*/  LDG.E.S16 R23, desc[UR4][R8.64+0x7c6] ;  /* 0x0007c60408177981 */ /* 0x000ea2000c1e1700 */
[----:B---3--:R-:W-:-:S03]  /*26cc0*/  IADD3 R18, PT, PT, R18, R19, R17 ;  /* 0x0000001312127210 */ /* 0x008fc60007ffe011 */
[----:B------:R-:W3:Y:S04]  /*26cd0*/  LDG.E.S16 R17, desc[UR4][R8.64+0x7b2] ;  /* 0x0007b20408117981 */ /* 0x000ee8000c1e1700 */
[----:B------:R-:W2:Y:S01]  /*26ce0*/  LDG.E.S16 R19, desc[UR4][R8.64+0x7b4] ;  /* 0x0007b40408137981 */ /* 0x000ea2000c1e1700 */
[----:B0-----:R-:W-:-:S04]  /*26cf0*/  IADD3 R30, P0, PT, R16, UR8, RZ ;  /* 0x00000008101e7c10 */ /* 0x001fc8000ff1e0ff */
[----:B------:R-:W-:Y:S02]  /*26d00*/  LEA.HI.X.SX32 R31, R16, UR9, 0x1, P0 ;  /* 0x00000009101f7c11 */ /* 0x000fe400080f0eff */
[----:B------:R-:W2:Y:S01]  /*26d10*/  LDG.E.S16 R16, desc[UR4][R26.64+0x986] ;  /* 0x000986041a107981 */ /* 0x000ea2000c1e1700 */
[----:B------:R-:W-:-:S03]  /*26d20*/  IADD3 R28, P1, PT, R20, UR8, RZ ;  /* 0x00000008141c7c10 */ /* 0x000fc6000ff3e0ff */
[----:B------:R-:W2:Y:S01]  /*26d30*/  LDG.E.S8 R25, desc[UR4][R30.64] ;  /* 0x000000041e197981 */ /* 0x000ea2000c1e1300 */
[----:B------:R-:W-:-:S03]  /*26d40*/  LEA.HI.X.SX32 R29, R20, UR9, 0x1, P1 ;  /* 0x00000009141d7c11 */ /* 0x000fc600088f0eff */
[----:B------:R-:W2:Y:S01]  /*26d50*/  LDG.E.S16 R20, desc[UR4][R26.64+0x988] ;  /* 0x000988041a147981 */ /* 0x000ea2000c1e1700 */
[----:B------:R-:W-:-:S03]  /*26d60*/  IADD3 R12, PT, PT, R13, R18, R12 ;  /* 0x000000120d0c7210 */ /* 0x000fc60007ffe00c */
[----:B------:R-:W2:Y:S01]  /*26d70*/  LDG.E.S16 R18, desc[UR4][R8.64+0x7b6] ;  /* 0x0007b60408127981 */ /* 0x000ea2000c1e1700 */
[----:B------:R-:W-:-:S03]  /*26d80*/  IADD3 R10, PT, PT, R10, R12, R7 ;  /* 0x0000000c0a0a7210 */ /* 0x000fc60007ffe007 */
[----:B------:R-:W2:Y:S01]  /*26d90*/  LDG.E.S16 R13, desc[UR4][R8.64+0x7b8] ;  /* 0x0007b804080d7981 */ /* 0x000ea2000c1e1700 */
[----:B----4-:R-:W-:-:S03]  /*26da0*/  IADD3 R6, PT, PT, R21, R10, R6 ;  /* 0x0000000a15067210 */ /* 0x010fc60007ffe006 */
[----:B------:R-:W4:Y:S04]  /*26db0*/  LDG.E.S16 R7, desc[UR4][R8.64+0x7ba] ;  /* 0x0007ba0408077981 */ /* 0x000f28000c1e1700 */
[----:B------:R0:W4:Y:S04]  /*26dc0*/  LDG.E.S8 R24, desc[UR4][R28.64] ;  /* 0x000000041c187981 */ /* 0x000128000c1e1300 */
[----:B------:R-:W4:Y:S01]  /*26dd0*/  LDG.E.S16 R10, desc[UR4][R8.64+0x7bc] ;  /* 0x0007bc04080a7981 */ /* 0x000f22000c1e1700 */
[----:B-----5:R-:W-:-:S03]  /*26de0*/  IADD3 R21, PT, PT, R4, R6, R11 ;  /* 0x0000000604157210 */ /* 0x020fc60007ffe00b */
[----:B------:R-:W5:Y:S04]  /*26df0*/  LDG.E.S16 R12, desc[UR4][R8.64+0x7be] ;  /* 0x0007be04080c7981 */ /* 0x000f68000c1e1700 */
[----:B------:R-:W5:Y:S04]  /*26e00*/  LDG.E.S16 R11, desc[UR4][R8.64+0x7c0] ;  /* 0x0007c004080b7981 */ /* 0x000f68000c1e1700 */
[----:B------:R-:W5:Y:S04]  /*26e10*/  LDG.E.S16 R6, desc[UR4][R8.64+0x7c2] ;  /* 0x0007c20408067981 */ /* 0x000f68000c1e1700 */
[----:B------:R-:W5:Y:S01]  /*26e20*/  LDG.E.S16 R4, desc[UR4][R8.64+0x7c4] ;  /* 0x0007c40408047981 */ /* 0x000f62000c1e1700 */
[----:B---3--:R-:W-:-:S04]  /*26e30*/  IADD3 R32, P1, PT, R17, UR8, RZ ;  /* 0x0000000811207c10 */ /* 0x008fc8000ff3e0ff */
[----:B------:R-:W-:Y:S02]  /*26e40*/  LEA.HI.X.SX32 R33, R17, UR9, 0x1, P1 ;  /* 0x0000000911217c11 */ /* 0x000fe400088f0eff */
[----:B--2---:R-:W-:-:S04]  /*26e50*/  IADD3 R36, P0, PT, R16, UR8, RZ ;  /* 0x0000000810247c10 */ /* 0x004fc8000ff1e0ff */
[----:B------:R-:W-:-:S05]  /*26e60*/  LEA.HI.X.SX32 R37, R16, UR9, 0x1, P0 ;  /* 0x0000000910257c11 */ /* 0x000fca00080f0eff */
[----:B------:R4:W2:Y:S01]  /*26e70*/  LDG.E.S8 R16, desc[UR4][R36.64] ;  /* 0x0000000424107981 */ /* 0x0008a2000c1e1300 */
[----:B------:R-:W-:-:S04]  /*26e80*/  IADD3 R34, P0, PT, R20, UR8, RZ ;  /* 0x0000000814227c10 */ /* 0x000fc8000ff1e0ff */
[----:B------:R-:W-:Y:S02]  /*26e90*/  LEA.HI.X.SX32 R35, R20, UR9, 0x1, P0 ;  /* 0x0000000914237c11 */ /* 0x000fe400080f0eff */
[C---:B0-----:R-:W-:Y:S02]  /*26ea0*/  IADD3 R28, P0, PT, R19.reuse, UR8, RZ ;  /* 0x00000008131c7c10 */ /* 0x041fe4000ff1e0ff */
[C---:B------:R-:W-:Y:S01]  /*26eb0*/  IADD3 R30, P1, PT, R18.reuse, UR8, RZ ;  /* 0x00000008121e7c10 */ /* 0x040fe2000ff3e0ff */
[----:B------:R0:W2:Y:S01]  /*26ec0*/  LDG.E.S8 R17, desc[UR4][R34.64] ;  /* 0x0000000422117981 */ /* 0x0000a2000c1e1300 */
[----:B------:R-:W-:Y:S02]  /*26ed0*/  LEA.HI.X.SX32 R29, R19, UR9, 0x1, P0 ;  /* 0x00000009131d7c11 */ /* 0x000fe400080f0eff */
[----:B------:R-:W-:Y:S02]  /*26ee0*/  LEA.HI.X.SX32 R31, R18, UR9, 0x1, P1 ;  /* 0x00000009121f7c11 */ /* 0x000fe400088f0eff */
[----:B------:R-:W-:Y:S01]  /*26ef0*/  IADD3 R18, P0, PT, R13, UR8, RZ ;  /* 0x000000080d127c10 */ /* 0x000fe2000ff1e0ff */
[----:B------:R-:W3:Y:S01]  /*26f00*/  LDG.E.S8 R28, desc[UR4][R28.64] ;  /* 0x000000041c1c7981 */ /* 0x000ee2000c1e1300 */
[----:B----4-:R-:W-:-:S02]  /*26f10*/  IADD3 R36, P1, PT, R7, UR8, RZ ;  /* 0x0000000807247c10 */ /* 0x010fc4000ff3e0ff */
[----:B------:R-:W-:Y:S01]  /*26f20*/  IADD3 R25, PT, PT, R24, R21, R25 ;  /* 0x0000001518197210 */ /* 0x000fe20007ffe019 */
[----:B------:R-:W4:Y:S01]  /*26f30*/  LDG.E.S8 R20, desc[UR4][R30.64] ;  /* 0x000000041e147981 */ /* 0x000f22000c1e1300 */
[----:B------:R-:W-:Y:S02]  /*26f40*/  LEA.HI.X.SX32 R19, R13, UR9, 0x1, P0 ;  /* 0x000000090d137c11 */ /* 0x000fe400080f0eff */
[----:B------:R-:W-:Y:S01]  /*26f50*/  LEA.HI.X.SX32 R37, R7, UR9, 0x1, P1 ;  /* 0x0000000907257c11 */ /* 0x000fe200088f0eff */
[----:B------:R5:W3:Y:S01]  /*26f60*/  LDG.E.S8 R24, desc[UR4][R32.64] ;  /* 0x0000000420187981 */ /* 0x000ae2000c1e1300 */
[----:B0-----:R-:W-:-:S03]  /*26f70*/  IADD3 R34, P0, PT, R10, UR8, RZ ;  /* 0x000000080a227c10 */ /* 0x001fc6000ff1e0ff */
[----:B------:R-:W4:Y:S01]  /*26f80*/  LDG.E.S8 R7, desc[UR4][R18.64] ;  /* 0x0000000412077981 */ /* 0x000f22000c1e1300 */
[----:B------:R-:W-:-:S03]  /*26f90*/  LEA.HI.X.SX32 R35, R10, UR9, 0x1, P0 ;  /* 0x000000090a237c11 */ /* 0x000fc600080f0eff */
[----:B------:R-:W2:Y:S01]  /*26fa0*/  LDG.E.S8 R21, desc[UR4][R36.64] ;  /* 0x0000000424157981 */ /* 0x000ea2000c1e1300 */
[C---:B-----5:R-:W-:Y:S02]  /*26fb0*/  IADD3 R32, P1, PT, R12.reuse, UR8, RZ ;  /* 0x000000080c207c10 */ /* 0x060fe4000ff3e0ff */
[C---:B------:R-:W-:Y:S02]  /*26fc0*/  IADD3 R30, P0, PT, R11.reuse, UR8, RZ ;  /* 0x000000080b1e7c10 */ /* 0x040fe4000ff1e0ff */
[----:B------:R-:W-:Y:S01]  /*26fd0*/  LEA.HI.X.SX32 R33, R12, UR9, 0x1, P1 ;  /* 0x000000090c217c11 */ /* 0x000fe200088f0eff */
[----:B------:R-:W5:Y:S01]  /*26fe0*/  LDG.E.S8 R18, desc[UR4][R34.64] ;  /* 0x0000000422127981 */ /* 0x000f62000c1e1300 */
[C---:B------:R-:W-:Y:S02]  /*26ff0*/  IADD3 R10, P1, PT, R6.reuse, UR8, RZ ;  /* 0x00000008060a7c10 */ /* 0x040fe4000ff3e0ff */
[----:B------:R-:W-:Y:S01]  /*27000*/  LEA.HI.X.SX32 R31, R11, UR9, 0x1, P0 ;  /* 0x000000090b1f7c11 */ /* 0x000fe200080f0eff */
[----:B------:R-:W5:Y:S01]  /*27010*/  LDG.E.S8 R12, desc[UR4][R32.64] ;  /* 0x00000004200c7981 */ /* 0x000f62000c1e1300 */
[----:B------:R-:W-:-:S03]  /*27020*/  LEA.HI.X.SX32 R11, R6, UR9, 0x1, P1 ;  /* 0x00000009060b7c11 */ /* 0x000fc600088f0eff */
[----:B------:R-:W5:Y:S04]  /*27030*/  LDG.E.S8 R19, desc[UR4][R30.64] ;  /* 0x000000041e137981 */ /* 0x000f68000c1e1300 */
[----:B------:R0:W5:Y:S02]  /*27040*/  LDG.E.S8 R6, desc[UR4][R10.64] ;  /* 0x000000040a067981 */ /* 0x000164000c1e1300 */
[----:B0-----:R-:W-:-:S04]  /*27050*/  IADD3 R10, P0, PT, R4, UR8, RZ ;  /* 0x00000008040a7c10 */ /* 0x001fc8000ff1e0ff */
[----:B------:R-:W-:Y:S02]  /*27060*/  LEA.HI.X.SX32 R11, R4, UR9, 0x1, P0 ;  /* 0x00000009040b7c11 */ /* 0x000fe400080f0eff */
[----:B------:R-:W5:Y:S04]  /*27070*/  LDG.E.S16 R4, desc[UR4][R8.64+0x7c8] ;  /* 0x0007c80408047981 */ /* 0x000f68000c1e1700 */
[----:B------:R-:W5:Y:S04]  /*27080*/  LDG.E.S8 R13, desc[UR4][R10.64] ;  /* 0x000000040a0d7981 */ /* 0x000f68000c1e1300 */
[----:B------:R-:W5:Y:S04]  /*27090*/  LDG.E.S16 R10, desc[UR4][R26.64+0x98e] ;  /* 0x00098e041a0a7981 */ /* 0x000f68000c1e1700 */
[----:B------:R-:W5:Y:S01]  /*270a0*/  LDG.E.S16 R11, desc[UR4][R26.64+0x994] ;  /* 0x000994041a0b7981 */ /* 0x000f62000c1e1700 */
[----:B---3--:R-:W-:-:S02]  /*270b0*/  IADD3 R24, PT, PT, R28, R25, R24 ;  /* 0x000000191c187210 */ /* 0x008fc40007ffe018 */
[----:B------:R-:W-:Y:S02]  /*270c0*/  IADD3 R28, P0, PT, R23, UR8, RZ ;  /* 0x00000008171c7c10 */ /* 0x000fe4000ff1e0ff */
[----:B----4-:R-:W-:Y:S02]  /*270d0*/  IADD3 R20, PT, PT, R7, R24, R20 ;  /* 0x0000001807147210 */ /* 0x010fe40007ffe014 */
[----:B------:R-:W-:Y:S01]  /*270e0*/  LEA.HI.X.SX32 R29, R23, UR9, 0x1, P0 ;  /* 0x00000009171d7c11 */ /* 0x000fe200080f0eff */
[----:B------:R-:W3:Y:S01]  /*270f0*/  LDG.E.S16 R7, desc[UR4][R26.64+0x996] ;  /* 0x000996041a077981 */ /* 0x000ee2000c1e1700 */
[----:B--2---:R-:W-:-:S03]  /*27100*/  IADD3 R16, PT, PT, R17, R22, R16 ;  /* 0x0000001611107210 */ /* 0x004fc60007ffe010 */
[----:B------:R0:W2:Y:S04]  /*27110*/  LDG.E.S8 R28, desc[UR4][R28.64] ;  /* 0x000000041c1c7981 */ /* 0x0000a8000c1e1300 */
[----:B------:R-:W4:Y:S04]  /*27120*/  LDG.E.S16 R22, desc[UR4][R26.64+0x98a] ;  /* 0x00098a041a167981 */ /* 0x000f28000c1e1700 */
[----:B------:R-:W3:Y:S04]  /*27130*/  LDG.E.S16 R23, desc[UR4][R26.64+0x98c] ;  /* 0x00098c041a177981 */ /* 0x000ee8000c1e1700 */
[----:B------:R-:W3:Y:S01]  /*27140*/  LDG.E.S16 R17, desc[UR4][R26.64+0x990] ;  /* 0x000990041a117981 */ /* 0x000ee2000c1e1700 */
[----:B-----5:R-:W-:-:S04]  /*27150*/  IADD3 R24, P0, PT, R4, UR8, RZ ;  /* 0x0000000804187c10 */ /* 0x020fc8000ff1e0ff */
[----:B------:R-:W-:Y:S02]  /*27160*/  LEA.HI.X.SX32 R25, R4, UR9, 0x1, P0 ;  /* 0x0000000904197c11 */ /* 0x000fe400080f0eff */
[----:B------:R3:W5:Y:S04]  /*27170*/  LDG.E.S16 R4, desc[UR4][R26.64+0x992] ;  /* 0x000992041a047981 */ /* 0x000768000c1e1700 */
[----:B------:R-:W2:Y:S01]  /*27180*/  LDG.E.S8 R25, desc[UR4][R24.64] ;  /* 0x0000000418197981 */ /* 0x000ea2000c1e1300 */
[----:B------:R-:W-:-:S03]  /*27190*/  IADD3 R18, PT, PT, R18, R20, R21 ;  /* 0x0000001412127210 */ /* 0x000fc60007ffe015 */
[----:B------:R-:W5:Y:S04]  /*271a0*/  LDG.E.S16 R21, desc[UR4][R8.64+0x7ca] ;  /* 0x0007ca0408157981 */ /* 0x000f68000c1e1700 */
[----:B------:R-:W5:Y:S01]  /*271b0*/  LDG.E.S16 R20, desc[UR4][R8.64+0x7cc] ;  /* 0x0007cc0408147981 */ /* 0x000f62000c1e1700 */
[----:B------:R-:W-:-:S03]  /*271c0*/  IADD3 R18, PT, PT, R19, R18, R12 ;  /* 0x0000001213127210 */ /* 0x000fc60007ffe00c */
[----:B------:R-:W5:Y:S01]  /*271d0*/  LDG.E.S16 R12, desc[UR4][R8.64+0x7ce] ;  /* 0x0007ce04080c7981 */ /* 0x000f62000c1e1700 */
[----:B0-----:R-:W-:-:S03]  /*271e0*/  IADD3 R29, PT, PT, R13, R18, R6 ;  /* 0x000000120d1d7210 */ /* 0x001fc60007ffe006 */
[----:B------:R-:W5:Y:S04]  /*271f0*/  LDG.E.S16 R19, desc[UR4][R8.64+0x7d0] ;  /* 0x0007d00408137981 */ /* 0x000f68000c1e1700 */
[----:B------:R-:W5:Y:S04]  /*27200*/  LDG.E.S16 R13, desc[UR4][R8.64+0x7d2] ;  /* 0x0007d204080d7981 */ /* 0x000f68000c1e1700 */
[----:B------:R-:W5:Y:S04]  /*27210*/  LDG.E.S16 R18, desc[UR4][R8.64+0x7d4] ;  /* 0x0007d40408127981 */ /* 0x000f68000c1e1700 */
[----:B------:R-:W5:Y:S01]  /*27220*/  LDG.E.S16 R6, desc[UR4][R8.64+0x7d6] ;  /* 0x0007d60408067981 */ /* 0x000f62000c1e1700 */
[----:B--2---:R-:W-:-:S02]  /*27230*/  IADD3 R24, PT, PT, R25, R29, R28 ;  /* 0x0000001d19187210 */ /* 0x004fc40007ffe01c */
[----:B----4-:R-:W-:-:S04]  /*27240*/  IADD3 R28, P0, PT, R22, UR8, RZ ;  /* 0x00000008161c7c10 */ /* 0x010fc8000ff1e0ff */
[----:B------:R-:W-:Y:S02]  /*27250*/  LEA.HI.X.SX32 R29, R22, UR9, 0x1, P0 ;  /* 0x00000009161d7c11 */ /* 0x000fe400080f0eff */
[C---:B---3--:R-:W-:Y:S02]  /*27260*/  IADD3 R26, P0, PT, R23.reuse, UR8, RZ ;  /* 0x00000008171a7c10 */ /* 0x048fe4000ff1e0ff */
[C---:B------:R-:W-:Y:S01]  /*27270*/  IADD3 R22, P1, PT, R10.reuse, UR8, RZ ;  /* 0x000000080a167c10 */ /* 0x040fe2000ff3e0ff */
[----:B------:R0:W2:Y:S01]  /*27280*/  LDG.E.S8 R25, desc[UR4][R28.64] ;  /* 0x000000041c197981 */ /* 0x0000a2000c1e1300 */
[----:B------:R-:W-:Y:S02]  /*27290*/  LEA.HI.X.SX32 R27, R23, UR9, 0x1, P0 ;  /* 0x00000009171b7c11 */ /* 0x000fe400080f0eff */
[----:B------:R-:W-:-:S03]  /*272a0*/  LEA.HI.X.SX32 R23, R10, UR9, 0x1, P1 ;  /* 0x000000090a177c11 */ /* 0x000fc600088f0eff */
[----:B------:R-:W2:Y:S04]  /*272b0*/  LDG.E.S8 R26, desc[UR4][R26.64] ;  /* 0x000000041a1a7981 */ /* 0x000ea8000c1e1300 */
[----:B------:R5:W3:Y:S01]  /*272c0*/  LDG.E.S8 R10, desc[UR4][R22.64] ;  /* 0x00000004160a7981 */ /* 0x000ae2000c1e1300 */
[----:B0-----:R-:W-:-:S04]  /*272d0*/  IADD3 R28, P0, PT, R17, UR8, RZ ;  /* 0x00000008111c7c10 */ /* 0x001fc8000ff1e0ff */
[----:B------:R-:W-:Y:S02]  /*272e0*/  LEA.HI.X.SX32 R29, R17, UR9, 0x1, P0 ;  /* 0x00000009111d7c11 */ /* 0x000fe400080f0eff */
[----:B-----5:R-:W-:-:S03]  /*272f0*/  IADD3 R22, P1, PT, R4, UR8, RZ ;  /* 0x0000000804167c10 */ /* 0x020fc6000ff3e0ff */
[----:B------:R0:W3:Y:S01]  /*27300*/  LDG.E.S8 R17, desc[UR4][R28.64] ;  /* 0x000000041c117981 */ /* 0x0000e2000c1e1300 */
[----:B------:R-:W-:-:S05]  /*27310*/  LEA.HI.X.SX32 R23, R4, UR9, 0x1, P1 ;  /* 0x0000000904177c11 */ /* 0x000fca00088f0eff */
[----:B------:R1:W4:Y:S01]  /*27320*/  LDG.E.S8 R4, desc[UR4][R22.64] ;  /* 0x0000000416047981 */ /* 0x000322000c1e1300 */
[----:B0-----:R-:W-:-:S04]  /*27330*/  IADD3 R28, P1, PT, R7, UR8, RZ ;  /* 0x00000008071c7c10 */ /* 0x001fc8000ff3e0ff */
[----:B------:R-:W-:Y:S02]  /*27340*/  LEA.HI.X.SX32 R29, R7, UR9, 0x1, P1 ;  /* 0x00000009071d7c11 */ /* 0x000fe400088f0eff */
[----:B-1----:R-:W-:-:S03]  /*27350*/  IADD3 R22, P0, PT, R11, UR8, RZ ;  /* 0x000000080b167c10 */ /* 0x002fc6000ff1e0ff */
[----:B------:R0:W5:Y:S01]  /*27360*/  LDG.E.S8 R7, desc[UR4][R28.64] ;  /* 0x000000041c077981 */ /* 0x000162000c1e1300 */
[----:B------:R-:W-:-:S05]  /*27370*/  LEA.HI.X.SX32 R23, R11, UR9, 0x1, P0 ;  /* 0x000000090b177c11 */ /* 0x000fca00080f0eff */
[----:B------:R1:W4:Y:S01]  /*27380*/  LDG.E.S8 R11, desc[UR4][R22.64] ;  /* 0x00000004160b7981 */ /* 0x000322000c1e1300 */
[----:B0-----:R-:W-:-:S04]  /*27390*/  IADD3 R28, P1, PT, R20, UR8, RZ ;  /* 0x00000008141c7c10 */ /* 0x001fc8000ff3e0ff */
[----:B------:R-:W-:Y:S02]  /*273a0*/  LEA.HI.X.SX32 R29, R20, UR9, 0x1, P1 ;  /* 0x00000009141d7c11 */ /* 0x000fe400088f0eff */
[----:B-1----:R-:W-:-:S03]  /*273b0*/  IADD3 R22, P0, PT, R21, UR8, RZ ;  /* 0x0000000815167c10 */ /* 0x002fc6000ff1e0ff */
[----:B------:R-:W5:Y:S01]  /*273c0*/  LDG.E.S8 R28, desc[UR4][R28.64] ;  /* 0x000000041c1c7981 */ /* 0x000f62000c1e1300 */
[----:B------:R-:W-:Y:S02]  /*273d0*/  LEA.HI.X.SX32 R23, R21, UR9, 0x1, P0 ;  /* 0x0000000915177c11 */ /* 0x000fe400080f0eff */
[----:B------:R-:W-:-:S03]  /*273e0*/  IADD3 R20, P0, PT, R12, UR8, RZ ;  /* 0x000000080c147c10 */ /* 0x000fc6000ff1e0ff */
[----:B------:R0:W5:Y:S01]  /*273f0*/  LDG.E.S8 R27, desc[UR4][R22.64] ;  /* 0x00000004161b7981 */ /* 0x000162000c1e1300 */
[----:B------:R-:W-:-:S05]  /*27400*/  LEA.HI.X.SX32 R21, R12, UR9, 0x1, P0 ;  /* 0x000000090c157c11 */ /* 0x000fca00080f0eff */
[----:B------:R1:W4:Y:S01]  /*27410*/  LDG.E.S8 R12, desc[UR4][R20.64] ;  /* 0x00000004140c7981 */ /* 0x000322000c1e1300 */
[----:B0-----:R-:W-:Y:S02]  /*27420*/  IADD3 R22, P1, PT, R19, UR8, RZ ;  /* 0x0000000813167c10 */ /* 0x001fe4000ff3e0ff */
[----:B-1----:R-:W-:Y:S02]  /*27430*/  IADD3 R20, P0, PT, R13, UR8, RZ ;  /* 0x000000080d147c10 */ /* 0x002fe4000ff1e0ff */
[----:B------:R-:W-:Y:S02]  /*27440*/  LEA.HI.X.SX32 R23, R19, UR9, 0x1, P1 ;  /* 0x0000000913177c11 */ /* 0x000fe400088f0eff */
[----:B------:R-:W-:-:S03]  /*27450*/  LEA.HI.X.SX32 R21, R13, UR9, 0x1, P0 ;  /* 0x000000090d157c11 */ /* 0x000fc600080f0eff */
[----:B------:R0:W4:Y:S04]  /*27460*/  LDG.E.S8 R19, desc[UR4][R22.64] ;  /* 0x0000000416137981 */ /* 0x000128000c1e1300 */
[----:B------:R1:W4:Y:S01]  /*27470*/  LDG.E.S8 R13, desc[UR4][R20.64] ;  /* 0x00000004140d7981 */ /* 0x000322000c1e1300 */
[----:B0-----:R-:W-:Y:S02]  /*27480*/  IADD3 R22, P1, PT, R18, UR8, RZ ;  /* 0x0000000812167c10 */ /* 0x001fe4000ff3e0ff */
[----:B-1----:R-:W-:Y:S02]  /*27490*/  IADD3 R20, P0, PT, R6, UR8, RZ ;  /* 0x0000000806147c10 */ /* 0x002fe4000ff1e0ff */
[----:B------:R-:W-:Y:S02]  /*274a0*/  LEA.HI.X.SX32 R23, R18, UR9, 0x1, P1 ;  /* 0x0000000912177c11 */ /* 0x000fe400088f0eff */
[----:B------:R-:W-:Y:S01]  /*274b0*/  LEA.HI.X.SX32 R21, R6, UR9, 0x1, P0 ;  /* 0x0000000906157c11 */ /* 0x000fe200080f0eff */
[----:B------:R-:W4:Y:S04]  /*274c0*/  LDG.E.S16 R18, desc[UR4][R8.64+0x7d8] ;  /* 0x0007d80408127981 */ /* 0x000f28000c1e1700 */
[----:B------:R-:W4:Y:S04]  /*274d0*/  LDG.E.S8 R22, desc[UR4][R22.64] ;  /* 0x0000000416167981 */ /* 0x000f28000c1e1300 */
[----:B------:R-:W4:Y:S01]  /*274e0*/  LDG.E.S8 R6, desc[UR4][R20.64] ;  /* 0x0000000414067981 */ /* 0x000f22000c1e1300 */
[----:B--2---:R-:W-:-:S04]  /*274f0*/  IADD3 R16, PT, PT, R26, R16, R25 ;  /* 0x000000101a107210 */ /* 0x004fc80007ffe019 */
[----:B---3--:R-:W-:Y:S02]  /*27500*/  IADD3 R10, PT, PT, R17, R16, R10 ;  /* 0x00000010110a7210 */ /* 0x008fe40007ffe00a */
[----:B-----5:R-:W-:-:S04]  /*27510*/  IADD3 R24, PT, PT, R28, R24, R27 ;  /* 0x000000181c187210 */ /* 0x020fc80007ffe01b */
[----:B----4-:R-:W-:Y:S02]  /*27520*/  IADD3 R12, PT, PT, R19, R24, R12 ;  /* 0x00000018130c7210 */ /* 0x010fe40007ffe00c */
[----:B------:R-:W-:Y:S01]  /*27530*/  IADD3 R26, P0, PT, R18, UR8, RZ ;  /* 0x00000008121a7c10 */ /* 0x000fe2000ff1e0ff */
[----:B------:R-:W-:Y:S01]  /*27540*/  NOP ;  /* 0x0000000000007918 */ /* 0x000fe20000000000 */
[----:B------:R-:W-:Y:S02]  /*27550*/  IADD3 R4, PT, PT, R11, R10, R4 ;  /* 0x0000000a0b047210 */ /* 0x000fe40007ffe004 */
[----:B------:R-:W-:Y:S01]  /*27560*/  IADD3 R13, PT, PT, R22, R12, R13 ;  /* 0x0000000c160d7210 */ /* 0x000fe20007ffe00d */
[----:B------:R-:W2:Y:S04]  /*27570*/  LDG.E.S16 R11, desc[UR4][R8.64+0x7da] ;  /* 0x0007da04080b7981 */ /* 0x000ea8000c1e1700 */
[----:B------:R-:W3:Y:S04]  /*27580*/  LDG.E.S16 R24, desc[UR4][R8.64+0x7dc] ;  /* 0x0007dc0408187981 */ /* 0x000ee8000c1e1700 */
[----:B------:R-:W4:Y:S04]  /*27590*/  LDG.E.S16 R19, desc[UR4][R8.64+0x7de] ;  /* 0x0007de0408137981 */ /* 0x000f28000c1e1700 */
[----:B------:R-:W5:Y:S04]  /*275a0*/  LDG.E.S16 R22, desc[UR4][R8.64+0x7e0] ;  /* 0x0007e00408167981 */ /* 0x000f68000c1e1700 */
[----:B------:R-:W5:Y:S04]  /*275b0*/  LDG.E.S16 R16, desc[UR4][R8.64+0x7e2] ;  /* 0x0007e20408107981 */ /* 0x000f68000c1e1700 */
[----:B------:R-:W5:Y:S04]  /*275c0*/  LDG.E.S16 R25, desc[UR4][R8.64+0x7e4] ;  /* 0x0007e40408197981 */ /* 0x000f68000c1e1700 */
[----:B------:R-:W5:Y:S04]  /*275d0*/  LDG.E.S16 R20, desc[UR4][R8.64+0x7e6] ;  /* 0x0007e60408147981 */ /* 0x000f68000c1e1700 */
[----:B------:R-:W5:Y:S04]  /*275e0*/  LDG.E.S16 R23, desc[UR4][R8.64+0x7e8] ;  /* 0x0007e80408177981 */ /* 0x000f68000c1e1700 */
[----:B------:R-:W5:Y:S04]  /*275f0*/  LDG.E.S16 R12, desc[UR4][R8.64+0x7ea] ;  /* 0x0007ea04080c7981 */ /* 0x000f68000c1e1700 */
[----:B------:R-:W5:Y:S04]  /*27600*/  LDG.E.S16 R17, desc[UR4][R8.64+0x7ec] ;  /* 0x0007ec0408117981 */ /* 0x000f68000c1e1700 */
[----:B------:R-:W5:Y:S04]  /*27610*/  LDG.E.S16 R21, desc[UR4][R8.64+0x7ee] ;  /* 0x0007ee0408157981 */ /* 0x000f68000c1e1700 */
[----:B------:R-:W5:Y:S01]  /*27620*/  LDG.E.S16 R10, desc[UR4][R8.64+0x7f0] ;  /* 0x0007f004080a7981 */ /* 0x000f62000c1e1700 */
[----:B------:R-:W-:-:S05]  /*27630*/  LEA.HI.X.SX32 R27, R18, UR9, 0x1, P0 ;  /* 0x00000009121b7c11 */ /* 0x000fca00080f0eff */
[----:B------:R2:W5:Y:S02]  /*27640*/  LDG.E.S8 R18, desc[UR4][R26.64] ;  /* 0x000000041a127981 */ /* 0x000564000c1e1300 */
[----:B--2---:R-:W-:-:S04]  /*27650*/  IADD3 R26, P0, PT, R11, UR8, RZ ;  /* 0x000000080b1a7c10 */ /* 0x004fc8000ff1e0ff */
[----:B------:R-:W-:Y:S02]  /*27660*/  LEA.HI.X.SX32 R27, R11, UR9, 0x1, P0 ;  /* 0x000000090b1b7c11 */ /* 0x000fe400080f0eff */
[----:B---3--:R-:W-:-:S03]  /*27670*/  IADD3 R28, P0, PT, R24, UR8, RZ ;  /* 0x00000008181c7c10 */ /* 0x008fc6000ff1e0ff */
[----:B------:R-:W2:Y:S01]  /*27680*/  LDG.E.S8 R11, desc[UR4][R26.64] ;  /* 0x000000041a0b7981 */ /* 0x000ea2000c1e1300 */
[----:B------:R-:W-:-:S05]  /*27690*/  LEA.HI.X.SX32 R29, R24, UR9, 0x1, P0 ;  /* 0x00000009181d7c11 */ /* 0x000fca00080f0eff */
[----:B------:R4:W2:Y:S02]  /*276a0*/  LDG.E.S8 R24, desc[UR4][R28.64] ;  /* 0x000000041c187981 */ /* 0x0008a4000c1e1300 */
[----:B----4-:R-:W-:-:S04]  /*276b0*/  IADD3 R28, P0, PT, R19, UR8, RZ ;  /* 0x00000008131c7c10 */ /* 0x010fc8000ff1e0ff */
[----:B------:R-:W-:Y:S02]  /*276c0*/  LEA.HI.X.SX32 R29, R19, UR9, 0x1, P0 ;  /* 0x00000009131d7c11 */ /* 0x000fe400080f0eff */
[----:B-----5:R-:W-:-:S03]  /*276d0*/  IADD3 R26, P0, PT, R22, UR8, RZ ;  /* 0x00000008161a7c10 */ /* 0x020fc6000ff1e0ff */
[----:B------:R-:W3:Y:S01]  /*276e0*/  LDG.E.S8 R19, desc[UR4][R28.64] ;  /* 0x000000041c137981 */ /* 0x000ee2000c1e1300 */
[----:B------:R-:W-:-:S05]  /*276f0*/  LEA.HI.X.SX32 R27, R22, UR9, 0x1, P0 ;  /* 0x00000009161b7c11 */ /* 0x000fca00080f0eff */
[----:B------:R0:W3:Y:S02]  /*27700*/  LDG.E.S8 R22, desc[UR4][R26.64] ;  /* 0x000000041a167981 */ /* 0x0000e4000c1e1300 */
[----:B0-----:R-:W-:-:S04]  /*27710*/  IADD3 R26, P0, PT, R16, UR8, RZ ;  /* 0x00000008101a7c10 */ /* 0x001fc8000ff1e0ff */
[----:B------:R-:W-:Y:S02]  /*27720*/  LEA.HI.X.SX32 R27, R16, UR9, 0x1, P0 ;  /* 0x00000009101b7c11 */ /* 0x000fe400080f0eff */
[----:B------:R-:W-:-:S03]  /*27730*/  IADD3 R28, P0, PT, R25, UR8, RZ ;  /* 0x00000008191c7c10 */ /* 0x000fc6000ff1e0ff */
[----:B------:R-:W4:Y:S01]  /*27740*/  LDG.E.S8 R16, desc[UR4][R26.64] ;  /* 0x000000041a107981 */ /* 0x000f22000c1e1300 */
[----:B------:R-:W-:-:S05]  /*27750*/  LEA.HI.X.SX32 R29, R25, UR9, 0x1, P0 ;  /* 0x00000009191d7c11 */ /* 0x000fca00080f0eff */
[----:B------:R0:W4:Y:S02]  /*27760*/  LDG.E.S8 R25, desc[UR4][R28.64] ;  /* 0x000000041c197981 */ /* 0x000124000c1e1300 */
[----:B0-----:R-:W-:-:S04]  /*27770*/  IADD3 R28, P0, PT, R20, UR8, RZ ;  /* 0x00000008141c7c10 */ /* 0x001fc8000ff1e0ff */
[----:B------:R-:W-:Y:S02]  /*27780*/  LEA.HI.X.SX32 R29, R20, UR9, 0x1, P0 ;  /* 0x00000009141d7c11 */ /* 0x000fe400080f0eff */
[----:B------:R-:W-:-:S03]  /*27790*/  IADD3 R26, P0, PT, R23, UR8, RZ ;  /* 0x00000008171a7c10 */ /* 0x000fc6000ff1e0ff */
[----:B------:R-:W5:Y:S01]  /*277a0*/  LDG.E.S8 R20, desc[UR4][R28.64] ;  /* 0x000000041c147981 */ /* 0x000f62000c1e1300 */
[----:B------:R-:W-:-:S05]  /*277b0*/  LEA.HI.X.SX32 R27, R23, UR9, 0x1, P0 ;  /* 0x00000009171b7c11 */ /* 0x000fca00080f0eff */
[----:B------:R0:W5:Y:S02]  /*277c0*/  LDG.E.S8 R23, desc[UR4][R26.64] ;  /* 0x000000041a177981 */ /* 0x000164000c1e1300 */
        /* <DEDUP_REMOVED lines=10> */
[----:B------:R-:W-:-:S03]  /*27870*/  LEA.HI.X.SX32 R27, R10, UR9, 0x1, P0 ;  /* 0x000000090a1b7c11 */ /* 0x000fc600080f0eff */
[----:B------:R-:W5:Y:S04]  /*27880*/  LDG.E.S16 R10, desc[UR4][R8.64+0x7f2] ;  /* 0x0007f204080a7981 */ /* 0x000f68000c1e1700 */
[----:B------:R-:W5:Y:S01]  /*27890*/  LDG.E.S8 R26, desc[UR4][R26.64] ;  /* 0x000000041a1a7981 */ /* 0x000f62000c1e1300 */
[----:B------:R-:W-:-:S03]  /*278a0*/  IADD3 R13, PT, PT, R18, R13, R6 ;  /* 0x0000000d120d7210 */ /* 0x000fc60007ffe006 */
[----:B------:R-:W5:Y:S04]  /*278b0*/  LDG.E.S16 R18, desc[UR4][R8.64+0x7f4] ;  /* 0x0007f40408127981 */ /* 0x000f68000c1e1700 */
[----:B------:R-:W5:Y:S01]  /*278c0*/  LDG.E.S16 R6, desc[UR4][R8.64+0x7f6] ;  /* 0x0007f60408067981 */ /* 0x000f62000c1e1700 */
[----:B--2---:R-:W-:-:S03]  /*278d0*/  IADD3 R24, PT, PT, R24, R13, R11 ;  /* 0x0000000d18187210 */ /* 0x004fc60007ffe00b */
[----:B------:R-:W2:Y:S04]  /*278e0*/  LDG.E.S16 R13, desc[UR4][R8.64+0x7f8] ;  /* 0x0007f804080d7981 */ /* 0x000ea8000c1e1700 */
[----:B------:R-:W2:Y:S01]  /*278f0*/  LDG.E.S16 R11, desc[UR4][R8.64+0x7fa] ;  /* 0x0007fa04080b7981 */ /* 0x000ea2000c1e1700 */
[----:B---3--:R-:W-:-:S03]  /*27900*/  IADD3 R22, PT, PT, R22, R24, R19 ;  /* 0x0000001816167210 */ /* 0x008fc60007ffe013 */
[----:B------:R-:W3:Y:S04]  /*27910*/  LDG.E.S16 R24, desc[UR4][R8.64+0x7fc] ;  /* 0x0007fc0408187981 */ /* 0x000ee8000c1e1700 */
[----:B------:R-:W3:Y:S01]  /*27920*/  LDG.E.S16 R19, desc[UR4][R8.64+0x7fe] ;  /* 0x0007fe0408137981 */ /* 0x000ee2000c1e1700 */
[----:B----4-:R-:W-:-:S03]  /*27930*/  IADD3 R25, PT, PT, R25, R22, R16 ;  /* 0x0000001619197210 */ /* 0x010fc60007ffe010 */
[----:B------:R-:W4:Y:S04]  /*27940*/  LDG.E.S16 R22, desc[UR4][R8.64+0x800] ;  /* 0x0008000408167981 */ /* 0x000f28000c1e1700 */
[----:B------:R-:W4:Y:S01]  /*27950*/  LDG.E.S16 R16, desc[UR4][R8.64+0x802] ;  /* 0x0008020408107981 */ /* 0x000f22000c1e1700 */
[----:B-----5:R-:W-:-:S03]  /*27960*/  IADD3 R23, PT, PT, R23, R25, R20 ;  /* 0x0000001917177210 */ /* 0x020fc60007ffe014 */
[----:B------:R-:W5:Y:S04]  /*27970*/  LDG.E.S16 R25, desc[UR4][R8.64+0x804] ;  /* 0x0008040408197981 */ /* 0x000f68000c1e1700 */
[----:B------:R-:W5:Y:S01]  /*27980*/  LDG.E.S16 R20, desc[UR4][R8.64+0x806] ;  /* 0x0008060408147981 */ /* 0x000f62000c1e1700 */
[----:B------:R-:W-:-:S03]  /*27990*/  IADD3 R17, PT, PT, R17, R23, R12 ;  /* 0x0000001711117210 */ /* 0x000fc60007ffe00c */
[----:B------:R-:W5:Y:S04]  /*279a0*/  LDG.E.S16 R23, desc[UR4][R8.64+0x808] ;  /* 0x0008080408177981 */ /* 0x000f68000c1e1700 */
[----:B------:R-:W5:Y:S01]  /*279b0*/  LDG.E.S16 R12, desc[UR4][R8.64+0x80a] ;  /* 0x00080a04080c7981 */ /* 0x000f62000c1e1700 */
[----:B------:R-:W-:Y:S02]  /*279c0*/  IADD3 R21, PT, PT, R26, R17, R21 ;  /* 0x000000111a157210 */ /* 0x000fe40007ffe015 */
[C---:B------:R-:W-:Y:S01]  /*279d0*/  IADD3 R26, P0, PT, R10.reuse, UR8, RZ ;  /* 0x000000080a1a7c10 */ /* 0x040fe2000ff1e0ff */
[----:B------:R-:W5:Y:S03]  /*279e0*/  LDG.E.S16 R17, desc[UR4][R8.64+0x80c] ;  /* 0x00080c0408117981 */ /* 0x000f66000c1e1700 */
        /* <DEDUP_REMOVED lines=8> */
[----:B--2---:R-:W-:-:S04]  /*27a70*/  IADD3 R28, P0, PT, R13, UR8, RZ ;  /* 0x000000080d1c7c10 */ /* 0x004fc8000ff1e0ff */
[----:B------:R-:W-:Y:S02]  /*27a80*/  LEA.HI.X.SX32 R29, R13, UR9, 0x1, P0 ;  /* 0x000000090d1d7c11 */ /* 0x000fe400080f0eff */
[----:B------:R-:W-:-:S03]  /*27a90*/  IADD3 R26, P0, PT, R11, UR8, RZ ;  /* 0x000000080b1a7c10 */ /* 0x000fc6000ff1e0ff */
[----:B------:R-:W2:Y:S01]  /*27aa0*/  LDG.E.S8 R13, desc[UR4][R28.64] ;  /* 0x000000041c0d7981 */ /* 0x000ea2000c1e1300 */
[----:B------:R-:W-:-:S05]  /*27ab0*/  LEA.HI.X.SX32 R27, R11, UR9, 0x1, P0 ;  /* 0x000000090b1b7c11 */ /* 0x000fca00080f0eff */
[----:B------:R3:W2:Y:S02]  /*27ac0*/  LDG.E.S8 R11, desc[UR4][R26.64] ;  /* 0x000000041a0b7981 */ /* 0x0006a4000c1e1300 */
[----:B---3--:R-:W-:-:S04]  /*27ad0*/  IADD3 R26, P0, PT, R24, UR8, RZ ;  /* 0x00000008181a7c10 */ /* 0x008fc8000ff1e0ff */
[----:B------:R-:W-:Y:S02]  /*27ae0*/  LEA.HI.X.SX32 R27, R24, UR9, 0x1, P0 ;  /* 0x00000009181b7c11 */ /* 0x000fe400080f0eff */
[----:B------:R-:W-:-:S03]  /*27af0*/  IADD3 R28, P0, PT, R19, UR8, RZ ;  /* 0x00000008131c7c10 */ /* 0x000fc6000ff1e0ff */
[----:B------:R-:W3:Y:S01]  /*27b00*/  LDG.E.S8 R24, desc[UR4][R26.64] ;  /* 0x000000041a187981 */ /* 0x000ee2000c1e1300 */
[----:B------:R-:W-:-:S05]  /*27b10*/  LEA.HI.X.SX32 R29, R19, UR9, 0x1, P0 ;  /* 0x00000009131d7c11 */ /* 0x000fca00080f0eff */
[----:B------:R4:W3:Y:S02]  /*27b20*/  LDG.E.S8 R19, desc[UR4][R28.64] ;  /* 0x000000041c137981 */ /* 0x0008e4000c1e1300 */
[----:B----4-:R-:W-:-:S04]  /*27b30*/  IADD3 R28, P0, PT, R22, UR8, RZ ;  /* 0x00000008161c7c10 */ /* 0x010fc8000ff1e0ff */
[----:B------:R-:W-:Y:S02]  /*27b40*/  LEA.HI.X.SX32 R29, R22, UR9, 0x1, P0 ;  /* 0x00000009161d7c11 */ /* 0x000fe400080f0eff */
[----:B------:R-:W-:-:S03]  /*27b50*/  IADD3 R26, P0, PT, R16, UR8, RZ ;  /* 0x00000008101a7c10 */ /* 0x000fc6000ff1e0ff */
[----:B------:R-:W4:Y:S01]  /*27b60*/  LDG.E.S8 R22, desc[UR4][R28.64] ;  /* 0x000000041c167981 */ /* 0x000f22000c1e1300 */
[----:B------:R-:W-:-:S05]  /*27b70*/  LEA.HI.X.SX32 R27, R16, UR9, 0x1, P0 ;  /* 0x00000009101b7c11 */ /* 0x000fca00080f0eff */
[----:B------:R5:W4:Y:S02]  /*27b80*/  LDG.E.S8 R16, desc[UR4][R26.64] ;  /* 0x000000041a107981 */ /* 0x000b24000c1e1300 */
[----:B-----5:R-:W-:-:S04]  /*27b90*/  IADD3 R26, P0, PT, R25, UR8, RZ ;  /* 0x00000008191a7c10 */ /* 0x020fc8000ff1e0ff */
[----:B------:R-:W-:-:S05]  /*27ba0*/  LEA.HI.X.SX32 R27, R25, UR9, 0x1, P0 ;  /* 0x00000009191b7c11 */ /* 0x000fca00080f0eff */
[----:B------:R-:W5:Y:S01]  /*27bb0*/  LDG.E.S8 R25, desc[UR4][R26.64] ;  /* 0x000000041a197981 */ /* 0x000f62000c1e1300 */
[----:B------:R-:W-:-:S04]  /*27bc0*/  IADD3 R28, P0, PT, R20, UR8, RZ ;  /* 0x00000008141c7c10 */ /* 0x000fc8000ff1e0ff */
[----:B------:R-:W-:-:S05]  /*27bd0*/  LEA.HI.X.SX32 R29, R20, UR9, 0x1, P0 ;  /* 0x00000009141d7c11 */ /* 0x000fca00080f0eff */
[----:B------:R0:W5:Y:S02]  /*27be0*/  LDG.E.S8 R20, desc[UR4][R28.64] ;  /* 0x000000041c147981 */ /* 0x000164000c1e1300 */
[----:B0-----:R-:W-:-:S04]  /*27bf0*/  IADD3 R28, P0, PT, R23, UR8, RZ ;  /* 0x00000008171c7c10 */ /* 0x001fc8000ff1e0ff */
[----:B------:R-:W-:Y:S02]  /*27c00*/  LEA.HI.X.SX32 R29, R23, UR9, 0x1, P0 ;  /* 0x00000009171d7c11 */ /* 0x000fe400080f0eff */
[C---:B------:R-:W-:Y:S01]  /*27c10*/  IADD3 R26, P0, PT, R12.reuse, UR8, RZ ;  /* 0x000000080c1a7c10 */ /* 0x040fe2000ff1e0ff */
[----:B------:R-:W5:Y:S03]  /*27c20*/  LDG.E.S16 R23, desc[UR4][R8.64+0x80e] ;  /* 0x00080e0408177981 */ /* 0x000f66000c1e1700 */
[----:B------:R-:W-:Y:S01]  /*27c30*/  LEA.HI.X.SX32 R27, R12, UR9, 0x1, P0 ;  /* 0x000000090c1b7c11 */ /* 0x000fe200080f0eff */
[----:B------:R-:W5:Y:S04]  /*27c40*/  LDG.E.S8 R29, desc[UR4][R28.64] ;  /* 0x000000041c1d7981 */ /* 0x000f68000c1e1300 */
[----:B------:R0:W5:Y:S02]  /*27c50*/  LDG.E.S8 R12, desc[UR4][R26.64] ;  /* 0x000000041a0c7981 */ /* 0x000164000c1e1300 */
[----:B0-----:R-:W-:-:S04]  /*27c60*/  IADD3 R26, P0, PT, R17, UR8, RZ ;  /* 0x00000008111a7c10 */ /* 0x001fc8000ff1e0ff */
[----:B------:R-:W-:-:S05]  /*27c70*/  LEA.HI.X.SX32 R27, R17, UR9, 0x1, P0 ;  /* 0x00000009111b7c11 */ /* 0x000fca00080f0eff */
[----:B------:R-:W5:Y:S04]  /*27c80*/  LDG.E.S8 R17, desc[UR4][R26.64] ;  /* 0x000000041a117981 */ /* 0x000f68000c1e1300 */
[----:B------:R-:W5:Y:S01]  /*27c90*/  LDG.E.S16 R27, desc[UR4][R8.64+0x81e] ;  /* 0x00081e04081b7981 */ /* 0x000f62000c1e1700 */
        /* <DEDUP_REMOVED lines=16> */
[----:B------:R-:W5:Y:S01]  /*27da0*/  LDG.E.S16 R20, desc[UR4][R8.64+0x826] ;  /* 0x0008260408147981 */ /* 0x000f62000c1e1700 */
[----:B------:R-:W-:Y:S02]  /*27db0*/  IADD3 R12, PT, PT, R17, R22, R12 ;  /* 0x00000016110c7210 */ /* 0x000fe40007ffe00c */
[C---:B------:R-:W-:Y:S01]  /*27dc0*/  IADD3 R22, P0, PT, R23.reuse, UR8, RZ ;  /* 0x0000000817167c10 */ /* 0x040fe2000ff1e0ff */
[----:B------:R-:W5:Y:S03]  /*27dd0*/  LDG.E.S16 R17, desc[UR4][R8.64+0x828] ;  /* 0x0008280408117981 */ /* 0x000f66000c1e1700 */
[----:B------:R-:W-:-:S06]  /*27de0*/  LEA.HI.X.SX32 R23, R23, UR9, 0x1, P0 ;  /* 0x0000000917177c11 */ /* 0x000fcc00080f0eff */
[----:B------:R-:W5:Y:S01]  /*27df0*/  LDG.E.S8 R23, desc[UR4][R22.64] ;  /* 0x0000000416177981 */ /* 0x000f62000c1e1300 */
[----:B------:R-:W-:-:S04]  /*27e00*/  IADD3 R28, P0, PT, R21, UR8, RZ ;  /* 0x00000008151c7c10 */ /* 0x000fc8000ff1e0ff */
[----:B------:R-:W-:-:S05]  /*27e10*/  LEA.HI.X.SX32 R29, R21, UR9, 0x1, P0 ;  /* 0x00000009151d7c11 */ /* 0x000fca00080f0eff */
[----:B------:R0:W5:Y:S02]  /*27e20*/  LDG.E.S8 R26, desc[UR4][R28.64] ;  /* 0x000000041c1a7981 */ /* 0x000164000c1e1300 */
[----:B0-----:R-:W-:-:S04]  /*27e30*/  IADD3 R28, P0, PT, R10, UR8, RZ ;  /* 0x000000080a1c7c10 */ /* 0x001fc8000ff1e0ff */
[----:B------:R-:W-:-:S05]  /*27e40*/  LEA.HI.X.SX32 R29, R10, UR9, 0x1, P0 ;  /* 0x000000090a1d7c11 */ /* 0x000fca00080f0eff */
[----:B------:R2:W5:Y:S02]  /*27e50*/  LDG.E.S8 R10, desc[UR4][R28.64] ;  /* 0x000000041c0a7981 */ /* 0x000564000c1e1300 */
[----:B--2---:R-:W-:-:S04]  /*27e60*/  IADD3 R28, P0, PT, R18, UR8, RZ ;  /* 0x00000008121c7c10 */ /* 0x004fc8000ff1e0ff */
[----:B------:R-:W-:-:S05]  /*27e70*/  LEA.HI.X.SX32 R29, R18, UR9, 0x1, P0 ;  /* 0x00000009121d7c11 */ /* 0x000fca00080f0eff */
[----:B------:R0:W2:Y:S02]  /*27e80*/  LDG.E.S8 R21, desc[UR4][R28.64] ;  /* 0x000000041c157981 */ /* 0x0000a4000c1e1300 */
[----:B0-----:R-:W-:-:S04]  /*27e90*/  IADD3 R28, P0, PT, R6, UR8, RZ ;  /* 0x00000008061c7c10 */ /* 0x001fc8000ff1e0ff */
[----:B------:R-:W-:-:S05]  /*27ea0*/  LEA.HI.X.SX32 R29, R6, UR9, 0x1, P0 ;  /* 0x00000009061d7c11 */ /* 0x000fca00080f0eff */
[----:B------:R3:W2:Y:S02]  /*27eb0*/  LDG.E.S8 R6, desc[UR4][R28.64] ;  /* 0x000000041c067981 */ /* 0x0006a4000c1e1300 */
[----:B---3--:R-:W-:-:S04]  /*27ec0*/  IADD3 R28, P0, PT, R13, UR8, RZ ;  /* 0x000000080d1c7c10 */ /* 0x008fc8000ff1e0ff */
[----:B------:R-:W-:-:S05]  /*27ed0*/  LEA.HI.X.SX32 R29, R13, UR9, 0x1, P0 ;  /* 0x000000090d1d7c11 */ /* 0x000fca00080f0eff */
[----:B------:R0:W3:Y:S02]  /*27ee0*/  LDG.E.S8 R13, desc[UR4][R28.64] ;  /* 0x000000041c0d7981 */ /* 0x0000e4000c1e1300 */
[----:B0-----:R-:W-:-:S04]  /*27ef0*/  IADD3 R28, P0, PT, R11, UR8, RZ ;  /* 0x000000080b1c7c10 */ /* 0x001fc8000ff1e0ff */
[----:B------:R-:W-:Y:S02]  /*27f00*/  LEA.HI.X.SX32 R29, R11, UR9, 0x1, P0 ;  /* 0x000000090b1d7c11 */ /* 0x000fe400080f0eff */
[----:B----4-:R-:W-:-:S03]  /*27f10*/  IADD3 R18, P0, PT, R19, UR8, RZ ;  /* 0x0000000813127c10 */ /* 0x010fc6000ff1e0ff */
[----:B------:R-:W4:Y:S01]  /*27f20*/  LDG.E.S8 R11, desc[UR4][R28.64] ;  /* 0x000000041c0b7981 */ /* 0x000f22000c1e1300 */
[----:B------:R-:W-:-:S05]  /*27f30*/  LEA.HI.X.SX32 R19, R19, UR9, 0x1, P0 ;  /* 0x0000000913137c11 */ /* 0x000fca00080f0eff */
[----:B------:R0:W4:Y:S02]  /*27f40*/  LDG.E.S8 R22, desc[UR4][R18.64] ;  /* 0x0000000412167981 */ /* 0x000124000c1e1300 */
[----:B0-----:R-:W-:-:S04]  /*27f50*/  IADD3 R18, P0, PT, R27, UR8, RZ ;  /* 0x000000081b127c10 */ /* 0x001fc8000ff1e0ff */
[----:B------:R-:W-:Y:S02]  /*27f60*/  LEA.HI.X.SX32 R19, R27, UR9, 0x1, P0 ;  /* 0x000000091b137c11 */ /* 0x000fe400080f0eff */
[C---:B-----5:R-:W-:Y:S01]  /*27f70*/  IADD3 R28, P0, PT, R25.reuse, UR8, RZ ;  /* 0x00000008191c7c10 */ /* 0x060fe2000ff1e0ff */
[----:B------:R-:W5:Y:S03]  /*27f80*/  LDG.E.S16 R27, desc[UR4][R8.64+0x82c] ;  /* 0x00082c04081b7981 */ /* 0x000f66000c1e1700 */
[----:B------:R-:W-:Y:S01]  /*27f90*/  LEA.HI.X.SX32 R29, R25, UR9, 0x1, P0 ;  /* 0x00000009191d7c11 */ /* 0x000fe200080f0eff */
[----:B------:R-:W5:Y:S04]  /*27fa0*/  LDG.E.S8 R18, desc[UR4][R18.64] ;  /* 0x0000000412127981 */ /* 0x000f68000c1e1300 */
[----:B------:R0:W5:Y:S02]  /*27fb0*/  LDG.E.S8 R19, desc[UR4][R28.64] ;  /* 0x000000041c137981 */ /* 0x000164000c1e1300 */
[----:B0-----:R-:W-:-:S04]  /*27fc0*/  IADD3 R28, P0, PT, R16, UR8, RZ ;  /* 0x00000008101c7c10 */ /* 0x001fc8000ff1e0ff */
[----:B------:R-:W-:-:S05]  /*27fd0*/  LEA.HI.X.SX32 R29, R16, UR9, 0x1, P0 ;  /* 0x00000009101d7c11 */ /* 0x000fca00080f0eff */
[----:B------:R0:W5:Y:S02]  /*27fe0*/  LDG.E.S8 R16, desc[UR4][R28.64] ;  /* 0x000000041c107981 */ /* 0x000164000c1e1300 */
[----:B0-----:R-:W-:-:S04]  /*27ff0*/  IADD3 R28, P0, PT, R24, UR8, RZ ;  /* 0x00000008181c7c10 */ /* 0x001fc8000ff1e0ff */
[----:B------:R-:W-:Y:S02]  /*28000*/  LEA.HI.X.SX32 R29, R24, UR9, 0x1, P0 ;  /* 0x00000009181d7c11 */ /* 0x000fe400080f0eff */
[----:B------:R-:W-:-:S04]  /*28010*/  IADD3 R24, P0, PT, R20, UR8, RZ ;  /* 0x0000000814187c10 */ /* 0x000fc8000ff1e0ff */
[----:B------:R-:W-:Y:S01]  /*28020*/  LEA.HI.X.SX32 R25, R20, UR9, 0x1, P0 ;  /* 0x0000000914197c11 */ /* 0x000fe200080f0eff */
[----:B------:R-:W5:Y:S04]  /*28030*/  LDG.E.S8 R29, desc[UR4][R28.64] ;  /* 0x000000041c1d7981 */ /* 0x000f68000c1e1300 */
[----:B------:R0:W5:Y:S02]  /*28040*/  LDG.E.S8 R20, desc[UR4][R24.64] ;  /* 0x0000000418147981 */ /* 0x000164000c1e1300 */
[----:B0-----:R-:W-:-:S04]  /*28050*/  IADD3 R24, P0, PT, R17, UR8, RZ ;  /* 0x0000000811187c10 */ /* 0x001fc8000ff1e0ff */
[----:B------:R-:W-:Y:S02]  /*28060*/  LEA.HI.X.SX32 R25, R17, UR9, 0x1, P0 ;  /* 0x0000000911197c11 */ /* 0x000fe400080f0eff */
[----:B------:R-:W5:Y:S04]  /*28070*/  LDG.E.S16 R17, desc[UR4][R8.64+0x82a] ;  /* 0x00082a0408117981 */ /* 0x000f68000c1e1700 */
[----:B------:R0:W5:Y:S01]  /*28080*/  LDG.E.S8 R25, desc[UR4][R24.64] ;  /* 0x0000000418197981 */ /* 0x000162000c1e1300 */
        /* <DEDUP_REMOVED lines=17> */
[----:B0-----:R-:W-:Y:S02]  /*281a0*/  IADD3 R24, P0, PT, R17, UR8, RZ ;  /* 0x0000000811187c10 */ /* 0x001fe4000ff1e0ff */
[----:B------:R-:W-:Y:S02]  /*281b0*/  IADD3 R20, PT, PT, R25, R16, R20 ;  /* 0x0000001019147210 */ /* 0x000fe40007ffe014 */
[----:B------:R-:W-:Y:S01]  /*281c0*/  LEA.HI.X.SX32 R25, R17, UR9, 0x1, P0 ;  /* 0x0000000911197c11 */ /* 0x000fe200080f0eff */
[----:B------:R-:W5:Y:S04]  /*281d0*/  LDG.E.S16 R16, desc[UR4][R8.64+0x844] ;  /* 0x0008440408107981 */ /* 0x000f68000c1e1700 */
[----:B------:R0:W5:Y:S02]  /*281e0*/  LDG.E.S8 R17, desc[UR4][R24.64] ;  /* 0x0000000418117981 */ /* 0x000164000c1e1300 */
[----:B0-----:R-:W-:-:S04]  /*281f0*/  IADD3 R24, P0, PT, R27, UR8, RZ ;  /* 0x000000081b187c10 */ /* 0x001fc8000ff1e0ff */
[----:B------:R-:W-:Y:S02]  /*28200*/  LEA.HI.X.SX32 R25, R27, UR9, 0x1, P0 ;  /* 0x000000091b197c11 */ /* 0x000fe400080f0eff */
[----:B------:R-:W-:-:S04]  /*28210*/  IADD3 R28, P0, PT, R12, UR8, RZ ;  /* 0x000000080c1c7c10 */ /* 0x000fc8000ff1e0ff */
[----:B------:R-:W5:Y:S01]  /*28220*/  LDG.E.S8 R25, desc[UR4][R24.64] ;  /* 0x0000000418197981 */ /* 0x000f62000c1e1300 */
        /* <DEDUP_REMOVED lines=12> */
[----:B------:R-:W-:-:S05]  /*282f0*/  LEA.HI.X.SX32 R29, R6, UR9, 0x1, P0 ;  /* 0x00000009061d7c11 */ /* 0x000fca00080f0eff */
[----:B------:R4:W3:Y:S02]  /*28300*/  LDG.E.S8 R6, desc[UR4][R28.64] ;  /* 0x000000041c067981 */ /* 0x0008e4000c1e1300 */
[----:B----4-:R-:W-:-:S04]  /*28310*/  IADD3 R28, P0, PT, R13, UR8, RZ ;  /* 0x000000080d1c7c10 */ /* 0x010fc8000ff1e0ff */
[----:B------:R-:W-:-:S05]  /*28320*/  LEA.HI.X.SX32 R29, R13, UR9, 0x1, P0 ;  /* 0x000000090d1d7c11 */ /* 0x000fca00080f0eff */
[----:B------:R0:W4:Y:S02]  /*28330*/  LDG.E.S8 R13, desc[UR4][R28.64] ;  /* 0x000000041c0d7981 */ /* 0x000124000c1e1300 */
[----:B0-----:R-:W-:-:S04]  /*28340*/  IADD3 R28, P0, PT, R11, UR8, RZ ;  /* 0x000000080b1c7c10 */ /* 0x001fc8000ff1e0ff */
[----:B------:R-:W-:-:S05]  /*28350*/  LEA.HI.X.SX32 R29, R11, UR9, 0x1, P0 ;  /* 0x000000090b1d7c11 */ /* 0x000fca00080f0eff */
[----:B------:R5:W4:Y:S02]  /*28360*/  LDG.E.S8 R11, desc[UR4][R28.64] ;  /* 0x000000041c0b7981 */ /* 0x000b24000c1e1300 */
[----:B-----5:R-:W-:-:S04]  /*28370*/  IADD3 R28, P0, PT, R18, UR8, RZ ;  /* 0x00000008121c7c10 */ /* 0x020fc8000ff1e0ff */
[----:B------:R-:W-:-:S05]  /*28380*/  LEA.HI.X.SX32 R29, R18, UR9, 0x1, P0 ;  /* 0x00000009121d7c11 */ /* 0x000fca00080f0eff */
[----:B------:R0:W5:Y:S01]  /*28390*/  LDG.E.S8 R24, desc[UR4][R28.64] ;  /* 0x000000041c187981 */ /* 0x000162000c1e1300 */
[----:B------:R-:W-:-:S04]  /*283a0*/  IADD3 R18, P0, PT, R19, UR8, RZ ;  /* 0x0000000813127c10 */ /* 0x000fc8000ff1e0ff */
[----:B------:R-:W-:Y:S02]  /*283b0*/  LEA.HI.X.SX32 R19, R19, UR9, 0x1, P0 ;  /* 0x0000000913137c11 */ /* 0x000fe400080f0eff */
[----:B0-----:R-:W-:-:S03]  /*283c0*/  IADD3 R28, P0, PT, R26, UR8, RZ ;  /* 0x000000081a1c7c10 */ /* 0x001fc6000ff1e0ff */
[----:B------:R-:W5:Y:S01]  /*283d0*/  LDG.E.S8 R18, desc[UR4][R18.64] ;  /* 0x0000000412127981 */ /* 0x000f62000c1e1300 */
[----:B------:R-:W-:-:S05]  /*283e0*/  LEA.HI.X.SX32 R29, R26, UR9, 0x1, P0 ;  /* 0x000000091a1d7c11 */ /* 0x000fca00080f0eff */
[----:B------:R0:W5:Y:S01]  /*283f0*/  LDG.E.S8 R19, desc[UR4][R28.64] ;  /* 0x000000041c137981 */ /* 0x000162000c1e1300 */
[----:B------:R-:W-:-:S04]  /*28400*/  IADD3 R26, P0, PT, R22, UR8, RZ ;  /* 0x00000008161a7c10 */ /* 0x000fc8000ff1e0ff */
[----:B------:R-:W-:-:S06]  /*28410*/  LEA.HI.X.SX32 R27, R22, UR9, 0x1, P0 ;  /* 0x00000009161b7c11 */ /* 0x000fcc00080f0eff */
[----:B------:R-:W5:Y:S01]  /*28420*/  LDG.E.S8 R27, desc[UR4][R26.64] ;  /* 0x000000041a1b7981 */ /* 0x000f62000c1e1300 */
[----:B0-----:R-:W-:-:S04]  /*28430*/  IADD3 R28, P0, PT, R16, UR8, RZ ;  /* 0x00000008101c7c10 */ /* 0x001fc8000ff1e0ff */
[----:B------:R-:W-:Y:S02]  /*28440*/  LEA.HI.X.SX32 R29, R16, UR9, 0x1, P0 ;  /* 0x00000009101d7c11 */ /* 0x000fe400080f0eff */
[----:B------:R-:W5:Y:S04]  /*28450*/  LDG.E.S16 R16, desc[UR4][R8.64+0x846] ;  /* 0x0008460408107981 */ /* 0x000f68000c1e1700 */
[----:B------:R0:W5:Y:S04]  /*28460*/  LDG.E.S8 R22, desc[UR4][R28.64] ;  /* 0x000000041c167981 */ /* 0x000168000c1e1300 */
        /* <DEDUP_REMOVED lines=19> */
[----:B0-----:R-:W-:-:S04]  /*285a0*/  IADD3 R28, P0, PT, R16, UR8, RZ ;  /* 0x00000008101c7c10 */ /* 0x001fc8000ff1e0ff */
[----:B------:R-:W-:-:S05]  /*285b0*/  LEA.HI.X.SX32 R29, R16, UR9, 0x1, P0 ;  /* 0x00000009101d7c11 */ /* 0x000fca00080f0eff */
[----:B------:R0:W5:Y:S02]  /*285c0*/  LDG.E.S8 R16, desc[UR4][R28.64] ;  /* 0x000000041c107981 */ /* 0x000164000c1e1300 */
[----:B0-----:R-:W-:-:S04]  /*285d0*/  IADD3 R28, P0, PT, R20, UR8, RZ ;  /* 0x00000008141c7c10 */ /* 0x001fc8000ff1e0ff */
[----:B------:R-:W-:-:S05]  /*285e0*/  LEA.HI.X.SX32 R29, R20, UR9, 0x1, P0 ;  /* 0x00000009141d7c11 */ /* 0x000fca00080f0eff */
[----:B------:R0:W5:Y:S01]  /*285f0*/  LDG.E.S8 R20, desc[UR4][R28.64] ;  /* 0x000000041c147981 */ /* 0x000162000c1e1300 */
[----:B------:R-:W-:Y:S02]  /*28600*/  IADD3 R27, PT, PT, R22, R24, R27 ;  /* 0x00000018161b7210 */ /* 0x000fe40007ffe01b */
[----:B0-----:R-:W-:-:S04]  /*28610*/  IADD3 R28, P0, PT, R17, UR8, RZ ;  /* 0x00000008111c7c10 */ /* 0x001fc8000ff1e0ff */
[----:B------:R-:W-:-:S05]  /*28620*/  LEA.HI.X.SX32 R29, R17, UR9, 0x1, P0 ;  /* 0x00000009111d7c11 */ /* 0x000fca00080f0eff */
[----:B------:R-:W5:Y:S01]  /*28630*/  LDG.E.S8 R17, desc[UR4][R28.64] ;  /* 0x000000041c117981 */ /* 0x000f62000c1e1300 */
[----:B--2---:R-:W-:-:S04]  /*28640*/  IADD3 R22, P0, PT, R23, UR8, RZ ;  /* 0x0000000817167c10 */ /* 0x004fc8000ff1e0ff */
[----:B------:R-:W-:-:S05]  /*28650*/  LEA.HI.X.SX32 R23, R23, UR9, 0x1, P0 ;  /* 0x0000000917177c11 */ /* 0x000fca00080f0eff */
[----:B------:R0:W2:Y:S02]  /*28660*/  LDG.E.S8 R24, desc[UR4][R22.64] ;  /* 0x0000000416187981 */ /* 0x0000a4000c1e1300 */
[----:B0-----:R-:W-:-:S04]  /*28670*/  IADD3 R22, P0, PT, R12, UR8, RZ ;  /* 0x000000080c167c10 */ /* 0x001fc8000ff1e0ff */
[----:B------:R-:W-:-:S05]  /*28680*/  LEA.HI.X.SX32 R23, R12, UR9, 0x1, P0 ;  /* 0x000000090c177c11 */ /* 0x000fca00080f0eff */
[----:B------:R-:W2:Y:S01]  /*28690*/  LDG.E.S8 R12, desc[UR4][R22.64] ;  /* 0x00000004160c7981 */ /* 0x000ea2000c1e1300 */
[----:B---3--:R-:W-:-:S04]  /*286a0*/  IADD3 R28, P0, PT, R25, UR8, RZ ;  /* 0x00000008191c7c10 */ /* 0x008fc8000ff1e0ff */
[----:B------:R-:W-:-:S05]  /*286b0*/  LEA.HI.X.SX32 R29, R25, UR9, 0x1, P0 ;  /* 0x00000009191d7c11 */ /* 0x000fca00080f0eff */
[----:B------:R0:W3:Y:S02]  /*286c0*/  LDG.E.S8 R25, desc[UR4][R28.64] ;  /* 0x000000041c197981 */ /* 0x0000e4000c1e1300 */
[----:B0-----:R-:W-:-:S04]  /*286d0*/  IADD3 R28, P0, PT, R10, UR8, RZ ;  /* 0x000000080a1c7c10 */ /* 0x001fc8000ff1e0ff */
[----:B------:R-:W-:-:S05]  /*286e0*/  LEA.HI.X.SX32 R29, R10, UR9, 0x1, P0 ;  /* 0x000000090a1d7c11 */ /* 0x000fca00080f0eff */
[----:B------:R-:W3:Y:S01]  /*286f0*/  LDG.E.S8 R10, desc[UR4][R28.64] ;  /* 0x000000041c0a7981 */ /* 0x000ee2000c1e1300 */
[----:B----4-:R-:W-:-:S04]  /*28700*/  IADD3 R22, P0, PT, R21, UR8, RZ ;  /* 0x0000000815167c10 */ /* 0x010fc8000ff1e0ff */
[----:B------:R-:W-:-:S05]  /*28710*/  LEA.HI.X.SX32 R23, R21, UR9, 0x1, P0 ;  /* 0x0000000915177c11 */ /* 0x000fca00080f0eff */
[----:B------:R0:W4:Y:S02]  /*28720*/  LDG.E.S8 R21, desc[UR4][R22.64] ;  /* 0x0000000416157981 */ /* 0x000124000c1e1300 */
[----:B0-----:R-:W-:-:S04]  /*28730*/  IADD3 R22, P0, PT, R6, UR8, RZ ;  /* 0x0000000806167c10 */ /* 0x001fc8000ff1e0ff */
[----:B------:R-:W-:-:S05]  /*28740*/  LEA.HI.X.SX32 R23, R6, UR9, 0x1, P0 ;  /* 0x0000000906177c11 */ /* 0x000fca00080f0eff */
[----:B------:R-:W4:Y:S01]  /*28750*/  LDG.E.S8 R6, desc[UR4][R22.64] ;  /* 0x0000000416067981 */ /* 0x000f22000c1e1300 */
[----:B-----5:R-:W-:-:S04]  /*28760*/  IADD3 R28, P0, PT, R13, UR8, RZ ;  /* 0x000000080d1c7c10 */ /* 0x020fc8000ff1e0ff */
[----:B------:R-:W-:-:S05]  /*28770*/  LEA.HI.X.SX32 R29, R13, UR9, 0x1, P0 ;  /* 0x000000090d1d7c11 */ /* 0x000fca00080f0eff */
[----:B------:R0:W5:Y:S02]  /*28780*/  LDG.E.S8 R13, desc[UR4][R28.64] ;  /* 0x000000041c0d7981 */ /* 0x000164000c1e1300 */
[----:B0-----:R-:W-:-:S04]  /*28790*/  IADD3 R28, P0, PT, R11, UR8, RZ ;  /* 0x000000080b1c7c10 */ /* 0x001fc8000ff1e0ff */
[----:B------:R-:W-:Y:S02]  /*287a0*/  LEA.HI.X.SX32 R29, R11, UR9, 0x1, P0 ;  /* 0x000000090b1d7c11 */ /* 0x000fe400080f0eff */
[----:B------:R-:W-:-:S03]  /*287b0*/  IADD3 R22, P0, PT, R18, UR8, RZ ;  /* 0x0000000812167c10 */ /* 0x000fc6000ff1e0ff */
[----:B------:R0:W5:Y:S01]  /*287c0*/  LDG.E.S8 R11, desc[UR4][R28.64] ;  /* 0x000000041c0b7981 */ /* 0x000162000c1e1300 */
[----:B------:R-:W-:-:S05]  /*287d0*/  LEA.HI.X.SX32 R23, R18, UR9, 0x1, P0 ;  /* 0x0000000912177c11 */ /* 0x000fca00080f0eff */
[----:B------:R-:W5:Y:S01]  /*287e0*/  LDG.E.S8 R22, desc[UR4][R22.64] ;  /* 0x0000000416167981 */ /* 0x000f62000c1e1300 */
[----:B------:R-:W-:-:S04]  /*287f0*/  IADD3 R18, P0, PT, R19, UR8, RZ ;  /* 0x0000000813127c10 */ /* 0x000fc8000ff1e0ff */
[----:B------:R-:W-:Y:S02]  /*28800*/  LEA.HI.X.SX32 R19, R19, UR9, 0x1, P0 ;  /* 0x0000000913137c11 */ /* 0x000fe400080f0eff */
[----:B0-----:R-:W-:-:S03]  /*28810*/  IADD3 R28, P0, PT, R26, UR8, RZ ;  /* 0x000000081a1c7c10 */ /* 0x001fc6000ff1e0ff */
[----:B------:R-:W5:Y:S01]  /*28820*/  LDG.E.S8 R23, desc[UR4][R18.64] ;  /* 0x0000000412177981 */ /* 0x000f62000c1e1300 */
        /* <DEDUP_REMOVED lines=21> */
[----:B------:R-:W-:-:S03]  /*28980*/  IADD3 R23, PT, PT, R18, R11, R23 ;  /* 0x0000000b12177210 */ /* 0x000fc60007ffe017 */
[----:B------:R-:W5:Y:S01]  /*28990*/  LDG.E.S16 R11, desc[UR4][R8.64+0x87c] ;  /* 0x00087c04080b7981 */ /* 0x000f62000c1e1700 */
[----:B------:R-:W-:-:S04]  /*289a0*/  IADD3 R18, P0, PT, R19, UR8, RZ ;  /* 0x0000000813127c10 */ /* 0x000fc8000ff1e0ff */
[----:B------:R-:W-:-:S05]  /*289b0*/  LEA.HI.X.SX32 R19, R19, UR9, 0x1, P0 ;  /* 0x0000000913137c11 */ /* 0x000fca00080f0eff */
[----:B------:R-:W5:Y:S01]  /*289c0*/  LDG.E.S8 R18, desc[UR4][R18.64] ;  /* 0x0000000412127981 */ /* 0x000f62000c1e1300 */
[----:B------:R-:W-:-:S04]  /*289d0*/  IADD3 R28, P0, PT, R20, UR8, RZ ;  /* 0x00000008141c7c10 */ /* 0x000fc8000ff1e0ff */
[----:B------:R-:W-:-:S05]  /*289e0*/  LEA.HI.X.SX32 R29, R20, UR9, 0x1, P0 ;  /* 0x00000009141d7c11 */ /* 0x000fca00080f0eff */
[----:B------:R0:W5:Y:S02]  /*289f0*/  LDG.E.S8 R26, desc[UR4][R28.64] ;  /* 0x000000041c1a7981 */ /* 0x000164000c1e1300 */
        /* <DEDUP_REMOVED lines=14> */
[----:B------:R4:W3:Y:S02]  /*28ae0*/  LDG.E.S8 R12, desc[UR4][R28.64] ;  /* 0x000000041c0c7981 */ /* 0x0008e4000c1e1300 */
[----:B----4-:R-:W-:-:S04]  /*28af0*/  IADD3 R28, P0, PT, R24, UR8, RZ ;  /* 0x00000008181c7c10 */ /* 0x010fc8000ff1e0ff */
[----:B------:R-:W-:Y:S02]  /*28b00*/  LEA.HI.X.SX32 R29, R24, UR9, 0x1, P0 ;  /* 0x00000009181d7c11 */ /* 0x000fe400080f0eff */
[----:B------:R-:W-:-:S04]  /*28b10*/  IADD3 R24, P0, PT, R10, UR8, RZ ;  /* 0x000000080a187c10 */ /* 0x000fc8000ff1e0ff */
[----:B------:R-:W-:Y:S01]  /*28b20*/  LEA.HI.X.SX32 R25, R10, UR9, 0x1, P0 ;  /* 0x000000090a197c11 */ /* 0x000fe200080f0eff */
[----:B------:R-:W4:Y:S04]  /*28b30*/  LDG.E.S8 R29, desc[UR4][R28.64] ;  /* 0x000000041c1d7981 */ /* 0x000f28000c1e1300 */
[----:B------:R5:W4:Y:S02]  /*28b40*/  LDG.E.S8 R10, desc[UR4][R24.64] ;  /* 0x00000004180a7981 */ /* 0x000b24000c1e1300 */
[----:B-----5:R-:W-:-:S04]  /*28b50*/  IADD3 R24, P0, PT, R13, UR8, RZ ;  /* 0x000000080d187c10 */ /* 0x020fc8000ff1e0ff */
[----:B------:R-:W-:-:S05]  /*28b60*/  LEA.HI.X.SX32 R25, R13, UR9, 0x1, P0 ;  /* 0x000000090d197c11 */ /* 0x000fca00080f0eff */
[----:B------:R0:W5:Y:S02]  /*28b70*/  LDG.E.S8 R13, desc[UR4][R24.64] ;  /* 0x00000004180d7981 */ /* 0x000164000c1e1300 */
[----:B0-----:R-:W-:-:S04]  /*28b80*/  IADD3 R24, P0, PT, R6, UR8, RZ ;  /* 0x0000000806187c10 */ /* 0x001fc8000ff1e0ff */
        /* <DEDUP_REMOVED lines=9> */
[----:B------:R-:W-:Y:S02]  /*28c20*/  LEA.HI.X.SX32 R25, R11, UR9, 0x1, P0 ;  /* 0x000000090b197c11 */ /* 0x000fe400080f0eff */
[----:B------:R-:W5:Y:S04]  /*28c30*/  LDG.E.S16 R11, desc[UR4][R8.64+0x87e] ;  /* 0x00087e04080b7981 */ /* 0x000f68000c1e1700 */
[----:B------:R-:W5:Y:S01]  /*28c40*/  LDG.E.S8 R27, desc[UR4][R24.64] ;  /* 0x00000004181b7981 */ /* 0x000f62000c1e1300 */
[----:B------:R-:W-:-:S03]  /*28c50*/  IADD3 R26, PT, PT, R26, R23, R18 ;  /* 0x000000171a1a7210 */ /* 0x000fc60007ffe012 */
[----:B------:R-:W5:Y:S04]  /*28c60*/  LDG.E.S16 R23, desc[UR4][R8.64+0x880] ;  /* 0x0008800408177981 */ /* 0x000f68000c1e1700 */
        /* <DEDUP_REMOVED lines=34> */
[----:B------:R-:W-:Y:S02]  /*28e90*/  LEA.HI.X.SX32 R29, R16, UR9, 0x1, P0 ;  /* 0x00000009101d7c11 */ /* 0x000fe400080f0eff */
[----:B------:R-:W-:-:S03]  /*28ea0*/  IADD3 R16, P0, PT, R17, UR8, RZ ;  /* 0x0000000811107c10 */ /* 0x000fc6000ff1e0ff */
[----:B------:R4:W3:Y:S01]  /*28eb0*/  LDG.E.S8 R20, desc[UR4][R28.64] ;  /* 0x000000041c147981 */ /* 0x0008e2000c1e1300 */
[----:B------:R-:W-:Y:S02]  /*28ec0*/  LEA.HI.X.SX32 R17, R17, UR9, 0x1, P0 ;  /* 0x0000000911117c11 */ /* 0x000fe400080f0eff */
[----:B------:R-:W-:-:S03]  /*28ed0*/  IADD3 R24, P0, PT, R25, UR8, RZ ;  /* 0x0000000819187c10 */ /* 0x000fc6000ff1e0ff */
[----:B------:R-:W3:Y:S01]  /*28ee0*/  LDG.E.S8 R16, desc[UR4][R16.64] ;  /* 0x0000000410107981 */ /* 0x000ee2000c1e1300 */
[----:B------:R-:W-:-:S06]  /*28ef0*/  LEA.HI.X.SX32 R25, R25, UR9, 0x1, P0 ;  /* 0x0000000919197c11 */ /* 0x000fcc00080f0eff */
[----:B------:R-:W3:Y:S01]  /*28f00*/  LDG.E.S8 R25, desc[UR4][R24.64] ;  /* 0x0000000418197981 */ /* 0x000ee2000c1e1300 */
[----:B----4-:R-:W-:-:S04]  /*28f10*/  IADD3 R28, P0, PT, R12, UR8, RZ ;  /* 0x000000080c1c7c10 */ /* 0x010fc8000ff1e0ff */
[----:B------:R-:W-:-:S05]  /*28f20*/  LEA.HI.X.SX32 R29, R12, UR9, 0x1, P0 ;  /* 0x000000090c1d7c11 */ /* 0x000fca00080f0eff */
[----:B------:R-:W4:Y:S01]  /*28f30*/  LDG.E.S8 R17, desc[UR4][R28.64] ;  /* 0x000000041c117981 */ /* 0x000f22000c1e1300 */
[----:B-----5:R-:W-:-:S04]  /*28f40*/  IADD3 R12, P0, PT, R13, UR8, RZ ;  /* 0x000000080d0c7c10 */ /* 0x020fc8000ff1e0ff */
[----:B------:R-:W-:-:S05]  /*28f50*/  LEA.HI.X.SX32 R13, R13, UR9, 0x1, P0 ;  /* 0x000000090d0d7c11 */ /* 0x000fca00080f0eff */
[----:B------:R0:W4:Y:S02]  /*28f60*/  LDG.E.S8 R24, desc[UR4][R12.64] ;  /* 0x000000040c187981 */ /* 0x000124000c1e1300 */
[----:B0-----:R-:W-:-:S04]  /*28f70*/  IADD3 R12, P0, PT, R26, UR8, RZ ;  /* 0x000000081a0c7c10 */ /* 0x001fc8000ff1e0ff */
[----:B------:R-:W-:Y:S02]  /*28f80*/  LEA.HI.X.SX32 R13, R26, UR9, 0x1, P0 ;  /* 0x000000091a0d7c11 */ /* 0x000fe400080f0eff */
[----:B------:R-:W5:Y:S04]  /*28f90*/  LDG.E.S16 R26, desc[UR4][R8.64+0x8a6] ;  /* 0x0008a604081a7981 */ /* 0x000f68000c1e1700 */
[----:B------:R-:W5:Y:S01]  /*28fa0*/  LDG.E.S8 R12, desc[UR4][R12.64] ;  /* 0x000000040c0c7981 */ /* 0x000f62000c1e1300 */
[----:B------:R-:W-:-:S04]  /*28fb0*/  IADD3 R28, P0, PT, R21, UR8, RZ ;  /* 0x00000008151c7c10 */ /* 0x000fc8000ff1e0ff */
[----:B------:R-:W-:-:S05]  /*28fc0*/  LEA.HI.X.SX32 R29, R21, UR9, 0x1, P0 ;  /* 0x00000009151d7c11 */ /* 0x000fca00080f0eff */
[----:B------:R0:W5:Y:S02]  /*28fd0*/  LDG.E.S8 R21, desc[UR4][R28.64] ;  /* 0x000000041c157981 */ /* 0x000164000c1e1300 */
[----:B0-----:R-:W-:-:S04]  /*28fe0*/  IADD3 R28, P0, PT, R10, UR8, RZ ;  /* 0x000000080a1c7c10 */ /* 0x001fc8000ff1e0ff */
[----:B------:R-:W-:Y:S02]  /*28ff0*/  LEA.HI.X.SX32 R29, R10, UR9, 0x1, P0 ;  /* 0x000000090a1d7c11 */ /* 0x000fe400080f0eff */
[----:B------:R-:W5:Y:S04]  /*29000*/  LDG.E.S16 R10, desc[UR4][R8.64+0x89a] ;  /* 0x00089a04080a7981 */ /* 0x000f68000c1e1700 */
[----:B------:R0:W5:Y:S02]  /*29010*/  LDG.E.S8 R13, desc[UR4][R28.64] ;  /* 0x000000041c0d7981 */ /* 0x000164000c1e1300 */
[----:B0-----:R-:W-:-:S04]  /*29020*/  IADD3 R28, P0, PT, R6, UR8, RZ ;  /* 0x00000008061c7c10 */ /* 0x001fc8000ff1e0ff */
[----:B------:R-:W-:-:S05]  /*29030*/  LEA.HI.X.SX32 R29, R6, UR9, 0x1, P0 ;  /* 0x00000009061d7c11 */ /* 0x000fca00080f0eff */
        /* <DEDUP_REMOVED lines=8> */
[----:B------:R-:W3:Y:S01]  /*290c0*/  LDG.E.S16 R19, desc[UR4][R8.64+0x8a4] ;  /* 0x0008a40408137981 */ /* 0x000ee2000c1e1700 */
[----:B------:R-:W-:-:S03]  /*290d0*/  IADD3 R25, PT, PT, R25, R20, R16 ;  /* 0x0000001419197210 */ /* 0x000fc60007ffe010 */
        /* <DEDUP_REMOVED lines=21> */
[----:B------:R-:W2:Y:S01]  /*29230*/  LDG.E.S8 R28, desc[UR4][R28.64] ;  /* 0x000000041c1c7981 */ /* 0x000ea2000c1e1300 */
[----:B------:R-:W-:-:S04]  /*29240*/  IADD3 R22, P0, PT, R18, UR8, RZ ;  /* 0x0000000812167c10 */ /* 0x000fc8000ff1e0ff */
[----:B------:R-:W-:-:S05]  /*29250*/  LEA.HI.X.SX32 R23, R18, UR9, 0x1, P0 ;  /* 0x0000000912177c11 */ /* 0x000fca00080f0eff */
[----:B------:R-:W2:Y:S01]  /*29260*/  LDG.E.S8 R22, desc[UR4][R22.64] ;  /* 0x0000000416167981 */ /* 0x000ea2000c1e1300 */
[----:B---3--:R-:W-:-:S04]  /*29270*/  IADD3 R18, P0, PT, R19, UR8, RZ ;  /* 0x0000000813127c10 */ /* 0x008fc8000ff1e0ff */
[----:B------:R-:W-:-:S05]  /*29280*/  LEA.HI.X.SX32 R19, R19, UR9, 0x1, P0 ;  /* 0x0000000913137c11 */ /* 0x000fca00080f0eff */
[----:B------:R0:W3:Y:S02]  /*29290*/  LDG.E.S8 R23, desc[UR4][R18.64] ;  /* 0x0000000412177981 */ /* 0x0000e4000c1e1300 */
[----:B0-----:R-:W-:-:S04]  /*292a0*/  IADD3 R18, P0, PT, R26, UR8, RZ ;  /* 0x000000081a127c10 */ /* 0x001fc8000ff1e0ff */
[----:B------:R-:W-:Y:S02]  /*292b0*/  LEA.HI.X.SX32 R19, R26, UR9, 0x1, P0 ;  /* 0x000000091a137c11 */ /* 0x000fe400080f0eff */
[----:B------:R-:W-:-:S03]  /*292c0*/  IADD3 R26, P0, PT, R20, UR8, RZ ;  /* 0x00000008141a7c10 */ /* 0x000fc6000ff1e0ff */
[----:B------:R-:W3:Y:S01]  /*292d0*/  LDG.E.S8 R18, desc[UR4][R18.64] ;  /* 0x0000000412127981 */ /* 0x000ee2000c1e1300 */
        /* <DEDUP_REMOVED lines=9> */
[----:B------:R-:W-:Y:S02]  /*29370*/  LEA.HI.X.SX32 R17, R25, UR9, 0x1, P0 ;  /* 0x0000000919117c11 */ /* 0x000fe400080f0eff */
[----:B------:R-:W4:Y:S04]  /*29380*/  LDG.E.S16 R25, desc[UR4][R8.64+0x8c0] ;  /* 0x0008c00408197981 */ /* 0x000f28000c1e1700 */
[----:B------:R-:W4:Y:S01]  /*29390*/  LDG.E.S8 R16, desc[UR4][R16.64] ;  /* 0x0000000410107981 */ /* 0x000f22000c1e1300 */
[----:B-----5:R-:W-:-:S04]  /*293a0*/  IADD3 R26, P0, PT, R21, UR8, RZ ;  /* 0x00000008151a7c10 */ /* 0x020fc8000ff1e0ff */
        /* <DEDUP_REMOVED lines=41> */
[----:B------:R-:W-:Y:S02]  /*29640*/  LEA.HI.X.SX32 R29, R11, UR9, 0x1, P0 ;  /* 0x000000090b1d7c11 */ /* 0x000fe400080f0eff */
[----:B------:R-:W-:-:S03]  /*29650*/  IADD3 R24, P0, PT, R25, UR8, RZ ;  /* 0x0000000819187c10 */ /* 0x000fc6000ff1e0ff */
[----:B------:R-:W2:Y:S01]  /*29660*/  LDG.E.S8 R11, desc[UR4][R28.64] ;  /* 0x000000041c0b7981 */ /* 0x000ea2000c1e1300 */
[----:B------:R-:W-:-:S05]  /*29670*/  LEA.HI.X.SX32 R25, R25, UR9, 0x1, P0 ;  /* 0x0000000919197c11 */ /* 0x000fca00080f0eff */
[----:B------:R3:W2:Y:S02]  /*29680*/  LDG.E.S8 R26, desc[UR4][R24.64] ;  /* 0x00000004181a7981 */ /* 0x0006a4000c1e1300 */
[----:B---3--:R-:W-:-:S04]  /*29690*/  IADD3 R24, P0, PT, R23, UR8, RZ ;  /* 0x0000000817187c10 */ /* 0x008fc8000ff1e0ff */
[----:B------:R-:W-:-:S05]  /*296a0*/  LEA.HI.X.SX32 R25, R23, UR9, 0x1, P0 ;  /* 0x0000000917197c11 */ /* 0x000fca00080f0eff */
[----:B------:R-:W3:Y:S01]  /*296b0*/  LDG.E.S8 R24, desc[UR4][R24.64] ;  /* 0x0000000418187981 */ /* 0x000ee2000c1e1300 */
[----:B------:R-:W-:-:S04]  /*296c0*/  IADD3 R28, P0, PT, R22, UR8, RZ ;  /* 0x00000008161c7c10 */ /* 0x000fc8000ff1e0ff */
[----:B------:R-:W-:Y:S02]  /*296d0*/  LEA.HI.X.SX32 R29, R22, UR9, 0x1, P0 ;  /* 0x00000009161d7c11 */ /* 0x000fe400080f0eff */
[----:B------:R-:W-:-:S04]  /*296e0*/  IADD3 R22, P0, PT, R18, UR8, RZ ;  /* 0x0000000812167c10 */ /* 0x000fc8000ff1e0ff */
[----:B------:R-:W-:Y:S01]  /*296f0*/  LEA.HI.X.SX32 R23, R18, UR9, 0x1, P0 ;  /* 0x0000000912177c11 */ /* 0x000fe200080f0eff */
[----:B------:R-:W3:Y:S04]  /*29700*/  LDG.E.S8 R29, desc[UR4][R28.64] ;  /* 0x000000041c1d7981 */ /* 0x000ee8000c1e1300 */
        /* <DEDUP_REMOVED lines=16> */
[----:B------:R-:W5:Y:S04]  /*29810*/  LDG.E.S8 R16, desc[UR4][R20.64] ;  /* 0x0000000414107981 */ /* 0x000f68000c1e1300 */
[----:B------:R-:W5:Y:S04]  /*29820*/  LDG.E.S16 R20, desc[UR4][R8.64+0x8e0] ;  /* 0x0008e00408147981 */ /* 0x000f68000c1e1700 */
[----:B------:R-:W5:Y:S01]  /*29830*/  LDG.E.S16 R21, desc[UR4][R8.64+0x8e2] ;  /* 0x0008e20408157981 */ /* 0x000f62000c1e1700 */
[----:B------:R-:W-:-:S03]  /*29840*/  IADD3 R17, PT, PT, R27, R17, R6 ;  /* 0x000000111b117210 */ /* 0x000fc60007ffe006 */
[----:B------:R-:W5:Y:S04]  /*29850*/  LDG.E.S16 R27, desc[UR4][R8.64+0x8d4] ;  /* 0x0008d404081b7981 */ /* 0x000f68000c1e1700 */
[----:B------:R-:W5:Y:S01]  /*29860*/  LDG.E.S16 R6, desc[UR4][R8.64+0x8d6] ;  /* 0x0008d60408067981 */ /* 0x000f62000c1e1700 */
[----:B--2---:R-:W-:-:S03]  /*29870*/  IADD3 R13, PT, PT, R13, R17, R10 ;  /* 0x000000110d0d7210 */ /* 0x004fc60007ffe00a */
[----:B------:R-:W2:Y:S04]  /*29880*/  LDG.E.S16 R17, desc[UR4][R8.64+0x8d8] ;  /* 0x0008d80408117981 */ /* 0x000ea8000c1e1700 */
[----:B------:R-:W2:Y:S01]  /*29890*/  LDG.E.S16 R10, desc[UR4][R8.64+0x8da] ;  /* 0x0008da04080a7981 */ /* 0x000ea2000c1e1700 */
[----:B------:R-:W-:-:S03]  /*298a0*/  IADD3 R26, PT, PT, R26, R13, R11 ;  /* 0x0000000d1a1a7210 */ /* 0x000fc60007ffe00b */
[----:B------:R-:W2:Y:S04]  /*298b0*/  LDG.E.S16 R13, desc[UR4][R8.64+0x8dc] ;  /* 0x0008dc04080d7981 */ /* 0x000ea8000c1e1700 */
[----:B------:R-:W2:Y:S01]  /*298c0*/  LDG.E.S16 R11, desc[UR4][R8.64+0x8de] ;  /* 0x0008de04080b7981 */ /* 0x000ea2000c1e1700 */
[----:B---3--:R-:W-:-:S03]  /*298d0*/  IADD3 R24, PT, PT, R29, R26, R24 ;  /* 0x0000001a1d187210 */ /* 0x008fc60007ffe018 */
[----:B------:R-:W3:Y:S01]  /*298e0*/  LDG.E.S16 R26, desc[UR4][R8.64+0x8e6] ;  /* 0x0008e604081a7981 */ /* 0x000ee2000c1e1700 */
[----:B----4-:R-:W-:-:S03]  /*298f0*/  IADD3 R22, PT, PT, R25, R24, R22 ;  /* 0x0000001819167210 */ /* 0x010fc60007ffe016 */
[----:B------:R-:W4:Y:S04]  /*29900*/  LDG.E.S16 R24, desc[UR4][R8.64+0x8e4] ;  /* 0x0008e40408187981 */ /* 0x000f28000c1e1700 */
[----:B------:R-:W3:Y:S01]  /*29910*/  LDG.E.S16 R25, desc[UR4][R8.64+0x8e8] ;  /* 0x0008e80408197981 */ /* 0x000ee2000c1e1700 */
[----:B-----5:R-:W-:-:S03]  /*29920*/  IADD3 R22, PT, PT, R23, R22, R18 ;  /* 0x0000001617167210 */ /* 0x020fc60007ffe012 */
        /* <DEDUP_REMOVED lines=30> */
[----:B----4-:R-:W-:-:S04]  /*29b10*/  IADD3 R20, P0, PT, R24, UR8, RZ ;  /* 0x0000000818147c10 */ /* 0x010fc8000ff1e0ff */
[----:B------:R-:W-:-:S05]  /*29b20*/  LEA.HI.X.SX32 R21, R24, UR9, 0x1, P0 ;  /* 0x0000000918157c11 */ /* 0x000fca00080f0eff */
[----:B------:R3:W4:Y:S02]  /*29b30*/  LDG.E.S8 R24, desc[UR4][R20.64] ;  /* 0x0000000414187981 */ /* 0x000724000c1e1300 */
[----:B---3--:R-:W-:-:S04]  /*29b40*/  IADD3 R20, P0, PT, R26, UR8, RZ ;  /* 0x000000081a147c10 */ /* 0x008fc8000ff1e0ff */
[----:B------:R-:W-:Y:S02]  /*29b50*/  LEA.HI.X.SX32 R21, R26, UR9, 0x1, P0 ;  /* 0x000000091a157c11 */ /* 0x000fe400080f0eff */
[----:B------:R-:W-:-:S03]  /*29b60*/  IADD3 R26, P0, PT, R25, UR8, RZ ;  /* 0x00000008191a7c10 */ /* 0x000fc6000ff1e0ff */
[----:B------:R-:W3:Y:S01]  /*29b70*/  LDG.E.S8 R20, desc[UR4][R20.64] ;  /* 0x0000000414147981 */ /* 0x000ee2000c1e1300 */
[----:B------:R-:W-:-:S05]  /*29b80*/  LEA.HI.X.SX32 R27, R25, UR9, 0x1, P0 ;  /* 0x00000009191b7c11 */ /* 0x000fca00080f0eff */
[----:B------:R5:W3:Y:S02]  /*29b90*/  LDG.E.S8 R21, desc[UR4][R26.64] ;  /* 0x000000041a157981 */ /* 0x000ae4000c1e1300 */
[----:B-----5:R-:W-:-:S04]  /*29ba0*/  IADD3 R26, P0, PT, R18, UR8, RZ ;  /* 0x00000008121a7c10 */ /* 0x020fc8000ff1e0ff */
        /* <DEDUP_REMOVED lines=18> */
[----:B----4-:R-:W-:-:S03]  /*29cd0*/  IADD3 R28, PT, PT, R24, R28, R23 ;  /* 0x0000001c181c7210 */ /* 0x010fc60007ffe017 */
[----:B------:R-:W4:Y:S04]  /*29ce0*/  LDG.E.S16 R24, desc[UR4][R8.64+0x900] ;  /* 0x0009000408187981 */ /* 0x000f28000c1e1700 */
[----:B------:R-:W4:Y:S01]  /*29cf0*/  LDG.E.S16 R23, desc[UR4][R8.64+0x902] ;  /* 0x0009020408177981 */ /* 0x000f22000c1e1700 */
[----:B---3--:R-:W-:-:S03]  /*29d00*/  IADD3 R28, PT, PT, R21, R28, R20 ;  /* 0x0000001c151c7210 */ /* 0x008fc60007ffe014 */
[----:B------:R-:W3:Y:S04]  /*29d10*/  LDG.E.S16 R20, desc[UR4][R8.64+0x904] ;  /* 0x0009040408147981 */ /* 0x000ee8000c1e1700 */
[----:B------:R-:W3:Y:S01]  /*29d20*/  LDG.E.S16 R21, desc[UR4][R8.64+0x906] ;  /* 0x0009060408157981 */ /* 0x000ee2000c1e1700 */
[----:B-----5:R-:W-:-:S03]  /*29d30*/  IADD3 R25, PT, PT, R18, R28, R25 ;  /* 0x0000001c12197210 */ /* 0x020fc60007ffe019 */
        /* <DEDUP_REMOVED lines=29> */
[----:B------:R-:W-:Y:S02]  /*29f10*/  LEA.HI.X.SX32 R27, R24, UR9, 0x1, P0 ;  /* 0x00000009181b7c11 */ /* 0x000fe400080f0eff */
[----:B------:R-:W-:-:S03]  /*29f20*/  IADD3 R28, P0, PT, R23, UR8, RZ ;  /* 0x00000008171c7c10 */ /* 0x000fc6000ff1e0ff */
[----:B------:R-:W4:Y:S01]  /*29f30*/  LDG.E.S8 R26, desc[UR4][R26.64] ;  /* 0x000000041a1a7981 */ /* 0x000f22000c1e1300 */
[----:B------:R-:W-:-:S05]  /*29f40*/  LEA.HI.X.SX32 R29, R23, UR9, 0x1, P0 ;  /* 0x00000009171d7c11 */ /* 0x000fca00080f0eff */
[----:B------:R3:W4:Y:S02]  /*29f50*/  LDG.E.S8 R23, desc[UR4][R28.64] ;  /* 0x000000041c177981 */ /* 0x000724000c1e1300 */
[----:B---3--:R-:W-:-:S04]  /*29f60*/  IADD3 R28, P0, PT, R20, UR8, RZ ;  /* 0x00000008141c7c10 */ /* 0x008fc8000ff1e0ff */
[----:B------:R-:W-:Y:S02]  /*29f70*/  LEA.HI.X.SX32 R29, R20, UR9, 0x1, P0 ;  /* 0x00000009141d7c11 */ /* 0x000fe400080f0eff */
[----:B------:R-:W-:-:S03]  /*29f80*/  IADD3 R20, P0, PT, R21, UR8, RZ ;  /* 0x0000000815147c10 */ /* 0x000fc6000ff1e0ff */
[----:B------:R5:W3:Y:S01]  /*29f90*/  LDG.E.S8 R24, desc[UR4][R28.64] ;  /* 0x000000041c187981 */ /* 0x000ae2000c1e1300 */
[----:B------:R-:W-:-:S06]  /*29fa0*/  LEA.HI.X.SX32 R21, R21, UR9, 0x1, P0 ;  /* 0x0000000915157c11 */ /* 0x000fcc00080f0eff */
[----:B------:R-:W3:Y:S01]  /*29fb0*/  LDG.E.S8 R21, desc[UR4][R20.64] ;  /* 0x0000000414157981 */ /* 0x000ee2000c1e1300 */
[----:B-----5:R-:W-:-:S04]  /*29fc0*/  IADD3 R28, P0, PT, R18, UR8, RZ ;  /* 0x00000008121c7c10 */ /* 0x020fc8000ff1e0ff */
        /* <DEDUP_REMOVED lines=25> */
[----:B------:R0:W5:Y:S01]  /*2a160*/  LDG.E.S8 R18, desc[UR4][R28.64] ;  /* 0x000000041c127981 */ /* 0x000162000c1e1300 */
[----:B------:R-:W-:-:S04]  /*2a170*/  IADD3 R26, P0, PT, R22, UR8, RZ ;  /* 0x00000008161a7c10 */ /* 0x000fc8000ff1e0ff */
[----:B------:R-:W-:-:S05]  /*2a180*/  LEA.HI.X.SX32 R27, R22, UR9, 0x1, P0 ;  /* 0x00000009161b7c11 */ /* 0x000fca00080f0eff */
[----:B------:R2:W5:Y:S01]  /*2a190*/  LDG.E.S8 R22, desc[UR4][R26.64] ;  /* 0x000000041a167981 */ /* 0x000562000c1e1300 */
[----:B0-----:R-:W-:-:S04]  /*2a1a0*/  IADD3 R28, P0, PT, R16, UR8, RZ ;  /* 0x00000008101c7c10 */ /* 0x001fc8000ff1e0ff */
[----:B------:R-:W-:-:S05]  /*2a1b0*/  LEA.HI.X.SX32 R29, R16, UR9, 0x1, P0 ;  /* 0x00000009101d7c11 */ /* 0x000fca00080f0eff */
[----:B------:R0:W5:Y:S01]  /*2a1c0*/  LDG.E.S8 R16, desc[UR4][R28.64] ;  /* 0x000000041c107981 */ /* 0x000162000c1e1300 */
[----:B--2---:R-:W-:-:S04]  /*2a1d0*/  IADD3 R26, P0, PT, R19, UR8, RZ ;  /* 0x00000008131a7c10 */ /* 0x004fc8000ff1e0ff */
[----:B------:R-:W-:-:S05]  /*2a1e0*/  LEA.HI.X.SX32 R27, R19, UR9, 0x1, P0 ;  /* 0x00000009131b7c11 */ /* 0x000fca00080f0eff */
[----:B------:R1:W2:Y:S01]  /*2a1f0*/  LDG.E.S8 R19, desc[UR4][R26.64] ;  /* 0x000000041a137981 */ /* 0x0002a2000c1e1300 */
[----:B0-----:R-:W-:-:S04]  /*2a200*/  IADD3 R28, P0, PT, R12, UR8, RZ ;  /* 0x000000080c1c7c10 */ /* 0x001fc8000ff1e0ff */
[----:B------:R-:W-:-:S05]  /*2a210*/  LEA.HI.X.SX32 R29, R12, UR9, 0x1, P0 ;  /* 0x000000090c1d7c11 */ /* 0x000fca00080f0eff */
[----:B------:R0:W2:Y:S01]  /*2a220*/  LDG.E.S8 R12, desc[UR4][R28.64] ;  /* 0x000000041c0c7981 */ /* 0x0000a2000c1e1300 */
[----:B-1----:R-:W-:-:S04]  /*2a230*/  IADD3 R26, P0, PT, R17, UR8, RZ ;  /* 0x00000008111a7c10 */ /* 0x002fc8000ff1e0ff */
[----:B------:R-:W-:-:S05]  /*2a240*/  LEA.HI.X.SX32 R27, R17, UR9, 0x1, P0 ;  /* 0x00000009111b7c11 */ /* 0x000fca00080f0eff */
[----:B------:R1:W2:Y:S01]  /*2a250*/  LDG.E.S8 R17, desc[UR4][R26.64] ;  /* 0x000000041a117981 */ /* 0x0002a2000c1e1300 */
[----:B0-----:R-:W-:-:S04]  /*2a260*/  IADD3 R28, P0, PT, R6, UR8, RZ ;  /* 0x00000008061c7c10 */ /* 0x001fc8000ff1e0ff */
[----:B------:R-:W-:-:S05]  /*2a270*/  LEA.HI.X.SX32 R29, R6, UR9, 0x1, P0 ;  /* 0x00000009061d7c11 */ /* 0x000fca00080f0eff */
[----:B------:R0:W2:Y:S01]  /*2a280*/  LDG.E.S8 R6, desc[UR4][R28.64] ;  /* 0x000000041c067981 */ /* 0x0000a2000c1e1300 */
[----:B-1----:R-:W-:-:S04]  /*2a290*/  IADD3 R26, P0, PT, R13, UR8, RZ ;  /* 0x000000080d1a7c10 */ /* 0x002fc8000ff1e0ff */
[----:B------:R-:W-:-:S06]  /*2a2a0*/  LEA.HI.X.SX32 R27, R13, UR9, 0x1, P0 ;  /* 0x000000090d1b7c11 */ /* 0x000fcc00080f0eff */
[----:B------:R-:W2:Y:S01]  /*2a2b0*/  LDG.E.S8 R27, desc[UR4][R26.64] ;  /* 0x000000041a1b7981 */ /* 0x000ea2000c1e1300 */
[----:B0-----:R-:W-:-:S04]  /*2a2c0*/  IADD3 R28, P0, PT, R10, UR8, RZ ;  /* 0x000000080a1c7c10 */ /* 0x001fc8000ff1e0ff */
[----:B------:R-:W-:-:S05]  /*2a2d0*/  LEA.HI.X.SX32 R29, R10, UR9, 0x1, P0 ;  /* 0x000000090a1d7c11 */ /* 0x000fca00080f0eff */
[----:B------:R-:W2:Y:S01]  /*2a2e0*/  LDG.E.S8 R13, desc[UR4][R28.64] ;  /* 0x000000041c0d7981 */ /* 0x000ea2000c1e1300 */
[----:B----4-:R-:W-:-:S04]  /*2a2f0*/  IADD3 R10, P0, PT, R11, UR8, RZ ;  /* 0x000000080b0a7c10 */ /* 0x010fc8000ff1e0ff */
[----:B------:R-:W-:-:S05]  /*2a300*/  LEA.HI.X.SX32 R11, R11, UR9, 0x1, P0 ;  /* 0x000000090b0b7c11 */ /* 0x000fca00080f0eff */
[----:B------:R0:W4:Y:S02]  /*2a310*/  LDG.E.S8 R26, desc[UR4][R10.64] ;  /* 0x000000040a1a7981 */ /* 0x000124000c1e1300 */
[----:B0-----:R-:W-:-:S04]  /*2a320*/  IADD3 R10, P0, PT, R25, UR8, RZ ;  /* 0x00000008190a7c10 */ /* 0x001fc8000ff1e0ff */
[----:B------:R-:W-:-:S05]  /*2a330*/  LEA.HI.X.SX32 R11, R25, UR9, 0x1, P0 ;  /* 0x00000009190b7c11 */ /* 0x000fca00080f0eff */
[----:B------:R-:W4:Y:S01]  /*2a340*/  LDG.E.S8 R10, desc[UR4][R10.64] ;  /* 0x000000040a0a7981 */ /* 0x000f22000c1e1300 */
[----:B---3--:R-:W-:-:S04]  /*2a350*/  IADD3 R28, P0, PT, R24, UR8, RZ ;  /* 0x00000008181c7c10 */ /* 0x008fc8000ff1e0ff */
[----:B------:R-:W-:-:S05]  /*2a360*/  LEA.HI.X.SX32 R29, R24, UR9, 0x1, P0 ;  /* 0x00000009181d7c11 */ /* 0x000fca00080f0eff */
[----:B------:R0:W3:Y:S02]  /*2a370*/  LDG.E.S8 R11, desc[UR4][R28.64] ;  /* 0x000000041c0b7981 */ /* 0x0000e4000c1e1300 */
[----:B0-----:R-:W-:-:S04]  /*2a380*/  IADD3 R28, P0, PT, R23, UR8, RZ ;  /* 0x00000008171c7c10 */ /* 0x001fc8000ff1e0ff */
[----:B------:R-:W-:-:S05]  /*2a390*/  LEA.HI.X.SX32 R29, R23, UR9, 0x1, P0 ;  /* 0x00000009171d7c11 */ /* 0x000fca00080f0eff */
[----:B------:R-:W3:Y:S01]  /*2a3a0*/  LDG.E.S8 R23, desc[UR4][R28.64] ;  /* 0x000000041c177981 */ /* 0x000ee2000c1e1300 */
[----:B-----5:R-:W-:-:S04]  /*2a3b0*/  IADD3 R24, P0, PT, R20, UR8, RZ ;  /* 0x0000000814187c10 */ /* 0x020fc8000ff1e0ff */
[----:B------:R-:W-:Y:S02]  /*2a3c0*/  LEA.HI.X.SX32 R25, R20, UR9, 0x1, P0 ;  /* 0x0000000914197c11 */ /* 0x000fe400080f0eff */
[----:B------:R-:W5:Y:S04]  /*2a3d0*/  LDG.E.S16 R20, desc[UR4][R8.64+0x926] ;  /* 0x0009260408147981 */ /* 0x000f68000c1e1700 */
        /* <DEDUP_REMOVED lines=18> */
[----:B------:R-:W3:Y:S01]  /*2a500*/  LDG.E.S16 R10, desc[UR4][R8.64+0x93e] ;  /* 0x00093e04080a7981 */ /* 0x000ee2000c1e1700 */
[----:B-----5:R-:W-:-:S03]  /*2a510*/  IADD3 R23, PT, PT, R24, R11, R23 ;  /* 0x0000000b18177210 */ /* 0x020fc60007ffe017 */
        /* <DEDUP_REMOVED lines=27> */
[----:B------:R-:W2:Y:S01]  /*2a6d0*/  LDG.E.S8 R6, desc[UR4][R28.64] ;  /* 0x000000041c067981 */ /* 0x000ea2000c1e1300 */
[----:B----4-:R-:W-:-:S04]  /*2a6e0*/  IADD3 R12, P0, PT, R13, UR8, RZ ;  /* 0x000000080d0c7c10 */ /* 0x010fc8000ff1e0ff */
[----:B------:R-:W-:-:S05]  /*2a6f0*/  LEA.HI.X.SX32 R13, R13, UR9, 0x1, P0 ;  /* 0x000000090d0d7c11 */ /* 0x000fca00080f0eff */
[----:B------:R0:W4:Y:S02]  /*2a700*/  LDG.E.S8 R17, desc[UR4][R12.64] ;  /* 0x000000040c117981 */ /* 0x000124000c1e1300 */
[----:B0-----:R-:W-:-:S04]  /*2a710*/  IADD3 R12, P0, PT, R26, UR8, RZ ;  /* 0x000000081a0c7c10 */ /* 0x001fc8000ff1e0ff */
[----:B------:R-:W-:Y:S02]  /*2a720*/  LEA.HI.X.SX32 R13, R26, UR9, 0x1, P0 ;  /* 0x000000091a0d7c11 */ /* 0x000fe400080f0eff */
[----:B------:R-:W-:-:S03]  /*2a730*/  IADD3 R28, P0, PT, R25, UR8, RZ ;  /* 0x00000008191c7c10 */ /* 0x000fc6000ff1e0ff */
[----:B------:R-:W4:Y:S01]  /*2a740*/  LDG.E.S8 R12, desc[UR4][R12.64] ;  /* 0x000000040c0c7981 */ /* 0x000f22000c1e1300 */
[----:B------:R-:W-:-:S05]  /*2a750*/  LEA.HI.X.SX32 R29, R25, UR9, 0x1, P0 ;  /* 0x00000009191d7c11 */ /* 0x000fca00080f0eff */
[----:B------:R3:W4:Y:S04]  /*2a760*/  LDG.E.S8 R25, desc[UR4][R28.64] ;  /* 0x000000041c197981 */ /* 0x000728000c1e1300 */
[----:B------:R-:W4:Y:S01]  /*2a770*/  LDG.E.S16 R13, desc[UR4][R8.64+0x942] ;  /* 0x00094204080d7981 */ /* 0x000f22000c1e1700 */
[----:B---3--:R-:W-:-:S04]  /*2a780*/  IADD3 R28, P0, PT, R10, UR8, RZ ;  /* 0x000000080a1c7c10 */ /* 0x008fc8000ff1e0ff */
[----:B------:R-:W-:-:S05]  /*2a790*/  LEA.HI.X.SX32 R29, R10, UR9, 0x1, P0 ;  /* 0x000000090a1d7c11 */ /* 0x000fca00080f0eff */
[----:B------:R-:W3:Y:S01]  /*2a7a0*/  LDG.E.S8 R26, desc[UR4][R28.64] ;  /* 0x000000041c1a7981 */ /* 0x000ee2000c1e1300 */
[----:B-----5:R-:W-:-:S04]  /*2a7b0*/  IADD3 R10, P0, PT, R11, UR8, RZ ;  /* 0x000000080b0a7c10 */ /* 0x020fc8000ff1e0ff */
[----:B------:R-:W-:-:S06]  /*2a7c0*/  LEA.HI.X.SX32 R11, R11, UR9, 0x1, P0 ;  /* 0x000000090b0b7c11 */ /* 0x000fcc00080f0eff */
[----:B------:R-:W3:Y:S04]  /*2a7d0*/  LDG.E.S8 R11, desc[UR4][R10.64] ;  /* 0x000000040a0b7981 */ /* 0x000ee8000c1e1300 */
        /* <DEDUP_REMOVED lines=11> */
[----:B------:R-:W2:Y:S01]  /*2a890*/  LDG.E.S16 R19, desc[UR4][R8.64+0x950] ;  /* 0x0009500408137981 */ /* 0x000ea2000c1e1700 */
[----:B----4-:R-:W-:-:S03]  /*2a8a0*/  IADD3 R24, PT, PT, R17, R24, R6 ;  /* 0x0000001811187210 */ /* 0x010fc60007ffe006 */
[----:B------:R-:W4:Y:S04]  /*2a8b0*/  LDG.E.S16 R17, desc[UR4][R8.64+0x954] ;  /* 0x0009540408117981 */ /* 0x000f28000c1e1700 */
[----:B------:R-:W4:Y:S01]  /*2a8c0*/  LDG.E.S16 R6, desc[UR4][R8.64+0x956] ;  /* 0x0009560408067981 */ /* 0x000f22000c1e1700 */
[----:B------:R-:W-:-:S03]  /*2a8d0*/  IADD3 R25, PT, PT, R25, R24, R12 ;  /* 0x0000001819197210 */ /* 0x000fc60007ffe00c */
[----:B------:R-:W4:Y:S04]  /*2a8e0*/  LDG.E.S16 R24, desc[UR4][R8.64+0x958] ;  /* 0x0009580408187981 */ /* 0x000f28000c1e1700 */
[----:B------:R-:W4:Y:S01]  /*2a8f0*/  LDG.E.S16 R12, desc[UR4][R8.64+0x95a] ;  /* 0x00095a04080c7981 */ /* 0x000f22000c1e1700 */
[----:B---3--:R-:W-:-:S03]  /*2a900*/  IADD3 R26, PT, PT, R11, R25, R26 ;  /* 0x000000190b1a7210 */ /* 0x008fc60007ffe01a */
[----:B------:R-:W3:Y:S01]  /*2a910*/  LDG.E.S16 R11, desc[UR4][R8.64+0x95c] ;  /* 0x00095c04080b7981 */ /* 0x000ee2000c1e1700 */
[----:B------:R-:W-:-:S04]  /*2a920*/  IADD3 R28, P0, PT, R13, UR8, RZ ;  /* 0x000000080d1c7c10 */ /* 0x000fc8000ff1e0ff */
[----:B------:R-:W-:-:S05]  /*2a930*/  LEA.HI.X.SX32 R29, R13, UR9, 0x1, P0 ;  /* 0x000000090d1d7c11 */ /* 0x000fca00080f0eff */
[----:B------:R5:W3:Y:S02]  /*2a940*/  LDG.E.S8 R13, desc[UR4][R28.64] ;  /* 0x000000041c0d7981 */ /* 0x000ae4000c1e1300 */
[----:B-----5:R-:W-:-:S04]  /*2a950*/  IADD3 R28, P0, PT, R23, UR8, RZ ;  /* 0x00000008171c7c10 */ /* 0x020fc8000ff1e0ff */
        /* <DEDUP_REMOVED lines=23> */
[----:B----4-:R-:W-:-:S04]  /*2aad0*/  IADD3 R28, P0, PT, R17, UR8, RZ ;  /* 0x00000008111c7c10 */ /* 0x010fc8000ff1e0ff */
[----:B------:R-:W-:-:S05]  /*2aae0*/  LEA.HI.X.SX32 R29, R17, UR9, 0x1, P0 ;  /* 0x00000009111d7c11 */ /* 0x000fca00080f0eff */
[----:B------:R0:W4:Y:S02]  /*2aaf0*/  LDG.E.S8 R17, desc[UR4][R28.64] ;  /* 0x000000041c117981 */ /* 0x000124000c1e1300 */
[----:B0-----:R-:W-:-:S04]  /*2ab00*/  IADD3 R28, P0, PT, R6, UR8, RZ ;  /* 0x00000008061c7c10 */ /* 0x001fc8000ff1e0ff */
[----:B------:R-:W-:-:S05]  /*2ab10*/  LEA.HI.X.SX32 R29, R6, UR9, 0x1, P0 ;  /* 0x00000009061d7c11 */ /* 0x000fca00080f0eff */
[----:B------:R0:W4:Y:S02]  /*2ab20*/  LDG.E.S8 R6, desc[UR4][R28.64] ;  /* 0x000000041c067981 */ /* 0x000124000c1e1300 */
[----:B0-----:R-:W-:-:S04]  /*2ab30*/  IADD3 R28, P0, PT, R24, UR8, RZ ;  /* 0x00000008181c7c10 */ /* 0x001fc8000ff1e0ff */
[----:B------:R-:W-:Y:S02]  /*2ab40*/  LEA.HI.X.SX32 R29, R24, UR9, 0x1, P0 ;  /* 0x00000009181d7c11 */ /* 0x000fe400080f0eff */
[----:B------:R-:W-:-:S04]  /*2ab50*/  IADD3 R24, P0, PT, R12, UR8, RZ ;  /* 0x000000080c187c10 */ /* 0x000fc8000ff1e0ff */
[----:B------:R-:W-:Y:S01]  /*2ab60*/  LEA.HI.X.SX32 R25, R12, UR9, 0x1, P0 ;  /* 0x000000090c197c11 */ /* 0x000fe200080f0eff */
[----:B------:R-:W4:Y:S04]  /*2ab70*/  LDG.E.S8 R29, desc[UR4][R28.64] ;  /* 0x000000041c1d7981 */ /* 0x000f28000c1e1300 */
[----:B------:R3:W4:Y:S02]  /*2ab80*/  LDG.E.S8 R12, desc[UR4][R24.64] ;  /* 0x00000004180c7981 */ /* 0x000724000c1e1300 */
[----:B---3--:R-:W-:-:S04]  /*2ab90*/  IADD3 R24, P0, PT, R11, UR8, RZ ;  /* 0x000000080b187c10 */ /* 0x008fc8000ff1e0ff */
[----:B------:R-:W-:Y:S02]  /*2aba0*/  LEA.HI.X.SX32 R25, R11, UR9, 0x1, P0 ;  /* 0x000000090b197c11 */ /* 0x000fe400080f0eff */
[----:B------:R-:W3:Y:S04]  /*2abb0*/  LDG.E.S16 R11, desc[UR4][R8.64+0x95e] ;  /* 0x00095e04080b7981 */ /* 0x000ee8000c1e1700 */
[----:B------:R-:W3:Y:S04]  /*2abc0*/  LDG.E.S8 R27, desc[UR4][R24.64] ;  /* 0x00000004181b7981 */ /* 0x000ee8000c1e1300 */
[----:B------:R-:W3:Y:S01]  /*2abd0*/  LDG.E.S16 R25, desc[UR4][R8.64+0x96c] ;  /* 0x00096c0408197981 */ /* 0x000ee2000c1e1700 */
[----:B-----5:R-:W-:-:S03]  /*2abe0*/  IADD3 R31, PT, PT, R23, R26, R13 ;  /* 0x0000001a171f7210 */ /* 0x020fc60007ffe00d */
[----:B------:R-:W5:Y:S04]  /*2abf0*/  LDG.E.S16 R23, desc[UR4][R8.64+0x960] ;  /* 0x0009600408177981 */ /* 0x000f68000c1e1700 */
        /* <DEDUP_REMOVED lines=27> */
[----:B------:R-:W-:Y:S02]  /*2adb0*/  LEA.HI.X.SX32 R29, R22, UR9, 0x1, P0 ;  /* 0x00000009161d7c11 */ /* 0x000fe400080f0eff */
[----:B------:R-:W-:-:S03]  /*2adc0*/  IADD3 R22, P0, PT, R20, UR8, RZ ;  /* 0x0000000814167c10 */ /* 0x000fc6000ff1e0ff */
[----:B------:R-:W2:Y:S01]  /*2add0*/  LDG.E.S8 R24, desc[UR4][R28.64] ;  /* 0x000000041c187981 */ /* 0x000ea2000c1e1300 */
[----:B------:R-:W-:-:S05]  /*2ade0*/  LEA.HI.X.SX32 R23, R20, UR9, 0x1, P0 ;  /* 0x0000000914177c11 */ /* 0x000fca00080f0eff */
[----:B------:R-:W2:Y:S01]  /*2adf0*/  LDG.E.S8 R22, desc[UR4][R22.64] ;  /* 0x0000000416167981 */ /* 0x000ea2000c1e1300 */
[----:B------:R-:W-:-:S04]  /*2ae00*/  IADD3 R20, P0, PT, R21, UR8, RZ ;  /* 0x0000000815147c10 */ /* 0x000fc8000ff1e0ff */
        /* <DEDUP_REMOVED lines=19> */
[----:B------:R0:W4:Y:S02]  /*2af40*/  LDG.E.S8 R26, desc[UR4][R28.64] ;  /* 0x000000041c1a7981 */ /* 0x000124000c1e1300 */
[----:B0-----:R-:W-:-:S04]  /*2af50*/  IADD3 R28, P0, PT, R6, UR8, RZ ;  /* 0x00000008061c7c10 */ /* 0x001fc8000ff1e0ff */
[----:B------:R-:W-:-:S05]  /*2af60*/  LEA.HI.X.SX32 R29, R6, UR9, 0x1, P0 ;  /* 0x00000009061d7c11 */ /* 0x000fca00080f0eff */
[----:B------:R-:W4:Y:S01]  /*2af70*/  LDG.E.S8 R6, desc[UR4][R28.64] ;  /* 0x000000041c067981 */ /* 0x000f22000c1e1300 */
[----:B---3--:R-:W-:-:S04]  /*2af80*/  IADD3 R20, P0, PT, R10, UR8, RZ ;  /* 0x000000080a147c10 */ /* 0x008fc8000ff1e0ff */
[----:B------:R-:W-:Y:S02]  /*2af90*/  LEA.HI.X.SX32 R21, R10, UR9, 0x1, P0 ;  /* 0x000000090a157c11 */ /* 0x000fe400080f0eff */
[----:B------:R-:W3:Y:S04]  /*2afa0*/  LDG.E.S16 R10, desc[UR4][R8.64+0x97a] ;  /* 0x00097a04080a7981 */ /* 0x000ee8000c1e1700 */
[----:B------:R-:W3:Y:S04]  /*2afb0*/  LDG.E.S8 R21, desc[UR4][R20.64] ;  /* 0x0000000414157981 */ /* 0x000ee8000c1e1300 */
[----:B------:R-:W3:Y:S01]  /*2afc0*/  LDG.E.S16 R20, desc[UR4][R8.64+0x98a] ;  /* 0x00098a0408147981 */ /* 0x000ee2000c1e1700 */
[----:B-----5:R-:W-:-:S03]  /*2afd0*/  IADD3 R27, PT, PT, R27, R12, R11 ;  /* 0x0000000c1b1b7210 */ /* 0x020fc60007ffe00b */
        /* <DEDUP_REMOVED lines=17> */
[----:B------:R-:W3:Y:S04]  /*2b0f0*/  LDG.E.S16 R21, desc[UR4][R8.64+0x994] ;  /* 0x0009940408157981 */ /* 0x000ee8000c1e1700 */
[----:B------:R-:W3:Y:S01]  /*2b100*/  LDG.E.S16 R8, desc[UR4][R8.64+0x996] ;  /* 0x0009960408087981 */ /* 0x000ee2000c1e1700 */
[----:B------:R-:W-:-:S04]  /*2b110*/  IADD3 R28, P0, PT, R10, UR8, RZ ;  /* 0x000000080a1c7c10 */ /* 0x000fc8000ff1e0ff */
[----:B------:R-:W-:Y:S02]  /*2b120*/  LEA.HI.X.SX32 R29, R10, UR9, 0x1, P0 ;  /* 0x000000090a1d7c11 */ /* 0x000fe400080f0eff */
[----:B-----5:R-:W-:-:S03]  /*2b130*/  IADD3 R10, P0, PT, R11, UR8, RZ ;  /* 0x000000080b0a7c10 */ /* 0x020fc6000ff1e0ff */
[----:B------:R0:W5:Y:S01]  /*2b140*/  LDG.E.S8 R9, desc[UR4][R28.64] ;  /* 0x000000041c097981 */ /* 0x000162000c1e1300 */
[----:B------:R-:W-:-:S05]  /*2b150*/  LEA.HI.X.SX32 R11, R11, UR9, 0x1, P0 ;  /* 0x000000090b0b7c11 */ /* 0x000fca00080f0eff */
[----:B------:R-:W5:Y:S01]  /*2b160*/  LDG.E.S8 R10, desc[UR4][R10.64] ;  /* 0x000000040a0a7981 */ /* 0x000f62000c1e1300 */
[----:B0-----:R-:W-:-:S04]  /*2b170*/  IADD3 R28, P0, PT, R12, UR8, RZ ;  /* 0x000000080c1c7c10 */ /* 0x001fc8000ff1e0ff */
[----:B------:R-:W-:-:S05]  /*2b180*/  LEA.HI.X.SX32 R29, R12, UR9, 0x1, P0 ;  /* 0x000000090c1d7c11 */ /* 0x000fca00080f0eff */
[----:B------:R0:W5:Y:S01]  /*2b190*/  LDG.E.S8 R11, desc[UR4][R28.64] ;  /* 0x000000041c0b7981 */ /* 0x000162000c1e1300 */
[----:B--2---:R-:W-:-:S04]  /*2b1a0*/  IADD3 R12, P0, PT, R13, UR8, RZ ;  /* 0x000000080d0c7c10 */ /* 0x004fc8000ff1e0ff */
[----:B------:R-:W-:Y:S02]  /*2b1b0*/  LEA.HI.X.SX32 R13, R13, UR9, 0x1, P0 ;  /* 0x000000090d0d7c11 */ /* 0x000fe400080f0eff */
[----:B0-----:R-:W-:-:S03]  /*2b1c0*/  IADD3 R28, P0, PT, R24, UR8, RZ ;  /* 0x00000008181c7c10 */ /* 0x001fc6000ff1e0ff */
[----:B------:R-:W2:Y:S01]  /*2b1d0*/  LDG.E.S8 R12, desc[UR4][R12.64] ;  /* 0x000000040c0c7981 */ /* 0x000ea2000c1e1300 */
[----:B------:R-:W-:-:S05]  /*2b1e0*/  LEA.HI.X.SX32 R29, R24, UR9, 0x1, P0 ;  /* 0x00000009181d7c11 */ /* 0x000fca00080f0eff */
[----:B------:R-:W2:Y:S01]  /*2b1f0*/  LDG.E.S8 R13, desc[UR4][R28.64] ;  /* 0x000000041c0d7981 */ /* 0x000ea2000c1e1300 */
[----:B------:R-:W-:-:S04]  /*2b200*/  IADD3 R24, P0, PT, R22, UR8, RZ ;  /* 0x0000000816187c10 */ /* 0x000fc8000ff1e0ff */
[----:B------:R-:W-:Y:S02]  /*2b210*/  LEA.HI.X.SX32 R25, R22, UR9, 0x1, P0 ;  /* 0x0000000916197c11 */ /* 0x000fe400080f0eff */
[----:B------:R-:W-:-:S03]  /*2b220*/  IADD3 R22, P0, PT, R23, UR8, RZ ;  /* 0x0000000817167c10 */ /* 0x000fc6000ff1e0ff */
[----:B------:R-:W2:Y:S01]  /*2b230*/  LDG.E.S8 R24, desc[UR4][R24.64] ;  /* 0x0000000418187981 */ /* 0x000ea2000c1e1300 */
[----:B------:R-:W-:-:S05]  /*2b240*/  LEA.HI.X.SX32 R23, R23, UR9, 0x1, P0 ;  /* 0x0000000917177c11 */ /* 0x000fca00080f0eff */
[----:B------:R0:W2:Y:S01]  /*2b250*/  LDG.E.S8 R25, desc[UR4][R22.64] ;  /* 0x0000000416197981 */ /* 0x0000a2000c1e1300 */
[----:B------:R-:W-:-:S04]  /*2b260*/  IADD3 R26, P0, PT, R27, UR8, RZ ;  /* 0x000000081b1a7c10 */ /* 0x000fc8000ff1e0ff */
[----:B------:R-:W-:Y:S02]  /*2b270*/  LEA.HI.X.SX32 R27, R27, UR9, 0x1, P0 ;  /* 0x000000091b1b7c11 */ /* 0x000fe400080f0eff */
[----:B0-----:R-:W-:-:S03]  /*2b280*/  IADD3 R22, P0, PT, R20, UR8, RZ ;  /* 0x0000000814167c10 */ /* 0x001fc6000ff1e0ff */
[----:B------:R-:W2:Y:S01]  /*2b290*/  LDG.E.S8 R26, desc[UR4][R26.64] ;  /* 0x000000041a1a7981 */ /* 0x000ea2000c1e1300 */
[----:B------:R-:W-:-:S05]  /*2b2a0*/  LEA.HI.X.SX32 R23, R20, UR9, 0x1, P0 ;  /* 0x0000000914177c11 */ /* 0x000fca00080f0eff */
[----:B------:R0:W2:Y:S01]  /*2b2b0*/  LDG.E.S8 R27, desc[UR4][R22.64] ;  /* 0x00000004161b7981 */ /* 0x0000a2000c1e1300 */
[----:B----4-:R-:W-:-:S04]  /*2b2c0*/  IADD3 R28, P0, PT, R18, UR8, RZ ;  /* 0x00000008121c7c10 */ /* 0x010fc8000ff1e0ff */
[----:B------:R-:W-:Y:S02]  /*2b2d0*/  LEA.HI.X.SX32 R29, R18, UR9, 0x1, P0 ;  /* 0x00000009121d7c11 */ /* 0x000fe400080f0eff */
[----:B0-----:R-:W-:-:S03]  /*2b2e0*/  IADD3 R22, P0, PT, R16, UR8, RZ ;  /* 0x0000000810167c10 */ /* 0x001fc6000ff1e0ff */
[----:B------:R-:W4:Y:S01]  /*2b2f0*/  LDG.E.S8 R28, desc[UR4][R28.64] ;  /* 0x000000041c1c7981 */ /* 0x000f22000c1e1300 */
[----:B------:R-:W-:-:S05]  /*2b300*/  LEA.HI.X.SX32 R23, R16, UR9, 0x1, P0 ;  /* 0x0000000910177c11 */ /* 0x000fca00080f0eff */
[----:B------:R0:W4:Y:S01]  /*2b310*/  LDG.E.S8 R29, desc[UR4][R22.64] ;  /* 0x00000004161d7981 */ /* 0x000122000c1e1300 */
[----:B------:R-:W-:-:S04]  /*2b320*/  IADD3 R16, P0, PT, R17, UR8, RZ ;  /* 0x0000000811107c10 */ /* 0x000fc8000ff1e0ff */
[----:B------:R-:W-:Y:S02]  /*2b330*/  LEA.HI.X.SX32 R17, R17, UR9, 0x1, P0 ;  /* 0x0000000911117c11 */ /* 0x000fe400080f0eff */
[----:B------:R-:W-:-:S03]  /*2b340*/  IADD3 R18, P0, PT, R19, UR8, RZ ;  /* 0x0000000813127c10 */ /* 0x000fc6000ff1e0ff */
[----:B------:R-:W4:Y:S01]  /*2b350*/  LDG.E.S8 R16, desc[UR4][R16.64] ;  /* 0x0000000410107981 */ /* 0x000f22000c1e1300 */
[----:B------:R-:W-:-:S05]  /*2b360*/  LEA.HI.X.SX32 R19, R19, UR9, 0x1, P0 ;  /* 0x0000000913137c11 */ /* 0x000fca00080f0eff */
[----:B------:R-:W4:Y:S01]  /*2b370*/  LDG.E.S8 R18, desc[UR4][R18.64] ;  /* 0x0000000412127981 */ /* 0x000f22000c1e1300 */
[----:B---3--:R-:W-:-:S04]  /*2b380*/  IADD3 R20, P0, PT, R21, UR8, RZ ;  /* 0x0000000815147c10 */ /* 0x008fc8000ff1e0ff */
[----:B------:R-:W-:Y:S02]  /*2b390*/  LEA.HI.X.SX32 R21, R21, UR9, 0x1, P0 ;  /* 0x0000000915157c11 */ /* 0x000fe400080f0eff */
[----:B0-----:R-:W-:-:S04]  /*2b3a0*/  IADD3 R22, P0, PT, R8, UR8, RZ ;  /* 0x0000000808167c10 */ /* 0x001fc8000ff1e0ff */
[----:B------:R-:W3:Y:S01]  /*2b3b0*/  LDG.E.S8 R21, desc[UR4][R20.64] ;  /* 0x0000000414157981 */ /* 0x000ee2000c1e1300 */
[----:B------:R-:W-:-:S05]  /*2b3c0*/  LEA.HI.X.SX32 R23, R8, UR9, 0x1, P0 ;  /* 0x0000000908177c11 */ /* 0x000fca00080f0eff */
[----:B------:R-:W3:Y:S01]  /*2b3d0*/  LDG.E.S8 R22, desc[UR4][R22.64] ;  /* 0x0000000416167981 */ /* 0x000ee2000c1e1300 */
[----:B-----5:R-:W-:Y:S01]  /*2b3e0*/  IADD3 R6, PT, PT, R10, R6, R9 ;  /* 0x000000060a067210 */ /* 0x020fe20007ffe009 */
[----:B------:R-:W-:-:S03]  /*2b3f0*/  IMAD.WIDE.U32 R8, R5, 0xc000, R14 ;  /* 0x0000c00005087825 */ /* 0x000fc600078e000e */
[----:B------:R-:W-:Y:S02]  /*2b400*/  LEA R10, P0, R8, UR10, 0x2 ;  /* 0x0000000a080a7c11 */ /* 0x000fe4000f8010ff */
[----:B--2---:R-:W-:Y:S01]  /*2b410*/  IADD3 R6, PT, PT, R12, R6, R11 ;  /* 0x000000060c067210 */ /* 0x004fe20007ffe00b */
[----:B------:R-:W-:-:S04]  /*2b420*/  IMAD R11, R0, 0xc000, RZ ;  /* 0x0000c000000b7824 */ /* 0x000fc800078e02ff */
[----:B------:R-:W-:-:S05]  /*2b430*/  IMAD.IADD R9, R9, 0x1, R11 ;  /* 0x0000000109097824 */ /* 0x000fca00078e020b */
[----:B------:R-:W-:Y:S02]  /*2b440*/  LEA.HI.X R11, R8, UR11, R9, 0x2, P0 ;  /* 0x0000000b080b7c11 */ /* 0x000fe400080f1409 */
[----:B------:R-:W-:Y:S02]  /*2b450*/  IADD3 R5, P0, PT, R5, 0x1, RZ ;  /* 0x0000000105057810 */ /* 0x000fe40007f1e0ff */
[----:B------:R-:W-:-:S04]  /*2b460*/  IADD3 R6, PT, PT, R24, R6, R13 ;  /* 0x0000000618067210 */ /* 0x000fc80007ffe00d */
[----:B------:R-:W-:Y:S01]  /*2b470*/  IADD3 R6, PT, PT, R26, R6, R25 ;  /* 0x000000061a067210 */ /* 0x000fe20007ffe019 */
[----:B------:R-:W-:Y:S01]  /*2b480*/  IMAD.X R0, RZ, RZ, R0, P0 ;  /* 0x000000ffff007224 */ /* 0x000fe200000e0600 */
[----:B------:R-:W-:-:S04]  /*2b490*/  ISETP.GE.U32.AND P0, PT, R5, R2, PT ;  /* 0x000000020500720c */ /* 0x000fc80003f06070 */
[----:B------:R-:W-:Y:S02]  /*2b4a0*/  ISETP.GE.U32.AND.EX P0, PT, R0, R3, PT, P0 ;  /* 0x000000030000720c */ /* 0x000fe40003f06100 */
[----:B----4-:R-:W-:-:S04]  /*2b4b0*/  IADD3 R6, PT, PT, R28, R6, R27 ;  /* 0x000000061c067210 */ /* 0x010fc80007ffe01b */
[----:B------:R-:W-:-:S04]  /*2b4c0*/  IADD3 R6, PT, PT, R16, R6, R29 ;  /* 0x0000000610067210 */ /* 0x000fc80007ffe01d */
[----:B---3--:R-:W-:-:S05]  /*2b4d0*/  IADD3 R21, PT, PT, R21, R6, R18 ;  /* 0x0000000615157210 */ /* 0x008fca0007ffe012 */
[----:B------:R-:W-:-:S05]  /*2b4e0*/  IMAD.IADD R21, R21, 0x1, R22 ;  /* 0x0000000115157824 */ /* 0x000fca00078e0216 */
[----:B------:R-:W-:-:S05]  /*2b4f0*/  IADD3 R7, PT, PT, -R21, R4, R7 ;  /* 0x0000000415077210 */ /* 0x000fca0007ffe107 */
[----:B------:R0:W-:Y:S01]  /*2b500*/  STG.E desc[UR4][R10.64], R7 ;  /* 0x000000070a007986 */ /* 0x0001e2000c101904 */
[----:B------:R-:W-:Y:S05]  /*2b510*/  @!P0 BRA `(.L_x_0) ;  /* 0xfffffd4c00048947 */ /* 0x000fea000383ffff */
[----:B------:R-:W-:Y:S05]  /*2b520*/  EXIT ;  /* 0x000000000000794d */ /* 0x000fea0003800000 */
.L_x_1:
[----:B------:R-:W-:-:S00]  /*2b530*/  BRA `(.L_x_1) ;  /* 0xfffffffc00fc7947 */ /* 0x000fc0000383ffff */
[----:B------:R-:W-:-:S00]  /*2b540*/  NOP ;  /* 0x0000000000007918 */ /* 0x000fc00000000000 */
        /* <DEDUP_REMOVED lines=11> */
.L_x_23:


//--------------------- .text._Z8tcMatMulPKaPi    --------------------------
	.section	.text._Z8tcMatMulPKaPi,"ax",@progbits
	.align	128
        .global         _Z8tcMatMulPKaPi
        .type           _Z8tcMatMulPKaPi,@function
        .size           _Z8tcMatMulPKaPi,(.L_x_24 - _Z8tcMatMulPKaPi)
        .other          _Z8tcMatMulPKaPi,@"STO_CUDA_ENTRY STV_DEFAULT"
_Z8tcMatMulPKaPi:
.text._Z8tcMatMulPKaPi:
[----:B------:R-:W-:Y:S01]  /*0000*/  LDC R1, c[0x0][0x37c] ;  /* 0x0000df00ff017b82 */ /* 0x000fe20000000800 */
[----:B------:R-:W0:Y:S07]  /*0010*/  S2R R0, SR_LANEID ;  /* 0x0000000000007919 */ /* 0x000e2e0000000000 */
[----:B------:R-:W1:Y:S01]  /*0020*/  S2UR UR4, SR_CTAID.X ;  /* 0x00000000000479c3 */ /* 0x000e620000002500 */
[----:B------:R-:W2:Y:S01]  /*0030*/  LDCU.64 UR10, c[0x0][0x380] ;  /* 0x00007000ff0a77ac */ /* 0x000ea20008000a00 */
[----:B------:R-:W-:Y:S01]  /*0040*/  IMAD.MOV.U32 R17, RZ, RZ, RZ ;  /* 0x000000ffff117224 */ /* 0x000fe200078e00ff */
[----:B------:R-:W-:Y:S01]  /*0050*/  CS2R R14, SRZ ;  /* 0x00000000000e7805 */ /* 0x000fe2000001ff00 */
[----:B------:R-:W-:Y:S01]  /*0060*/  IMAD.MOV.U32 R19, RZ, RZ, RZ ;  /* 0x000000ffff137224 */ /* 0x000fe200078e00ff */
[----:B------:R-:W3:Y:S01]  /*0070*/  LDCU.64 UR6, c[0x4][URZ] ;  /* 0x01000000ff0677ac */ /* 0x000ee20008000a00 */
[----:B------:R-:W-:-:S02]  /*0080*/  CS2R R12, SRZ ;  /* 0x00000000000c7805 */ /* 0x000fc4000001ff00 */
[----:B------:R-:W-:Y:S01]  /*0090*/  CS2R R10, SRZ ;  /* 0x00000000000a7805 */ /* 0x000fe2000001ff00 */
[----:B------:R-:W4:Y:S01]  /*00a0*/  S2UR UR8, SR_CTAID.Y ;  /* 0x00000000000879c3 */ /* 0x000f220000002600 */
[----:B------:R-:W-:Y:S01]  /*00b0*/  CS2R R8, SRZ ;  /* 0x0000000000087805 */ /* 0x000fe2000001ff00 */
[----:B------:R-:W0:Y:S01]  /*00c0*/  LDCU.64 UR12, c[0x0][0x358] ;  /* 0x00006b00ff0c77ac */ /* 0x000e220008000a00 */
[----:B-1----:R-:W-:-:S04]  /*00d0*/  USHF.L.U32 UR4, UR4, 0x4, URZ ;  /* 0x0000000404047899 */ /* 0x002fc800080006ff */
[----:B--2---:R-:W-:Y:S01]  /*00e0*/  UIADD3 UR9, UP0, UPT, UR4, UR10, URZ ;  /* 0x0000000a04097290 */ /* 0x004fe2000ff1e0ff */
[----:B0-----:R-:W-:Y:S01]  /*00f0*/  IMAD.SHL.U32 R18, R0, 0x4, RZ ;  /* 0x0000000400127824 */ /* 0x001fe200078e00ff */
[----:B----4-:R-:W-:Y:S01]  /*0100*/  UIMAD UR5, UR8, 0x3000, URZ ;  /* 0x00003000080578a4 */ /* 0x010fe2000f8e02ff */
[----:B------:R-:W-:Y:S01]  /*0110*/  SHF.R.U32.HI R16, RZ, 0x2, R0 ;  /* 0x00000002ff107819 */ /* 0x000fe20000011600 */
[----:B------:R-:W-:Y:S02]  /*0120*/  UIADD3 UR9, UP1, UPT, UR9, 0x300000, URZ ;  /* 0x0030000009097890 */ /* 0x000fe4000ff3e0ff */
[----:B---3--:R-:W-:Y:S01]  /*0130*/  UIMAD.WIDE.U32 UR6, UR5, 0x10, UR6 ;  /* 0x00000010050678a5 */ /* 0x008fe2000f8e0006 */
[----:B------:R-:W-:Y:S01]  /*0140*/  LOP3.LUT R18, R18, 0xc, RZ, 0xe2, !PT ;  /* 0x0000000c12127812 */ /* 0x000fe200078ee2ff */
[----:B------:R-:W-:Y:S02]  /*0150*/  UIADD3.X UR10, UPT, UPT, URZ, URZ, UR11, UP1, UP0 ;  /* 0x000000ffff0a7290 */ /* 0x000fe40008fe040b */
[----:B------:R-:W-:-:S02]  /*0160*/  UIADD3 UR14, UP0, UPT, UR6, 0x40, URZ ;  /* 0x00000040060e7890 */ /* 0x000fc4000ff1e0ff */
[----:B------:R-:W-:Y:S01]  /*0170*/  IMAD.WIDE.U32 R6, R18, 0xc000, R16 ;  /* 0x0000c00012067825 */ /* 0x000fe200078e0010 */
[----:B------:R-:W-:Y:S01]  /*0180*/  UMOV UR11, 0xffffffff ;  /* 0xffffffff000b7882 */ /* 0x000fe20000000000 */
[----:B------:R-:W-:Y:S02]  /*0190*/  UIADD3.X UR6, UPT, UPT, URZ, UR7, URZ, UP0, !UPT ;  /* 0x00000007ff067290 */ /* 0x000fe400087fe4ff */
[----:B------:R-:W-:Y:S01]  /*01a0*/  IMAD.WIDE.U32 R18, R16, 0x3000, R18 ;  /* 0x0000300010127825 */ /* 0x000fe200078e0012 */
[----:B------:R-:W-:Y:S01]  /*01b0*/  UMOV UR7, 0xffffff80 ;  /* 0xffffff8000077882 */ /* 0x000fe20000000000 */
[----:B------:R-:W-:-:S08]  /*01c0*/  UMOV UR5, URZ ;  /* 0x000000ff00057c82 */ /* 0x000fd00008000000 */
.L_x_2:
[----:B------:R-:W-:-:S04]  /*01d0*/  IADD3 R2, P0, PT, R6, UR9, RZ ;  /* 0x0000000906027c10 */ /* 0x000fc8000ff1e0ff */
[----:B------:R-:W-:-:S05]  /*01e0*/  IADD3.X R3, PT, PT, R7, UR10, RZ, P0, !PT ;  /* 0x0000000a07037c10 */ /* 0x000fca00087fe4ff */
[----:B------:R-:W2:Y:S04]  /*01f0*/  LDG.E.U8 R20, desc[UR12][R2.64+-0x300000] ;  /* 0xd000000c02147981 */ /* 0x000ea8000c1e1100 */
[----:B------:R-:W2:Y:S04]  /*0200*/  LDG.E.U8 R21, desc[UR12][R2.64+-0x2f4000] ;  /* 0xd0c0000c02157981 */ /* 0x000ea8000c1e1100 */
[----:B------:R-:W3:Y:S04]  /*0210*/  LDG.E.U8 R22, desc[UR12][R2.64+-0x2e8000] ;  /* 0xd180000c02167981 */ /* 0x000ee8000c1e1100 */
[----:B------:R-:W3:Y:S01]  /*0220*/  LDG.E.U8 R23, desc[UR12][R2.64+-0x2dc000] ;  /* 0xd240000c02177981 */ /* 0x000ee2000c1e1100 */
[----:B------:R-:W-:-:S03]  /*0230*/  IADD3 R4, P0, PT, R18, UR14, RZ ;  /* 0x0000000e12047c10 */ /* 0x000fc6000ff1e0ff */
[----:B------:R-:W4:Y:S01]  /*0240*/  LDG.E.U8 R27, desc[UR12][R2.64+-0x2ffff8] ;  /* 0xd000080c021b7981 */ /* 0x000f22000c1e1100 */
[----:B------:R-:W-:-:S03]  /*0250*/  IADD3.X R5, PT, PT, R19, UR6, RZ, P0, !PT ;  /* 0x0000000613057c10 */ /* 0x000fc600087fe4ff */
[----:B------:R-:W5:Y:S04]  /*0260*/  LDG.E.U8 R26, desc[UR12][R2.64+-0x2e7ff8] ;  /* 0xd180080c021a7981 */ /* 0x000f68000c1e1100 */
[----:B------:R-:W5:Y:S01]  /*0270*/  LDG.E.U8 R29, desc[UR12][R2.64+0x18c008] ;  /* 0x18c0080c021d7981 */ /* 0x000f62000c1e1100 */
[----:B--2---:R-:W-:-:S03]  /*0280*/  IMAD R24, R21, 0x100, R20 ;  /* 0x0000010015187824 */ /* 0x004fc600078e0214 */
[----:B------:R-:W4:Y:S04]  /*0290*/  LDG.E.U8 R20, desc[UR12][R2.64+-0x2f3ff8] ;  /* 0xd0c0080c02147981 */ /* 0x000f28000c1e1100 */
[----:B------:R-:W5:Y:S01]  /*02a0*/  LDG.E.U8 R21, desc[UR12][R2.64+-0x2dbff8] ;  /* 0xd240080c02157981 */ /* 0x000f62000c1e1100 */
[----:B---3--:R-:W-:-:S03]  /*02b0*/  IMAD R25, R23, 0x100, R22 ;  /* 0x0000010017197824 */ /* 0x008fc600078e0216 */
[----:B------:R-:W2:Y:S04]  /*02c0*/  LDG.E R22, desc[UR12][R4.64+-0x40] ;  /* 0xffffc00c04167981 */ /* 0x000ea8000c1e1900 */
[----:B------:R-:W2:Y:S01]  /*02d0*/  LDG.E R23, desc[UR12][R4.64+0x17fc0] ;  /* 0x017fc00c04177981 */ /* 0x000ea2000c1e1900 */
[----:B----4-:R-:W-:-:S03]  /*02e0*/  IMAD R27, R20, 0x100, R27 ;  /* 0x00000100141b7824 */ /* 0x010fc600078e021b */
[----:B------:R-:W3:Y:S01]  /*02f0*/  LDG.E.U8 R20, desc[UR12][R2.64+-0x240000] ;  /* 0xdc00000c02147981 */ /* 0x000ee2000c1e1100 */
[----:B-----5:R-:W-:-:S03]  /*0300*/  LEA R26, R21, R26, 0x8 ;  /* 0x0000001a151a7211 */ /* 0x020fc600078e40ff */
[----:B------:R-:W3:Y:S01]  /*0310*/  LDG.E.U8 R21, desc[UR12][R2.64+-0x234000] ;  /* 0xdcc0000c02157981 */ /* 0x000ee2000c1e1100 */
[----:B------:R-:W-:-:S03]  /*0320*/  PRMT R26, R27, 0x5410, R26 ;  /* 0x000054101b1a7816 */ /* 0x000fc6000000001a */
[----:B------:R-:W4:Y:S04]  /*0330*/  LDG.E.U8 R27, desc[UR12][R2.64+-0x23fff8] ;  /* 0xdc00080c021b7981 */ /* 0x000f28000c1e1100 */
[----:B--2---:R-:W-:Y:S01]  /*0340*/  IMMA.16816.S8.S8 R12, R22.ROW, R26.COL, R12 ;  /* 0x0000001a160c7237 */ /* 0x004fe2000040540c */
[----:B------:R-:W2:Y:S01]  /*0350*/  LDG.E.U8 R26, desc[UR12][R2.64+-0x227ff8] ;  /* 0xdd80080c021a7981 */ /* 0x000ea2000c1e1100 */
[----:B------:R-:W-:-:S03]  /*0360*/  PRMT R24, R24, 0x5410, R25 ;  /* 0x0000541018187816 */ /* 0x000fc60000000019 */
[----:B------:R-:W5:Y:S01]  /*0370*/  LDG.E.U8 R25, desc[UR12][R2.64+-0x21c000] ;  /* 0xde40000c02197981 */ /* 0x000f62000c1e1100 */
[----:B---3--:R-:W-:-:S03]  /*0380*/  IMAD R28, R21, 0x100, R20 ;  /* 0x00000100151c7824 */ /* 0x008fc600078e0214 */
[----:B------:R-:W4:Y:S04]  /*0390*/  LDG.E.U8 R20, desc[UR12][R2.64+-0x233ff8] ;  /* 0xdcc0080c02147981 */ /* 0x000f28000c1e1100 */
[----:B------:R-:W2:Y:S01]  /*03a0*/  LDG.E.U8 R21, desc[UR12][R2.64+-0x21bff8] ;  /* 0xde40080c02157981 */ /* 0x000ea2000c1e1100 */
[----:B------:R-:W-:Y:S03]  /*03b0*/  IMMA.16816.S8.S8 R8, R22.ROW, R24.COL, R8 ;  /* 0x0000001816087237 */ /* 0x000fe60000405408 */
[----:B------:R-:W5:Y:S04]  /*03c0*/  LDG.E.U8 R24, desc[UR12][R2.64+-0x228000] ;  /* 0xdd80000c02187981 */ /* 0x000f68000c1e1100 */
[----:B------:R-:W3:Y:S04]  /*03d0*/  LDG.E R22, desc[UR12][R4.64+-0x30] ;  /* 0xffffd00c04167981 */ /* 0x000ee8000c1e1900 */
[----:B------:R-:W3:Y:S01]  /*03e0*/  LDG.E R23, desc[UR12][R4.64+0x17fd0] ;  /* 0x017fd00c04177981 */ /* 0x000ee2000c1e1900 */
[----:B----4-:R-:W-:-:S03]  /*03f0*/  IMAD R27, R20, 0x100, R27 ;  /* 0x00000100141b7824 */ /* 0x010fc600078e021b */
[----:B------:R-:W4:Y:S01]  /*0400*/  LDG.E.U8 R20, desc[UR12][R2.64+-0x180000] ;  /* 0xe800000c02147981 */ /* 0x000f22000c1e1100 */
[----:B--2---:R-:W-:-:S03]  /*0410*/  IMAD R26, R21, 0x100, R26 ;  /* 0x00000100151a7824 */ /* 0x004fc600078e021a */
[----:B------:R-:W4:Y:S01]  /*0420*/  LDG.E.U8 R21, desc[UR12][R2.64+-0x174000] ;  /* 0xe8c0000c02157981 */ /* 0x000f22000c1e1100 */
[----:B-----5:R-:W-:Y:S01]  /*0430*/  IMAD R25, R25, 0x100, R24 ;  /* 0x0000010019197824 */ /* 0x020fe200078e0218 */
[----:B------:R-:W-:Y:S02]  /*0440*/  PRMT R26, R27, 0x5410, R26 ;  /* 0x000054101b1a7816 */ /* 0x000fe4000000001a */
[----:B------:R-:W2:Y:S02]  /*0450*/  LDG.E.U8 R24, desc[UR12][R2.64+-0x168000] ;  /* 0xe980000c02187981 */ /* 0x000ea4000c1e1100 */
[----:B------:R-:W-:Y:S02]  /*0460*/  PRMT R25, R28, 0x5410, R25 ;  /* 0x000054101c197816 */ /* 0x000fe40000000019 */
[----:B------:R-:W5:Y:S01]  /*0470*/  LDG.E.U8 R27, desc[UR12][R2.64+-0x17fff8] ;  /* 0xe800080c021b7981 */ /* 0x000f62000c1e1100 */
[----:B---3--:R-:W-:Y:S03]  /*0480*/  IMMA.16816.S8.S8 R12, R22.ROW, R26.COL, R12 ;  /* 0x0000001a160c7237 */ /* 0x008fe6000040540c */
[----:B------:R-:W3:Y:S01]  /*0490*/  LDG.E.U8 R26, desc[UR12][R2.64+-0x167ff8] ;  /* 0xe980080c021a7981 */ /* 0x000ee2000c1e1100 */
[----:B----4-:R-:W-:-:S03]  /*04a0*/  IMAD R28, R21, 0x100, R20 ;  /* 0x00000100151c7824 */ /* 0x010fc600078e0214 */
[----:B------:R-:W5:Y:S04]  /*04b0*/  LDG.E.U8 R20, desc[UR12][R2.64+-0x173ff8] ;  /* 0xe8c0080c02147981 */ /* 0x000f68000c1e1100 */
[----:B------:R-:W3:Y:S01]  /*04c0*/  LDG.E.U8 R21, desc[UR12][R2.64+-0x15bff8] ;  /* 0xea40080c02157981 */ /* 0x000ee2000c1e1100 */
[----:B------:R-:W-:Y:S03]  /*04d0*/  IMMA.16816.S8.S8 R8, R22.ROW, R25.COL, R8 ;  /* 0x0000001916087237 */ /* 0x000fe60000405408 */
[----:B------:R-:W2:Y:S04]  /*04e0*/  LDG.E.U8 R25, desc[UR12][R2.64+-0x15c000] ;  /* 0xea40000c02197981 */ /* 0x000ea8000c1e1100 */
[----:B------:R-:W4:Y:S04]  /*04f0*/  LDG.E R22, desc[UR12][R4.64+-0x20] ;  /* 0xffffe00c04167981 */ /* 0x000f28000c1e1900 */
[----:B------:R-:W4:Y:S01]  /*0500*/  LDG.E R23, desc[UR12][R4.64+0x17fe0] ;  /* 0x017fe00c04177981 */ /* 0x000f22000c1e1900 */
[----:B-----5:R-:W-:-:S03]  /*0510*/  IMAD R27, R20, 0x100, R27 ;  /* 0x00000100141b7824 */ /* 0x020fc600078e021b */
[----:B------:R-:W5:Y:S01]  /*0520*/  LDG.E.U8 R20, desc[UR12][R2.64+-0xc0000] ;  /* 0xf400000c02147981 */ /* 0x000f62000c1e1100 */
[----:B---3--:R-:W-:-:S03]  /*0530*/  IMAD R26, R21, 0x100, R26 ;  /* 0x00000100151a7824 */ /* 0x008fc600078e021a */
[----:B------:R-:W5:Y:S02]  /*0540*/  LDG.E.U8 R21, desc[UR12][R2.64+-0xb4000] ;  /* 0xf4c0000c02157981 */ /* 0x000f64000c1e1100 */
[----:B------:R-:W-:Y:S02]  /*0550*/  PRMT R26, R27, 0x5410, R26 ;  /* 0x000054101b1a7816 */ /* 0x000fe4000000001a */
[----:B--2---:R-:W-:Y:S01]  /*0560*/  LEA R25, R25, R24, 0x8 ;  /* 0x0000001819197211 */ /* 0x004fe200078e40ff */
[----:B------:R-:W2:Y:S03]  /*0570*/  LDG.E.U8 R27, desc[UR12][R2.64+-0xbfff8] ;  /* 0xf400080c021b7981 */ /* 0x000ea6000c1e1100 */
[----:B------:R-:W-:Y:S01]  /*0580*/  PRMT R25, R28, 0x5410, R25 ;  /* 0x000054101c197816 */ /* 0x000fe20000000019 */
[C---:B----4-:R-:W-:Y:S01]  /*0590*/  IMMA.16816.S8.S8 R12, R22.reuse.ROW, R26.COL, R12 ;  /* 0x0000001a160c7237 */ /* 0x050fe2000040540c */
[----:B------:R-:W3:Y:S04]  /*05a0*/  LDG.E.U8 R26, desc[UR12][R2.64+-0xa7ff8] ;  /* 0xf580080c021a7981 */ /* 0x000ee8000c1e1100 */
[----:B------:R-:W4:Y:S03]  /*05b0*/  LDG.E.U8 R24, desc[UR12][R2.64+-0xa8000] ;  /* 0xf580000c02187981 */ /* 0x000f26000c1e1100 */
[----:B------:R-:W-:Y:S01]  /*05c0*/  IMMA.16816.S8.S8 R8, R22.ROW, R25.COL, R8 ;  /* 0x0000001916087237 */ /* 0x000fe20000405408 */
[----:B------:R-:W4:Y:S04]  /*05d0*/  LDG.E.U8 R25, desc[UR12][R2.64+-0x9c000] ;  /* 0xf640000c02197981 */ /* 0x000f28000c1e1100 */
[----:B------:R-:W3:Y:S04]  /*05e0*/  LDG.E R22, desc[UR12][R4.64+-0x10] ;  /* 0xfffff00c04167981 */ /* 0x000ee8000c1e1900 */
[----:B------:R-:W3:Y:S01]  /*05f0*/  LDG.E R23, desc[UR12][R4.64+0x17ff0] ;  /* 0x017ff00c04177981 */ /* 0x000ee2000c1e1900 */
[----:B-----5:R-:W-:-:S03]  /*0600*/  IMAD R28, R21, 0x100, R20 ;  /* 0x00000100151c7824 */ /* 0x020fc600078e0214 */
[----:B------:R-:W2:Y:S04]  /*0610*/  LDG.E.U8 R20, desc[UR12][R2.64+-0xb3ff8] ;  /* 0xf4c0080c02147981 */ /* 0x000ea8000c1e1100 */
[----:B------:R-:W3:Y:S01]  /*0620*/  LDG.E.U8 R21, desc[UR12][R2.64+-0x9bff8] ;  /* 0xf640080c02157981 */ /* 0x000ee2000c1e1100 */
[----:B----4-:R-:W-:-:S03]  /*0630*/  IMAD R25, R25, 0x100, R24 ;  /* 0x0000010019197824 */ /* 0x010fc600078e0218 */
[----:B------:R-:W4:Y:S01]  /*0640*/  LDG.E.U8 R24, desc[UR12][R2.64+0x18000] ;  /* 0x0180000c02187981 */ /* 0x000f22000c1e1100 */
[----:B--2---:R-:W-:-:S03]  /*0650*/  LEA R27, R20, R27, 0x8 ;  /* 0x0000001b141b7211 */ /* 0x004fc600078e40ff */
[----:B------:R-:W2:Y:S01]  /*0660*/  LDG.E.U8 R20, desc[UR12][R2.64] ;  /* 0x0000000c02147981 */ /* 0x000ea2000c1e1100 */
[----:B---3--:R-:W-:-:S03]  /*0670*/  IMAD R26, R21, 0x100, R26 ;  /* 0x00000100151a7824 */ /* 0x008fc600078e021a */
[----:B------:R-:W2:Y:S01]  /*0680*/  LDG.E.U8 R21, desc[UR12][R2.64+0xc000] ;  /* 0x00c0000c02157981 */ /* 0x000ea2000c1e1100 */
[----:B------:R-:W-:Y:S02]  /*0690*/  PRMT R25, R28, 0x5410, R25 ;  /* 0x000054101c197816 */ /* 0x000fe40000000019 */
[----:B------:R-:W-:Y:S02]  /*06a0*/  PRMT R26, R27, 0x5410, R26 ;  /* 0x000054101b1a7816 */ /* 0x000fe4000000001a */
[----:B------:R-:W3:Y:S03]  /*06b0*/  LDG.E.U8 R27, desc[UR12][R2.64+0x8] ;  /* 0x0000080c021b7981 */ /* 0x000ee6000c1e1100 */
[C---:B------:R-:W-:Y:S01]  /*06c0*/  IMMA.16816.S8.S8 R8, R22.reuse.ROW, R25.COL, R8 ;  /* 0x0000001916087237 */ /* 0x040fe20000405408 */
[----:B------:R-:W4:Y:S07]  /*06d0*/  LDG.E.U8 R25, desc[UR12][R2.64+0x24000] ;  /* 0x0240000c02197981 */ /* 0x000f2e000c1e1100 */
[----:B------:R-:W-:Y:S01]  /*06e0*/  IMMA.16816.S8.S8 R12, R22.ROW, R26.COL, R12 ;  /* 0x0000001a160c7237 */ /* 0x000fe2000040540c */
[----:B------:R-:W5:Y:S04]  /*06f0*/  LDG.E.U8 R26, desc[UR12][R2.64+0x18008] ;  /* 0x0180080c021a7981 */ /* 0x000f68000c1e1100 */
[----:B------:R-:W3:Y:S04]  /*0700*/  LDG.E R22, desc[UR12][R4.64] ;  /* 0x0000000c04167981 */ /* 0x000ee8000c1e1900 */
[----:B------:R-:W3:Y:S01]  /*0710*/  LDG.E R23, desc[UR12][R4.64+0x18000] ;  /* 0x0180000c04177981 */ /* 0x000ee2000c1e1900 */
[----:B--2---:R-:W-:-:S03]  /*0720*/  IMAD R28, R21, 0x100, R20 ;  /* 0x00000100151c7824 */ /* 0x004fc600078e0214 */
[----:B------:R-:W2:Y:S04]  /*0730*/  LDG.E.U8 R20, desc[UR12][R2.64+0xc008] ;  /* 0x00c0080c02147981 */ /* 0x000ea8000c1e1100 */
[----:B------:R-:W5:Y:S01]  /*0740*/  LDG.E.U8 R21, desc[UR12][R2.64+0x24008] ;  /* 0x0240080c02157981 */ /* 0x000f62000c1e1100 */
[----:B----4-:R-:W-:-:S03]  /*0750*/  IMAD R25, R25, 0x100, R24 ;  /* 0x0000010019197824 */ /* 0x010fc600078e0218 */
[----:B------:R-:W4:Y:S02]  /*0760*/  LDG.E.U8 R24, desc[UR12][R2.64+0xd8000] ;  /* 0x0d80000c02187981 */ /* 0x000f24000c1e1100 */
[----:B------:R-:W-:Y:S02]  /*0770*/  PRMT R25, R28, 0x5410, R25 ;  /* 0x000054101c197816 */ /* 0x000fe40000000019 */
[----:B------:R-:W4:Y:S05]  /*0780*/  LDG.E.U8 R28, desc[UR12][R2.64+0xe4008] ;  /* 0x0e40080c021c7981 */ /* 0x000f2a000c1e1100 */
[----:B---3--:R-:W-:Y:S01]  /*0790*/  IMMA.16816.S8.S8 R8, R22.ROW, R25.COL, R8 ;  /* 0x0000001916087237 */ /* 0x008fe20000405408 */
[----:B------:R-:W4:Y:S01]  /*07a0*/  LDG.E.U8 R25, desc[UR12][R2.64+0xe4000] ;  /* 0x0e40000c02197981 */ /* 0x000f22000c1e1100 */
[----:B--2---:R-:W-:-:S03]  /*07b0*/  IMAD R27, R20, 0x100, R27 ;  /* 0x00000100141b7824 */ /* 0x004fc600078e021b */
[----:B------:R-:W2:Y:S01]  /*07c0*/  LDG.E.U8 R20, desc[UR12][R2.64+0xc0000] ;  /* 0x0c00000c02147981 */ /* 0x000ea2000c1e1100 */
[----:B-----5:R-:W-:-:S03]  /*07d0*/  LEA R26, R21, R26, 0x8 ;  /* 0x0000001a151a7211 */ /* 0x020fc600078e40ff */
[----:B------:R-:W2:Y:S01]  /*07e0*/  LDG.E.U8 R21, desc[UR12][R2.64+0xcc000] ;  /* 0x0cc0000c02157981 */ /* 0x000ea2000c1e1100 */
[----:B------:R-:W-:-:S03]  /*07f0*/  PRMT R26, R27, 0x5410, R26 ;  /* 0x000054101b1a7816 */ /* 0x000fc6000000001a */
[----:B------:R-:W3:Y:S04]  /*0800*/  LDG.E.U8 R27, desc[UR12][R2.64+0xc0008] ;  /* 0x0c00080c021b7981 */ /* 0x000ee8000c1e1100 */
[----:B------:R-:W-:Y:S01]  /*0810*/  IMMA.16816.S8.S8 R12, R22.ROW, R26.COL, R12 ;  /* 0x0000001a160c7237 */ /* 0x000fe2000040540c */
[----:B------:R-:W3:Y:S04]  /*0820*/  LDG.E.U8 R26, desc[UR12][R2.64+0xcc008] ;  /* 0x0cc0080c021a7981 */ /* 0x000ee8000c1e1100 */
[----:B------:R-:W5:Y:S04]  /*0830*/  LDG.E R22, desc[UR12][R4.64+0x10] ;  /* 0x0000100c04167981 */ /* 0x000f68000c1e1900 */
[----:B------:R-:W5:Y:S01]  /*0840*/  LDG.E R23, desc[UR12][R4.64+0x18010] ;  /* 0x0180100c04177981 */ /* 0x000f62000c1e1900 */
[----:B--2---:R-:W-:-:S02]  /*0850*/  IMAD R20, R21, 0x100, R20 ;  /* 0x0000010015147824 */ /* 0x004fc400078e0214 */
[----:B----4-:R-:W-:Y:S02]  /*0860*/  IMAD R21, R25, 0x100, R24 ;  /* 0x0000010019157824 */ /* 0x010fe400078e0218 */
[----:B------:R-:W2:Y:S03]  /*0870*/  LDG.E.U8 R25, desc[UR12][R2.64+0xd8008] ;  /* 0x0d80080c02197981 */ /* 0x000ea6000c1e1100 */
[----:B------:R-:W-:Y:S02]  /*0880*/  PRMT R24, R20, 0x5410, R21 ;  /* 0x0000541014187816 */ /* 0x000fe40000000015 */
[----:B------:R-:W4:Y:S04]  /*0890*/  LDG.E.U8 R21, desc[UR12][R2.64+0x180000] ;  /* 0x1800000c02157981 */ /* 0x000f28000c1e1100 */
[----:B------:R-:W4:Y:S01]  /*08a0*/  LDG.E.U8 R20, desc[UR12][R2.64+0x18c000] ;  /* 0x18c0000c02147981 */ /* 0x000f22000c1e1100 */
[----:B---3--:R-:W-:Y:S01]  /*08b0*/  IMAD R27, R26, 0x100, R27 ;  /* 0x000001001a1b7824 */ /* 0x008fe200078e021b */
[----:B-----5:R-:W-:Y:S02]  /*08c0*/  IMMA.16816.S8.S8 R8, R22.ROW, R24.COL, R8 ;  /* 0x0000001816087237 */ /* 0x020fe40000405408 */
[----:B------:R-:W3:Y:S01]  /*08d0*/  LDG.E.U8 R24, desc[UR12][R2.64+0x198000] ;  /* 0x1980000c02187981 */ /* 0x000ee2000c1e1100 */
[----:B--2---:R-:W-:-:S03]  /*08e0*/  IMAD R26, R28, 0x100, R25 ;  /* 0x000001001c1a7824 */ /* 0x004fc600078e0219 */
[----:B------:R-:W3:Y:S02]  /*08f0*/  LDG.E.U8 R25, desc[UR12][R2.64+0x1a4000] ;  /* 0x1a40000c02197981 */ /* 0x000ee4000c1e1100 */
[----:B------:R-:W-:Y:S02]  /*0900*/  PRMT R26, R27, 0x5410, R26 ;  /* 0x000054101b1a7816 */ /* 0x000fe4000000001a */
[----:B------:R-:W2:Y:S01]  /*0910*/  LDG.E.U8 R28, desc[UR12][R2.64+0x264008] ;  /* 0x2640080c021c7981 */ /* 0x000ea2000c1e1100 */
[----:B----4-:R-:W-:-:S03]  /*0920*/  LEA R21, R20, R21, 0x8 ;  /* 0x0000001514157211 */ /* 0x010fc600078e40ff */
[----:B------:R-:W4:Y:S01]  /*0930*/  LDG.E.U8 R27, desc[UR12][R2.64+0x1a4008] ;  /* 0x1a40080c021b7981 */ /* 0x000f22000c1e1100 */
[----:B------:R-:W-:Y:S03]  /*0940*/  IMMA.16816.S8.S8 R12, R22.ROW, R26.COL, R12 ;  /* 0x0000001a160c7237 */ /* 0x000fe6000040540c */
[----:B------:R-:W5:Y:S04]  /*0950*/  LDG.E.U8 R20, desc[UR12][R2.64+0x180008] ;  /* 0x1800080c02147981 */ /* 0x000f68000c1e1100 */
[----:B------:R-:W4:Y:S04]  /*0960*/  LDG.E.U8 R26, desc[UR12][R2.64+0x198008] ;  /* 0x1980080c021a7981 */ /* 0x000f28000c1e1100 */
[----:B------:R-:W2:Y:S04]  /*0970*/  LDG.E R22, desc[UR12][R4.64+0x20] ;  /* 0x0000200c04167981 */ /* 0x000ea8000c1e1900 */
[----:B------:R-:W2:Y:S01]  /*0980*/  LDG.E R23, desc[UR12][R4.64+0x18020] ;  /* 0x0180200c04177981 */ /* 0x000ea2000c1e1900 */
[----:B---3--:R-:W-:-:S03]  /*0990*/  IMAD R24, R25, 0x100, R24 ;  /* 0x0000010019187824 */ /* 0x008fc600078e0218 */
[----:B------:R-:W3:Y:S02]  /*09a0*/  LDG.E.U8 R25, desc[UR12][R2.64+0x240000] ;  /* 0x2400000c02197981 */ /* 0x000ee4000c1e1100 */
[----:B------:R-:W-:Y:S02]  /*09b0*/  PRMT R21, R21, 0x5410, R24 ;  /* 0x0000541015157816 */ /* 0x000fe40000000018 */
[----:B------:R-:W3:Y:S01]  /*09c0*/  LDG.E.U8 R24, desc[UR12][R2.64+0x24c000] ;  /* 0x24c0000c02187981 */ /* 0x000ee2000c1e1100 */
[----:B-----5:R-:W-:-:S03]  /*09d0*/  IMAD R20, R29, 0x100, R20 ;  /* 0x000001001d147824 */ /* 0x020fc600078e0214 */
[----:B------:R-:W5:Y:S01]  /*09e0*/  LDG.E.U8 R29, desc[UR12][R2.64+0x240008] ;  /* 0x2400080c021d7981 */ /* 0x000f62000c1e1100 */
[----:B----4-:R-:W-:-:S03]  /*09f0*/  IMAD R27, R27, 0x100, R26 ;  /* 0x000001001b1b7824 */ /* 0x010fc600078e021a */
[----:B------:R-:W5:Y:S02]  /*0a00*/  LDG.E.U8 R26, desc[UR12][R2.64+0x24c008] ;  /* 0x24c0080c021a7981 */ /* 0x000f64000c1e1100 */
[----:B------:R-:W-:Y:S02]  /*0a10*/  PRMT R27, R20, 0x5410, R27 ;  /* 0x00005410141b7816 */ /* 0x000fe4000000001b */
[----:B------:R-:W4:Y:S01]  /*0a20*/  LDG.E.U8 R20, desc[UR12][R2.64+0x258000] ;  /* 0x2580000c02147981 */ /* 0x000f22000c1e1100 */
[C---:B--2---:R-:W-:Y:S03]  /*0a30*/  IMMA.16816.S8.S8 R8, R22.reuse.ROW, R21.COL, R8 ;  /* 0x0000001516087237 */ /* 0x044fe60000405408 */
[----:B------:R-:W4:Y:S05]  /*0a40*/  LDG.E.U8 R21, desc[UR12][R2.64+0x264000] ;  /* 0x2640000c02157981 */ /* 0x000f2a000c1e1100 */
[----:B------:R-:W-:Y:S01]  /*0a50*/  IMMA.16816.S8.S8 R12, R22.ROW, R27.COL, R12 ;  /* 0x0000001b160c7237 */ /* 0x000fe2000040540c */
[----:B------:R-:W2:Y:S04]  /*0a60*/  LDG.E.U8 R27, desc[UR12][R2.64+0x258008] ;  /* 0x2580080c021b7981 */ /* 0x000ea8000c1e1100 */
[----:B------:R-:W2:Y:S04]  /*0a70*/  LDG.E R22, desc[UR12][R4.64+0x30] ;  /* 0x0000300c04167981 */ /* 0x000ea8000c1e1900 */
[----:B------:R-:W2:Y:S01]  /*0a80*/  LDG.E R23, desc[UR12][R4.64+0x18030] ;  /* 0x0180300c04177981 */ /* 0x000ea2000c1e1900 */
[----:B------:R-:W-:-:S04]  /*0a90*/  UIADD3 UR7, UP0, UPT, UR7, 0x80, URZ ;  /* 0x0000008007077890 */ /* 0x000fc8000ff1e0ff */
[----:B------:R-:W-:Y:S02]  /*0aa0*/  UIADD3.X UR11, UPT, UPT, URZ, UR11, URZ, UP0, !UPT ;  /* 0x0000000bff0b7290 */ /* 0x000fe400087fe4ff */
[----:B------:R-:W-:-:S04]  /*0ab0*/  UISETP.GE.U32.AND UP0, UPT, UR7, 0x2f80, UPT ;  /* 0x00002f800700788c */ /* 0x000fc8000bf06070 */
[----:B------:R-:W-:Y:S02]  /*0ac0*/  UISETP.GE.U32.AND.EX UP0, UPT, UR11, URZ, UPT, UP0 ;  /* 0x000000ff0b00728c */ /* 0x000fe4000bf06100 */
[----:B------:R-:W-:Y:S02]  /*0ad0*/  UIADD3 UR9, UP1, UPT, UR9, 0x600000, URZ ;  /* 0x0060000009097890 */ /* 0x000fe4000ff3e0ff */
[----:B------:R-:W-:Y:S02]  /*0ae0*/  UIADD3 UR14, UP2, UPT, UR14, 0x80, URZ ;  /* 0x000000800e0e7890 */ /* 0x000fe4000ff5e0ff */
[----:B------:R-:W-:Y:S02]  /*0af0*/  UIADD3.X UR10, UPT, UPT, URZ, UR10, URZ, UP1, !UPT ;  /* 0x0000000aff0a7290 */ /* 0x000fe40008ffe4ff */
[----:B------:R-:W-:Y:S01]  /*0b00*/  UIADD3.X UR6, UPT, UPT, URZ, UR6, URZ, UP2, !UPT ;  /* 0x00000006ff067290 */ /* 0x000fe200097fe4ff */
[----:B---3--:R-:W-:Y:S02]  /*0b10*/  IMAD R24, R24, 0x100, R25 ;  /* 0x0000010018187824 */ /* 0x008fe400078e0219 */
[----:B-----5:R-:W-:Y:S01]  /*0b20*/  IMAD R26, R26, 0x100, R29 ;  /* 0x000001001a1a7824 */ /* 0x020fe200078e021d */
[----:B----4-:R-:W-:Y:S01]  /*0b30*/  LEA R21, R21, R20, 0x8 ;  /* 0x0000001415157211 */ /* 0x010fe200078e40ff */
[----:B--2---:R-:W-:-:S03]  /*0b40*/  IMAD R27, R28, 0x100, R27 ;  /* 0x000001001c1b7824 */ /* 0x004fc600078e021b */
[----:B------:R-:W-:Y:S02]  /*0b50*/  PRMT R21, R24, 0x5410, R21 ;  /* 0x0000541018157816 */ /* 0x000fe40000000015 */
[----:B------:R-:W-:-:S05]  /*0b60*/  PRMT R26, R26, 0x5410, R27 ;  /* 0x000054101a1a7816 */ /* 0x000fca000000001b */
[C---:B------:R-:W-:Y:S08]  /*0b70*/  IMMA.16816.S8.S8 R8, R22.reuse.ROW, R21.COL, R8 ;  /* 0x0000001516087237 */ /* 0x040ff00000405408 */
[----:B------:R-:W-:Y:S01]  /*0b80*/  IMMA.16816.S8.S8 R12, R22.ROW, R26.COL, R12 ;  /* 0x0000001a160c7237 */ /* 0x000fe2000040540c */
[----:B------:R-:W-:-:S04]  /*0b90*/  NOP ;  /* 0x0000000000007918 */ /* 0x000fc80000000000 */
[----:B------:R-:W-:-:S15]  /*0ba0*/  BRA.U !UP0, `(.L_x_2) ;  /* 0xfffffff508887547 */ /* 0x000fde000b83ffff */
[----:B------:R-:W0:Y:S01]  /*0bb0*/  LDCU.64 UR10, c[0x0][0x388] ;  /* 0x00007100ff0a77ac */ /* 0x000e220008000a00 */
[----:B------:R-:W-:Y:S01]  /*0bc0*/  LOP3.LUT R2, R0, 0x3, RZ, 0xc0, !PT ;  /* 0x0000000300027812 */ /* 0x000fe200078ec0ff */
[----:B------:R-:W-:Y:S01]  /*0bd0*/  IMAD.MOV.U32 R3, RZ, RZ, RZ ;  /* 0x000000ffff037224 */ /* 0x000fe200078e00ff */
[----:B------:R-:W-:-:S03]  /*0be0*/  UIMAD UR6, UR8, 0xc000, URZ ;  /* 0x0000c000080678a4 */ /* 0x000fc6000f8e02ff */
[----:B------:R-:W-:Y:S01]  /*0bf0*/  IMAD.WIDE.U32 R2, R16, 0x6000, R2 ;  /* 0x0000600010027825 */ /* 0x000fe200078e0002 */
[----:B------:R-:W-:-:S04]  /*0c00*/  UIMAD.WIDE.U32 UR4, UR6, 0x10, UR4 ;  /* 0x00000010060478a5 */ /* 0x000fc8000f8e0004 */
[----:B0-----:R-:W-:-:S04]  /*0c10*/  ULEA UR6, UP0, UR4, UR10, 0x2 ;  /* 0x0000000a04067291 */ /* 0x001fc8000f8010ff */
[----:B------:R-:W-:Y:S02]  /*0c20*/  ULEA.HI.X UR4, UR4, UR11, UR5, 0x2, UP0 ;  /* 0x0000000b04047291 */ /* 0x000fe400080f1405 */
[----:B------:R-:W-:-:S04]  /*0c30*/  LEA R4, P0, R2, UR6, 0x3 ;  /* 0x0000000602047c11 */ /* 0x000fc8000f8018ff */
[----:B------:R-:W-:-:S05]  /*0c40*/  LEA.HI.X R5, R2, UR4, R3, 0x3, P0 ;  /* 0x0000000402057c11 */ /* 0x000fca00080f1c03 */
[----:B------:R-:W-:Y:S04]  /*0c50*/  STG.E.64 desc[UR12][R4.64], R8 ;  /* 0x0000000804007986 */ /* 0x000fe8000c101b0c */
[----:B------:R-:W-:Y:S04]  /*0c60*/  STG.E.64 desc[UR12][R4.64+0x180000], R10 ;  /* 0x1800000a04007986 */ /* 0x000fe8000c101b0c */
[----:B------:R-:W-:Y:S04]  /*0c70*/  STG.E.64 desc[UR12][R4.64+0x20], R12 ;  /* 0x0000200c04007986 */ /* 0x000fe8000c101b0c */
[----:B------:R-:W-:Y:S01]  /*0c80*/  STG.E.64 desc[UR12][R4.64+0x180020], R14 ;  /* 0x1800200e04007986 */ /* 0x000fe2000c101b0c */
[----:B------:R-:W-:Y:S05]  /*0c90*/  EXIT ;  /* 0x000000000000794d */ /* 0x000fea0003800000 */
.L_x_3:
        /* <DEDUP_REMOVED lines=14> */
.L_x_24:


//--------------------- .text._Z8prepareWv        --------------------------
	.section	.text._Z8prepareWv,"ax",@progbits
	.align	128
        .global         _Z8prepareWv
        .type           _Z8prepareWv,@function
        .size           _Z8prepareWv,(.L_x_25 - _Z8prepareWv)
        .other          _Z8prepareWv,@"STO_CUDA_ENTRY STV_DEFAULT"
_Z8prepareWv:
.text._Z8prepareWv:
[----:B------:R-:W-:Y:S01]  /*0000*/  LDC R1, c[0x0][0x37c] ;  /* 0x0000df00ff017b82 */ /* 0x000fe20000000800 */
[----:B------:R-:W0:Y:S07]  /*0010*/  S2R R3, SR_TID.X ;  /* 0x0000000000037919 */ /* 0x000e2e0000002100 */
[----:B------:R-:W0:Y:S08]  /*0020*/  S2UR UR4, SR_CTAID.X ;  /* 0x00000000000479c3 */ /* 0x000e300000002500 */
[----:B------:R-:W0:Y:S02]  /*0030*/  LDC R0, c[0x0][0x360] ;  /* 0x0000d800ff007b82 */ /* 0x000e240000000800 */
[----:B0-----:R-:W-:-:S05]  /*0040*/  IMAD R0, R0, UR4, R3 ;  /* 0x0000000400007c24 */ /* 0x001fca000f8e0203 */
[----:B------:R-:W-:-:S13]  /*0050*/  ISETP.GT.AND P0, PT, R0, 0x2fff, PT ;  /* 0x00002fff0000780c */ /* 0x000fda0003f04270 */
[----:B------:R-:W-:Y:S05]  /*0060*/  @P0 EXIT ;  /* 0x000000000000094d */ /* 0x000fea0003800000 */
[----:B------:R-:W0:Y:S01]  /*0070*/  LDC.64 R2, c[0x4][0x8] ;  /* 0x01000200ff027b82 */ /* 0x000e220000000a00 */
[----:B------:R-:W1:Y:S01]  /*0080*/  LDCU.64 UR6, c[0x0][0x358] ;  /* 0x00006b00ff0677ac */ /* 0x000e620008000a00 */
[----:B------:R-:W-:Y:S02]  /*0090*/  IMAD.MOV.U32 R4, RZ, RZ, 0x8 ;  /* 0x00000008ff047424 */ /* 0x000fe400078e00ff */
[----:B------:R-:W-:Y:S02]  /*00a0*/  HFMA2 R6, -RZ, RZ, 0, 5.9604644775390625e-07 ;  /* 0x0000000aff067431 */ /* 0x000fe400000001ff */
[----:B------:R-:W-:Y:S01]  /*00b0*/  IMAD.MOV.U32 R7, RZ, RZ, 0xb ;  /* 0x0000000bff077424 */ /* 0x000fe200078e00ff */
[----:B------:R-:W-:Y:S01]  /*00c0*/  MOV R9, 0xd ;  /* 0x0000000d00097802 */ /* 0x000fe20000000f00 */
[----:B------:R-:W-:Y:S01]  /*00d0*/  IMAD.MOV.U32 R10, RZ, RZ, 0xe ;  /* 0x0000000eff0a7424 */ /* 0x000fe200078e00ff */
[----:B------:R-:W-:Y:S01]  /*00e0*/  UMOV UR5, 0x40 ;  /* 0x0000004000057882 */ /* 0x000fe20000000000 */
[----:B------:R-:W-:Y:S01]  /*00f0*/  IMAD.MOV.U32 R5, RZ, RZ, 0x9 ;  /* 0x00000009ff057424 */ /* 0x000fe200078e00ff */
[----:B------:R-:W-:Y:S01]  /*0100*/  UMOV UR4, URZ ;  /* 0x000000ff00047c82 */ /* 0x000fe20008000000 */
[----:B------:R-:W-:-:S02]  /*0110*/  IMAD.MOV.U32 R11, RZ, RZ, 0x15 ;  /* 0x00000015ff0b7424 */ /* 0x000fc400078e00ff */
[----:B------:R-:W-:Y:S02]  /*0120*/  IMAD.MOV.U32 R8, RZ, RZ, 0xc ;  /* 0x0000000cff087424 */ /* 0x000fe400078e00ff */
[----:B------:R-:W-:Y:S02]  /*0130*/  IMAD.MOV.U32 R12, RZ, RZ, 0x1a ;  /* 0x0000001aff0c7424 */ /* 0x000fe400078e00ff */
[----:B------:R-:W-:Y:S02]  /*0140*/  IMAD.MOV.U32 R13, RZ, RZ, 0x20 ;  /* 0x00000020ff0d7424 */ /* 0x000fe400078e00ff */
[----:B0-----:R-:W-:-:S05]  /*0150*/  IMAD.WIDE R2, R0, 0x998, R2 ;  /* 0x0000099800027825 */ /* 0x001fca00078e0202 */
[----:B-1----:R0:W-:Y:S04]  /*0160*/  STG.E.U16 desc[UR6][R2.64+0x10], R4 ;  /* 0x0000100402007986 */ /* 0x0021e8000c101506 */
[----:B------:R1:W-:Y:S04]  /*0170*/  STG.E.U16 desc[UR6][R2.64+0x16], R7 ;  /* 0x0000160702007986 */ /* 0x0003e8000c101506 */
[----:B------:R2:W-:Y:S01]  /*0180*/  STG.E.U16 desc[UR6][R2.64+0x1c], R10 ;  /* 0x00001c0a02007986 */ /* 0x0005e2000c101506 */
[----:B0-----:R-:W-:-:S03]  /*0190*/  IMAD.MOV.U32 R4, RZ, RZ, 0xf ;  /* 0x0000000fff047424 */ /* 0x001fc600078e00ff */
[----:B------:R0:W-:Y:S01]  /*01a0*/  STG.E.U16 desc[UR6][R2.64+0x12], R5 ;  /* 0x0000120502007986 */ /* 0x0001e2000c101506 */
[----:B-1----:R-:W-:-:S03]  /*01b0*/  IMAD.MOV.U32 R7, RZ, RZ, 0x12 ;  /* 0x00000012ff077424 */ /* 0x002fc600078e00ff */
[----:B------:R1:W-:Y:S01]  /*01c0*/  STG.E.U16 desc[UR6][R2.64+0x1e], R4 ;  /* 0x00001e0402007986 */ /* 0x0003e2000c101506 */
[----:B--2---:R-:W-:-:S03]  /*01d0*/  PRMT R10, R11, 0x7610, R10 ;  /* 0x000076100b0a7816 */ /* 0x004fc6000000000a */
[----:B------:R2:W-:Y:S01]  /*01e0*/  STG.E.U16 desc[UR6][R2.64+0x18], R8 ;  /* 0x0000180802007986 */ /* 0x0005e2000c101506 */
[----:B------:R-:W-:Y:S01]  /*01f0*/  MOV R11, 0x19 ;  /* 0x00000019000b7802 */ /* 0x000fe20000000f00 */
[----:B0-----:R-:W-:Y:S02]  /*0200*/  HFMA2 R5, -RZ, RZ, 0, 9.5367431640625e-07 ;  /* 0x00000010ff057431 */ /* 0x001fe400000001ff */
[----:B------:R0:W-:Y:S01]  /*0210*/  STG.E.U16 desc[UR6][R2.64+0x24], R7 ;  /* 0x0000240702007986 */ /* 0x0001e2000c101506 */
[----:B-1----:R-:W-:-:S03]  /*0220*/  HFMA2 R4, -RZ, RZ, 0, 1.31130218505859375e-06 ;  /* 0x00000016ff047431 */ /* 0x002fc600000001ff */
[----:B------:R1:W-:Y:S01]  /*0230*/  STG.E.U16 desc[UR6][R2.64+0x14], R6 ;  /* 0x0000140602007986 */ /* 0x0003e2000c101506 */
[----:B--2---:R-:W-:-:S03]  /*0240*/  MOV R8, 0x13 ;  /* 0x0000001300087802 */ /* 0x004fc60000000f00 */
[----:B------:R2:W-:Y:S01]  /*0250*/  STG.E.U16 desc[UR6][R2.64+0x20], R5 ;  /* 0x0000200502007986 */ /* 0x0005e2000c101506 */
[----:B0-----:R-:W-:Y:S01]  /*0260*/  PRMT R7, R11, 0x7610, R7 ;  /* 0x000076100b077816 */ /* 0x001fe20000000007 */
[----:B------:R-:W-:Y:S02]  /*0270*/  IMAD.MOV.U32 R11, RZ, RZ, 0x1d ;  /* 0x0000001dff0b7424 */ /* 0x000fe400078e00ff */
[----:B------:R0:W-:Y:S01]  /*0280*/  STG.E.U16 desc[UR6][R2.64+0x26], R8 ;  /* 0x0000260802007986 */ /* 0x0001e2000c101506 */
[----:B-1----:R-:W-:-:S03]  /*0290*/  IMAD.MOV.U32 R6, RZ, RZ, 0x11 ;  /* 0x00000011ff067424 */ /* 0x002fc600078e00ff */
[----:B------:R1:W-:Y:S01]  /*02a0*/  STG.E.U16 desc[UR6][R2.64+0x1a], R9 ;  /* 0x00001a0902007986 */ /* 0x0003e2000c101506 */
[----:B--2---:R-:W-:-:S03]  /*02b0*/  IMAD.MOV.U32 R5, RZ, RZ, 0x17 ;  /* 0x00000017ff057424 */ /* 0x004fc600078e00ff */
[----:B------:R2:W-:Y:S01]  /*02c0*/  STG.E.U16 desc[UR6][R2.64+0x2c], R4 ;  /* 0x00002c0402007986 */ /* 0x0005e2000c101506 */
[----:B0-----:R-:W-:Y:S01]  /*02d0*/  PRMT R8, R12, 0x7610, R8 ;  /* 0x000076100c087816 */ /* 0x001fe20000000008 */
[----:B------:R-:W-:Y:S02]  /*02e0*/  IMAD.MOV.U32 R12, RZ, RZ, 0x1e ;  /* 0x0000001eff0c7424 */ /* 0x000fe400078e00ff */
[----:B------:R0:W-:Y:S01]  /*02f0*/  STG.E.U16 desc[UR6][R2.64+0x2a], R10 ;  /* 0x00002a0a02007986 */ /* 0x0001e2000c101506 */
[----:B-1----:R-:W-:-:S03]  /*0300*/  IMAD.MOV.U32 R9, RZ, RZ, 0x14 ;  /* 0x00000014ff097424 */ /* 0x002fc600078e00ff */
[----:B------:R1:W-:Y:S01]  /*0310*/  STG.E.U16 desc[UR6][R2.64+0x2e], R5 ;  /* 0x00002e0502007986 */ /* 0x0003e2000c101506 */
[----:B--2---:R-:W-:-:S03]  /*0320*/  PRMT R4, R11, 0x7610, R4 ;  /* 0x000076100b047816 */ /* 0x004fc60000000004 */
[----:B------:R2:W-:Y:S01]  /*0330*/  STG.E.U16 desc[UR6][R2.64+0x22], R6 ;  /* 0x0000220602007986 */ /* 0x0005e2000c101506 */
[----:B------:R-:W-:Y:S01]  /*0340*/  MOV R11, 0x6 ;  /* 0x00000006000b7802 */ /* 0x000fe20000000f00 */
[----:B0-----:R-:W-:Y:S02]  /*0350*/  HFMA2 R10, -RZ, RZ, 0, 1.6689300537109375e-06 ;  /* 0x0000001cff0a7431 */ /* 0x001fe400000001ff */
[----:B------:R0:W-:Y:S01]  /*0360*/  STG.E.U16 desc[UR6][R2.64+0x28], R9 ;  /* 0x0000280902007986 */ /* 0x0001e2000c101506 */
[----:B-1----:R-:W-:-:S03]  /*0370*/  PRMT R5, R12, 0x7610, R5 ;  /* 0x000076100c057816 */ /* 0x002fc60000000005 */
[----:B------:R1:W-:Y:S01]  /*0380*/  STG.E.U16 desc[UR6][R2.64+0x3a], R4 ;  /* 0x00003a0402007986 */ /* 0x0003e2000c101506 */
[----:B------:R-:W-:Y:S01]  /*0390*/  MOV R12, 0x1f ;  /* 0x0000001f000c7802 */ /* 0x000fe20000000f00 */
[----:B--2---:R-:W-:Y:S02]  /*03a0*/  IMAD.MOV.U32 R6, RZ, RZ, 0x18 ;  /* 0x00000018ff067424 */ /* 0x004fe400078e00ff */
[----:B------:R2:W-:Y:S01]  /*03b0*/  STG.E.U16 desc[UR6][R2.64+0x34], R8 ;  /* 0x0000340802007986 */ /* 0x0005e2000c101506 */
[----:B0-----:R-:W-:-:S03]  /*03c0*/  IMAD.MOV.U32 R9, RZ, RZ, 0x1b ;  /* 0x0000001bff097424 */ /* 0x001fc600078e00ff */
[----:B------:R0:W-:Y:S01]  /*03d0*/  STG.E.U16 desc[UR6][R2.64+0x30], R6 ;  /* 0x0000300602007986 */ /* 0x0001e2000c101506 */
[----:B-1----:R-:W-:-:S03]  /*03e0*/  IMAD.MOV.U32 R4, RZ, RZ, 0x7 ;  /* 0x00000007ff047424 */ /* 0x002fc600078e00ff */
[----:B------:R1:W-:Y:S01]  /*03f0*/  STG.E.U16 desc[UR6][R2.64+0x32], R7 ;  /* 0x0000320702007986 */ /* 0x0003e2000c101506 */
[----:B--2---:R-:W-:-:S03]  /*0400*/  HFMA2 R8, -RZ, RZ, 0, 1.78813934326171875e-07 ;  /* 0x00000003ff087431 */ /* 0x004fc600000001ff */
[----:B------:R2:W-:Y:S04]  /*0410*/  STG.E.U16 desc[UR6][R2.64+0x36], R9 ;  /* 0x0000360902007986 */ /* 0x0005e8000c101506 */
[----:B------:R3:W-:Y:S01]  /*0420*/  STG.E.U16 desc[UR6][R2.64+0x38], R10 ;  /* 0x0000380a02007986 */ /* 0x0007e2000c101506 */
[----:B0-----:R-:W-:-:S03]  /*0430*/  IMAD.MOV.U32 R6, RZ, RZ, 0x1 ;  /* 0x00000001ff067424 */ /* 0x001fc600078e00ff */
[----:B------:R0:W-:Y:S01]  /*0440*/  STG.E.U16 desc[UR6][R2.64+0x3e], R12 ;  /* 0x00003e0c02007986 */ /* 0x0001e2000c101506 */
[----:B-1----:R-:W-:Y:S02]  /*0450*/  IMAD.MOV.U32 R7, RZ, RZ, 0x2 ;  /* 0x00000002ff077424 */ /* 0x002fe400078e00ff */
[----:B--2---:R-:W-:Y:S01]  /*0460*/  IMAD.MOV.U32 R9, RZ, RZ, 0x4 ;  /* 0x00000004ff097424 */ /* 0x004fe200078e00ff */
[----:B------:R1:W-:Y:S01]  /*0470*/  STG.E.U16 desc[UR6][R2.64+0x3c], R5 ;  /* 0x00003c0502007986 */ /* 0x0003e2000c101506 */
[----:B---3--:R-:W-:-:S03]  /*0480*/  IMAD.MOV.U32 R10, RZ, RZ, 0x5 ;  /* 0x00000005ff0a7424 */ /* 0x008fc600078e00ff */
[----:B------:R1:W-:Y:S01]  /*0490*/  STG.E.U16 desc[UR6][R2.64], RZ ;  /* 0x000000ff02007986 */ /* 0x0003e2000c101506 */
[----:B0-----:R-:W-:-:S03]  /*04a0*/  PRMT R12, R4, 0x7610, R12 ;  /* 0x00007610040c7816 */ /* 0x001fc6000000000c */
[----:B------:R1:W-:Y:S04]  /*04b0*/  STG.E.U16 desc[UR6][R2.64+0x2], R6 ;  /* 0x0000020602007986 */ /* 0x0003e8000c101506 */
[----:B------:R1:W-:Y:S04]  /*04c0*/  STG.E.U16 desc[UR6][R2.64+0x4], R7 ;  /* 0x0000040702007986 */ /* 0x0003e8000c101506 */
[----:B------:R1:W-:Y:S04]  /*04d0*/  STG.E.U16 desc[UR6][R2.64+0x6], R8 ;  /* 0x0000060802007986 */ /* 0x0003e8000c101506 */
[----:B------:R1:W-:Y:S04]  /*04e0*/  STG.E.U16 desc[UR6][R2.64+0x8], R9 ;  /* 0x0000080902007986 */ /* 0x0003e8000c101506 */
[----:B------:R1:W-:Y:S04]  /*04f0*/  STG.E.U16 desc[UR6][R2.64+0xa], R10 ;  /* 0x00000a0a02007986 */ /* 0x0003e8000c101506 */
[----:B------:R1:W-:Y:S04]  /*0500*/  STG.E.U16 desc[UR6][R2.64+0xc], R11 ;  /* 0x00000c0b02007986 */ /* 0x0003e8000c101506 */
[----:B------:R1:W-:Y:S02]  /*0510*/  STG.E.U16 desc[UR6][R2.64+0xe], R12 ;  /* 0x00000e0c02007986 */ /* 0x0003e4000c101506 */
.L_x_4:
[----:B------:R-:W-:Y:S01]  /*0520*/  IADD3 R4, P0, PT, R2, UR5, RZ ;  /* 0x0000000502047c10 */ /* 0x000fe2000ff1e0ff */
[C---:B------:R-:W-:Y:S01]  /*0530*/  VIADD R17, R13.reuse, 0x1 ;  /* 0x000000010d117836 */ /* 0x040fe20000000000 */
[C---:B------:R-:W-:Y:S01]  /*0540*/  IADD3 R15, PT, PT, R13.reuse, 0x5b, RZ ;  /* 0x0000005b0d0f7810 */ /* 0x040fe20007ffe0ff */
[----:B------:R-:W-:Y:S01]  /*0550*/  VIADD R19, R13, 0x2 ;  /* 0x000000020d137836 */ /* 0x000fe20000000000 */
[----:B-1----:R-:W-:Y:S01]  /*0560*/  IADD3.X R5, PT, PT, R3, UR4, RZ, P0, !PT ;  /* 0x0000000403057c10 */ /* 0x002fe200087fe4ff */
[C---:B------:R-:W-:Y:S01]  /*0570*/  VIADD R23, R13.reuse, 0x4 ;  /* 0x000000040d177836 */ /* 0x040fe20000000000 */
[C---:B------:R-:W-:Y:S01]  /*0580*/  IADD3 R21, PT, PT, R13.reuse, 0x3, RZ ;  /* 0x000000030d157810 */ /* 0x040fe20007ffe0ff */
[C---:B------:R-:W-:Y:S01]  /*0590*/  VIADD R25, R13.reuse, 0x5 ;  /* 0x000000050d197836 */ /* 0x040fe20000000000 */
[C---:B------:R-:W-:Y:S01]  /*05a0*/  IADD3 R27, PT, PT, R13.reuse, 0x6, RZ ;  /* 0x000000060d1b7810 */ /* 0x040fe20007ffe0ff */
[----:B------:R0:W-:Y:S01]  /*05b0*/  STG.E.U16 desc[UR6][R4.64+0xb6], R15 ;  /* 0x0000b60f04007986 */ /* 0x0001e2000c101506 */
[C---:B------:R-:W-:Y:S01]  /*05c0*/  VIADD R29, R13.reuse, 0x7 ;  /* 0x000000070d1d7836 */ /* 0x040fe20000000000 */
[C---:B------:R-:W-:Y:S01]  /*05d0*/  IADD3 R14, PT, PT, R13.reuse, 0x9, RZ ;  /* 0x000000090d0e7810 */ /* 0x040fe20007ffe0ff */
[C---:B------:R-:W-:Y:S01]  /*05e0*/  VIADD R16, R13.reuse, 0xa ;  /* 0x0000000a0d107836 */ /* 0x040fe20000000000 */
[----:B------:R1:W-:Y:S01]  /*05f0*/  STG.E.U16 desc[UR6][R4.64+0x2], R17 ;  /* 0x0000021104007986 */ /* 0x0003e2000c101506 */
[----:B------:R-:W-:Y:S01]  /*0600*/  VIADD R18, R13, 0x55 ;  /* 0x000000550d127836 */ /* 0x000fe20000000000 */
[----:B------:R-:W-:-:S02]  /*0610*/  UIADD3 UR5, UP0, UPT, UR5, 0xb8, URZ ;  /* 0x000000b805057890 */ /* 0x000fc4000ff1e0ff */
[----:B------:R2:W-:Y:S02]  /*0620*/  STG.E.U16 desc[UR6][R4.64+0x4], R19 ;  /* 0x0000041304007986 */ /* 0x0005e4000c101506 */
[----:B------:R-:W-:Y:S01]  /*0630*/  UIADD3.X UR4, UPT, UPT, URZ, UR4, URZ, UP0, !UPT ;  /* 0x00000004ff047290 */ /* 0x000fe200087fe4ff */
[C---:B0-----:R-:W-:Y:S01]  /*0640*/  VIADD R15, R13.reuse, 0x8 ;  /* 0x000000080d0f7836 */ /* 0x041fe20000000000 */
[----:B------:R0:W-:Y:S01]  /*0650*/  STG.E.U16 desc[UR6][R4.64+0x6], R21 ;  /* 0x0000061504007986 */ /* 0x0001e2000c101506 */
[----:B------:R-:W-:Y:S01]  /*0660*/  UISETP.NE.U32.AND UP0, UPT, UR5, 0x998, UPT ;  /* 0x000009980500788c */ /* 0x000fe2000bf05070 */
[C---:B-1----:R-:W-:Y:S02]  /*0670*/  VIADD R17, R13.reuse, 0xb ;  /* 0x0000000b0d117836 */ /* 0x042fe40000000000 */
[----:B------:R1:W-:Y:S01]  /*0680*/  STG.E.U16 desc[UR6][R4.64+0x8], R23 ;  /* 0x0000081704007986 */ /* 0x0003e2000c101506 */
[----:B------:R-:W-:Y:S01]  /*0690*/  UISETP.NE.AND.EX UP0, UPT, UR4, URZ, UPT, UP0 ;  /* 0x000000ff0400728c */ /* 0x000fe2000bf05300 */
[----:B--2---:R-:W-:-:S02]  /*06a0*/  IADD3 R19, PT, PT, R13, 0xc, RZ ;  /* 0x0000000c0d137810 */ /* 0x004fc40007ffe0ff */
[----:B------:R2:W-:Y:S04]  /*06b0*/  STG.E.U16 desc[UR6][R4.64+0xa], R25 ;  /* 0x00000a1904007986 */ /* 0x0005e8000c101506 */
[----:B------:R3:W-:Y:S01]  /*06c0*/  STG.E.U16 desc[UR6][R4.64+0xc], R27 ;  /* 0x00000c1b04007986 */ /* 0x0007e2000c101506 */
[----:B0-----:R-:W-:-:S03]  /*06d0*/  VIADD R21, R13, 0xd ;  /* 0x0000000d0d157836 */ /* 0x001fc60000000000 */
[----:B------:R0:W-:Y:S01]  /*06e0*/  STG.E.U16 desc[UR6][R4.64+0xe], R29 ;  /* 0x00000e1d04007986 */ /* 0x0001e2000c101506 */
[----:B-1----:R-:W-:-:S03]  /*06f0*/  VIADD R23, R13, 0xe ;  /* 0x0000000e0d177836 */ /* 0x002fc60000000000 */
[----:B------:R1:W-:Y:S01]  /*0700*/  STG.E.U16 desc[UR6][R4.64+0x10], R15 ;  /* 0x0000100f04007986 */ /* 0x0003e2000c101506 */
[----:B--2---:R-:W-:-:S03]  /*0710*/  IADD3 R25, PT, PT, R13, 0xf, RZ ;  /* 0x0000000f0d197810 */ /* 0x004fc60007ffe0ff */
[----:B------:R2:W-:Y:S01]  /*0720*/  STG.E.U16 desc[UR6][R4.64+0x14], R16 ;  /* 0x0000141004007986 */ /* 0x0005e2000c101506 */
[C---:B---3--:R-:W-:Y:S01]  /*0730*/  VIADD R27, R13.reuse, 0x11 ;  /* 0x000000110d1b7836 */ /* 0x048fe20000000000 */
[C---:B0-----:R-:W-:Y:S02]  /*0740*/  IADD3 R29, PT, PT, R13.reuse, 0x12, RZ ;  /* 0x000000120d1d7810 */ /* 0x041fe40007ffe0ff */
[----:B------:R0:W-:Y:S01]  /*0750*/  STG.E.U16 desc[UR6][R4.64+0x16], R17 ;  /* 0x0000161104007986 */ /* 0x0001e2000c101506 */
[----:B-1----:R-:W-:-:S03]  /*0760*/  VIADD R15, R13, 0x10 ;  /* 0x000000100d0f7836 */ /* 0x002fc60000000000 */
[----:B------:R1:W-:Y:S01]  /*0770*/  STG.E.U16 desc[UR6][R4.64+0x18], R19 ;  /* 0x0000181304007986 */ /* 0x0003e2000c101506 */
[----:B--2---:R-:W-:-:S03]  /*0780*/  VIADD R16, R13, 0x14 ;  /* 0x000000140d107836 */ /* 0x004fc60000000000 */
[----:B------:R2:W-:Y:S04]  /*0790*/  STG.E.U16 desc[UR6][R4.64+0x1a], R21 ;  /* 0x00001a1504007986 */ /* 0x0005e8000c101506 */
[----:B------:R3:W-:Y:S01]  /*07a0*/  STG.E.U16 desc[UR6][R4.64+0x1c], R23 ;  /* 0x00001c1704007986 */ /* 0x0007e2000c101506 */
[----:B0-----:R-:W-:-:S03]  /*07b0*/  IADD3 R17, PT, PT, R13, 0x15, RZ ;  /* 0x000000150d117810 */ /* 0x001fc60007ffe0ff */
[----:B------:R0:W-:Y:S01]  /*07c0*/  STG.E.U16 desc[UR6][R4.64+0x1e], R25 ;  /* 0x00001e1904007986 */ /* 0x0001e2000c101506 */
[----:B-1----:R-:W-:-:S03]  /*07d0*/  VIADD R19, R13, 0x16 ;  /* 0x000000160d137836 */ /* 0x002fc60000000000 */
[----:B------:R1:W-:Y:S01]  /*07e0*/  STG.E.U16 desc[UR6][R4.64+0x20], R15 ;  /* 0x0000200f04007986 */ /* 0x0003e2000c101506 */
[----:B--2---:R-:W-:-:S03]  /*07f0*/  VIADD R21, R13, 0x17 ;  /* 0x000000170d157836 */ /* 0x004fc60000000000 */
[----:B------:R2:W-:Y:S01]  /*0800*/  STG.E.U16 desc[UR6][R4.64+0x22], R27 ;  /* 0x0000221b04007986 */ /* 0x0005e2000c101506 */
[----:B---3--:R-:W-:-:S03]  /*0810*/  IADD3 R23, PT, PT, R13, 0x18, RZ ;  /* 0x000000180d177810 */ /* 0x008fc60007ffe0ff */
[----:B------:R3:W-:Y:S01]  /*0820*/  STG.E.U16 desc[UR6][R4.64+0x24], R29 ;  /* 0x0000241d04007986 */ /* 0x0007e2000c101506 */
[----:B0-----:R-:W-:-:S03]  /*0830*/  VIADD R25, R13, 0x19 ;  /* 0x000000190d197836 */ /* 0x001fc60000000000 */
[----:B------:R0:W-:Y:S01]  /*0840*/  STG.E.U16 desc[UR6][R4.64+0x28], R16 ;  /* 0x0000281004007986 */ /* 0x0001e2000c101506 */
[C---:B-1----:R-:W-:Y:S01]  /*0850*/  VIADD R15, R13.reuse, 0x1a ;  /* 0x0000001a0d0f7836 */ /* 0x042fe20000000000 */
[C---:B--2---:R-:W-:Y:S02]  /*0860*/  IADD3 R27, PT, PT, R13.reuse, 0x1b, RZ ;  /* 0x0000001b0d1b7810 */ /* 0x044fe40007ffe0ff */
[----:B------:R1:W-:Y:S01]  /*0870*/  STG.E.U16 desc[UR6][R4.64+0x2a], R17 ;  /* 0x00002a1104007986 */ /* 0x0003e2000c101506 */
[----:B---3--:R-:W-:-:S03]  /*0880*/  VIADD R29, R13, 0x1c ;  /* 0x0000001c0d1d7836 */ /* 0x008fc60000000000 */
[----:B------:R2:W-:Y:S01]  /*0890*/  STG.E.U16 desc[UR6][R4.64+0x2c], R19 ;  /* 0x00002c1304007986 */ /* 0x0005e2000c101506 */
[----:B0-----:R-:W-:-:S03]  /*08a0*/  IADD3 R16, PT, PT, R13, 0x1e, RZ ;  /* 0x0000001e0d107810 */ /* 0x001fc60007ffe0ff */
[----:B------:R0:W-:Y:S04]  /*08b0*/  STG.E.U16 desc[UR6][R4.64+0x2e], R21 ;  /* 0x00002e1504007986 */ /* 0x0001e8000c101506 */
[----:B------:R3:W-:Y:S01]  /*08c0*/  STG.E.U16 desc[UR6][R4.64+0x30], R23 ;  /* 0x0000301704007986 */ /* 0x0007e2000c101506 */
[----:B-1----:R-:W-:-:S03]  /*08d0*/  VIADD R17, R13, 0x1f ;  /* 0x0000001f0d117836 */ /* 0x002fc60000000000 */
[----:B------:R1:W-:Y:S01]  /*08e0*/  STG.E.U16 desc[UR6][R4.64+0x32], R25 ;  /* 0x0000321904007986 */ /* 0x0003e2000c101506 */
[----:B--2---:R-:W-:-:S03]  /*08f0*/  VIADD R19, R13, 0x20 ;  /* 0x000000200d137836 */ /* 0x004fc60000000000 */
[----:B------:R2:W-:Y:S01]  /*0900*/  STG.E.U16 desc[UR6][R4.64+0x34], R15 ;  /* 0x0000340f04007986 */ /* 0x0005e2000c101506 */
[----:B0-----:R-:W-:-:S03]  /*0910*/  IADD3 R21, PT, PT, R13, 0x21, RZ ;  /* 0x000000210d157810 */ /* 0x001fc60007ffe0ff */
[----:B------:R0:W-:Y:S01]  /*0920*/  STG.E.U16 desc[UR6][R4.64+0x36], R27 ;  /* 0x0000361b04007986 */ /* 0x0001e2000c101506 */
[----:B---3--:R-:W-:-:S03]  /*0930*/  VIADD R23, R13, 0x22 ;  /* 0x000000220d177836 */ /* 0x008fc60000000000 */
[----:B------:R3:W-:Y:S01]  /*0940*/  STG.E.U16 desc[UR6][R4.64+0x38], R29 ;  /* 0x0000381d04007986 */ /* 0x0007e2000c101506 */
[----:B-1----:R-:W-:-:S03]  /*0950*/  VIADD R25, R13, 0x23 ;  /* 0x000000230d197836 */ /* 0x002fc60000000000 */
[----:B------:R1:W-:Y:S01]  /*0960*/  STG.E.U16 desc[UR6][R4.64+0x3c], R16 ;  /* 0x00003c1004007986 */ /* 0x0003e2000c101506 */
[C---:B--2---:R-:W-:Y:S01]  /*0970*/  IADD3 R15, PT, PT, R13.reuse, 0x24, RZ ;  /* 0x000000240d0f7810 */ /* 0x044fe20007ffe0ff */
[C---:B0-----:R-:W-:Y:S02]  /*0980*/  VIADD R27, R13.reuse, 0x25 ;  /* 0x000000250d1b7836 */ /* 0x041fe40000000000 */
[----:B------:R0:W-:Y:S01]  /*0990*/  STG.E.U16 desc[UR6][R4.64+0x3e], R17 ;  /* 0x00003e1104007986 */ /* 0x0001e2000c101506 */
[----:B---3--:R-:W-:-:S03]  /*09a0*/  VIADD R29, R13, 0x26 ;  /* 0x000000260d1d7836 */ /* 0x008fc60000000000 */
[----:B------:R2:W-:Y:S01]  /*09b0*/  STG.E.U16 desc[UR6][R4.64+0x40], R19 ;  /* 0x0000401304007986 */ /* 0x0005e2000c101506 */
[----:B-1----:R-:W-:-:S03]  /*09c0*/  VIADD R16, R13, 0x28 ;  /* 0x000000280d107836 */ /* 0x002fc60000000000 */
[----:B------:R1:W-:Y:S04]  /*09d0*/  STG.E.U16 desc[UR6][R4.64+0x42], R21 ;  /* 0x0000421504007986 */ /* 0x0003e8000c101506 */
[----:B------:R3:W-:Y:S01]  /*09e0*/  STG.E.U16 desc[UR6][R4.64+0x44], R23 ;  /* 0x0000441704007986 */ /* 0x0007e2000c101506 */
[----:B0-----:R-:W-:-:S03]  /*09f0*/  VIADD R17, R13, 0x29 ;  /* 0x000000290d117836 */ /* 0x001fc60000000000 */
[----:B------:R0:W-:Y:S01]  /*0a00*/  STG.E.U16 desc[UR6][R4.64+0x46], R25 ;  /* 0x0000461904007986 */ /* 0x0001e2000c101506 */
[----:B--2---:R-:W-:-:S03]  /*0a10*/  IADD3 R19, PT, PT, R13, 0x2a, RZ ;  /* 0x0000002a0d137810 */ /* 0x004fc60007ffe0ff */
[----:B------:R2:W-:Y:S01]  /*0a20*/  STG.E.U16 desc[UR6][R4.64+0x48], R15 ;  /* 0x0000480f04007986 */ /* 0x0005e2000c101506 */
[----:B-1----:R-:W-:-:S03]  /*0a30*/  VIADD R21, R13, 0x2b ;  /* 0x0000002b0d157836 */ /* 0x002fc60000000000 */
[----:B------:R1:W-:Y:S01]  /*0a40*/  STG.E.U16 desc[UR6][R4.64+0x4a], R27 ;  /* 0x00004a1b04007986 */ /* 0x0003e2000c101506 */
[----:B---3--:R-:W-:-:S03]  /*0a50*/  VIADD R23, R13, 0x2c ;  /* 0x0000002c0d177836 */ /* 0x008fc60000000000 */
[----:B------:R3:W-:Y:S01]  /*0a60*/  STG.E.U16 desc[UR6][R4.64+0x4c], R29 ;  /* 0x00004c1d04007986 */ /* 0x0007e2000c101506 */
[----:B0-----:R-:W-:-:S03]  /*0a70*/  IADD3 R25, PT, PT, R13, 0x2d, RZ ;  /* 0x0000002d0d197810 */ /* 0x001fc60007ffe0ff */
[----:B------:R0:W-:Y:S01]  /*0a80*/  STG.E.U16 desc[UR6][R4.64+0x50], R16 ;  /* 0x0000501004007986 */ /* 0x0001e2000c101506 */
[C---:B--2---:R-:W-:Y:S02]  /*0a90*/  VIADD R15, R13.reuse, 0x2e ;  /* 0x0000002e0d0f7836 */ /* 0x044fe40000000000 */
[C---:B-1----:R-:W-:Y:S01]  /*0aa0*/  VIADD R27, R13.reuse, 0x2f ;  /* 0x0000002f0d1b7836 */ /* 0x042fe20000000000 */
[----:B------:R1:W-:Y:S01]  /*0ab0*/  STG.E.U16 desc[UR6][R4.64+0x12], R14 ;  /* 0x0000120e04007986 */ /* 0x0003e2000c101506 */
[----:B---3--:R-:W-:-:S03]  /*0ac0*/  IADD3 R29, PT, PT, R13, 0x30, RZ ;  /* 0x000000300d1d7810 */ /* 0x008fc60007ffe0ff */
[----:B------:R2:W-:Y:S01]  /*0ad0*/  STG.E.U16 desc[UR6][R4.64+0x52], R17 ;  /* 0x0000521104007986 */ /* 0x0005e2000c101506 */
[----:B0-----:R-:W-:-:S03]  /*0ae0*/  VIADD R16, R13, 0x32 ;  /* 0x000000320d107836 */ /* 0x001fc60000000000 */
[----:B------:R0:W-:Y:S01]  /*0af0*/  STG.E.U16 desc[UR6][R4.64+0x54], R19 ;  /* 0x0000541304007986 */ /* 0x0001e2000c101506 */
[----:B-1----:R-:W-:-:S03]  /*0b00*/  VIADD R14, R13, 0x13 ;  /* 0x000000130d0e7836 */ /* 0x002fc60000000000 */
[----:B------:R1:W-:Y:S01]  /*0b10*/  STG.E.U16 desc[UR6][R4.64+0x56], R21 ;  /* 0x0000561504007986 */ /* 0x0003e2000c101506 */
[----:B--2---:R-:W-:-:S03]  /*0b20*/  IADD3 R17, PT, PT, R13, 0x33, RZ ;  /* 0x000000330d117810 */ /* 0x004fc60007ffe0ff */
[----:B------:R2:W-:Y:S01]  /*0b30*/  STG.E.U16 desc[UR6][R4.64+0x58], R23 ;  /* 0x0000581704007986 */ /* 0x0005e2000c101506 */
[----:B0-----:R-:W-:-:S03]  /*0b40*/  VIADD R19, R13, 0x34 ;  /* 0x000000340d137836 */ /* 0x001fc60000000000 */
[----:B------:R0:W-:Y:S04]  /*0b50*/  STG.E.U16 desc[UR6][R4.64+0x5a], R25 ;  /* 0x00005a1904007986 */ /* 0x0001e8000c101506 */
[----:B------:R3:W-:Y:S01]  /*0b60*/  STG.E.U16 desc[UR6][R4.64+0x5c], R15 ;  /* 0x00005c0f04007986 */ /* 0x0007e2000c101506 */
[----:B-1----:R-:W-:-:S03]  /*0b70*/  VIADD R21, R13, 0x35 ;  /* 0x000000350d157836 */ /* 0x002fc60000000000 */
[----:B------:R1:W-:Y:S01]  /*0b80*/  STG.E.U16 desc[UR6][R4.64+0x5e], R27 ;  /* 0x00005e1b04007986 */ /* 0x0003e2000c101506 */
[----:B--2---:R-:W-:-:S03]  /*0b90*/  IADD3 R23, PT, PT, R13, 0x36, RZ ;  /* 0x000000360d177810 */ /* 0x004fc60007ffe0ff */
[----:B------:R2:W-:Y:S01]  /*0ba0*/  STG.E.U16 desc[UR6][R4.64+0x60], R29 ;  /* 0x0000601d04007986 */ /* 0x0005e2000c101506 */
[----:B0-----:R-:W-:-:S03]  /*0bb0*/  VIADD R25, R13, 0x37 ;  /* 0x000000370d197836 */ /* 0x001fc60000000000 */
[----:B------:R0:W-:Y:S01]  /*0bc0*/  STG.E.U16 desc[UR6][R4.64+0x64], R16 ;  /* 0x0000641004007986 */ /* 0x0001e2000c101506 */
[C---:B---3--:R-:W-:Y:S01]  /*0bd0*/  VIADD R15, R13.reuse, 0x38 ;  /* 0x000000380d0f7836 */ /* 0x048fe20000000000 */
[C---:B-1----:R-:W-:Y:S02]  /*0be0*/  IADD3 R27, PT, PT, R13.reuse, 0x39, RZ ;  /* 0x000000390d1b7810 */ /* 0x042fe40007ffe0ff */
[----:B------:R1:W-:Y:S01]  /*0bf0*/  STG.E.U16 desc[UR6][R4.64+0x26], R14 ;  /* 0x0000260e04007986 */ /* 0x0003e2000c101506 */
[----:B--2---:R-:W-:-:S03]  /*0c00*/  VIADD R29, R13, 0x3a ;  /* 0x0000003a0d1d7836 */ /* 0x004fc60000000000 */
[----:B------:R2:W-:Y:S01]  /*0c10*/  STG.E.U16 desc[UR6][R4.64+0x66], R17 ;  /* 0x0000661104007986 */ /* 0x0005e2000c101506 */
[----:B0-----:R-:W-:-:S03]  /*0c20*/  IADD3 R16, PT, PT, R13, 0x3c, RZ ;  /* 0x0000003c0d107810 */ /* 0x001fc60007ffe0ff */
[----:B------:R0:W-:Y:S01]  /*0c30*/  STG.E.U16 desc[UR6][R4.64+0x68], R19 ;  /* 0x0000681304007986 */ /* 0x0001e2000c101506 */
[----:B-1----:R-:W-:-:S03]  /*0c40*/  VIADD R14, R13, 0x1d ;  /* 0x0000001d0d0e7836 */ /* 0x002fc60000000000 */
[----:B------:R1:W-:Y:S01]  /*0c50*/  STG.E.U16 desc[UR6][R4.64+0x6a], R21 ;  /* 0x00006a1504007986 */ /* 0x0003e2000c101506 */
[----:B--2---:R-:W-:-:S03]  /*0c60*/  VIADD R17, R13, 0x3d ;  /* 0x0000003d0d117836 */ /* 0x004fc60000000000 */
[----:B------:R2:W-:Y:S01]  /*0c70*/  STG.E.U16 desc[UR6][R4.64+0x6c], R23 ;  /* 0x00006c1704007986 */ /* 0x0005e2000c101506 */
[----:B0-----:R-:W-:-:S03]  /*0c80*/  VIADD R19, R13, 0x3e ;  /* 0x0000003e0d137836 */ /* 0x001fc60000000000 */
[----:B------:R0:W-:Y:S04]  /*0c90*/  STG.E.U16 desc[UR6][R4.64+0x6e], R25 ;  /* 0x00006e1904007986 */ /* 0x0001e8000c101506 */
[----:B------:R3:W-:Y:S01]  /*0ca0*/  STG.E.U16 desc[UR6][R4.64+0x70], R15 ;  /* 0x0000700f04007986 */ /* 0x0007e2000c101506 */
[----:B-1----:R-:W-:-:S03]  /*0cb0*/  IADD3 R21, PT, PT, R13, 0x3f, RZ ;  /* 0x0000003f0d157810 */ /* 0x002fc60007ffe0ff */
[----:B------:R1:W-:Y:S01]  /*0cc0*/  STG.E.U16 desc[UR6][R4.64+0x72], R27 ;  /* 0x0000721b04007986 */ /* 0x0003e2000c101506 */
[----:B--2---:R-:W-:-:S03]  /*0cd0*/  VIADD R23, R13, 0x40 ;  /* 0x000000400d177836 */ /* 0x004fc60000000000 */
[----:B------:R2:W-:Y:S01]  /*0ce0*/  STG.E.U16 desc[UR6][R4.64+0x74], R29 ;  /* 0x0000741d04007986 */ /* 0x0005e2000c101506 */
[----:B0-----:R-:W-:-:S03]  /*0cf0*/  VIADD R25, R13, 0x41 ;  /* 0x000000410d197836 */ /* 0x001fc60000000000 */
[----:B------:R0:W-:Y:S01]  /*0d00*/  STG.E.U16 desc[UR6][R4.64+0x78], R16 ;  /* 0x0000781004007986 */ /* 0x0001e2000c101506 */
[C---:B---3--:R-:W-:Y:S01]  /*0d10*/  IADD3 R15, PT, PT, R13.reuse, 0x42, RZ ;  /* 0x000000420d0f7810 */ /* 0x048fe20007ffe0ff */
[C---:B-1----:R-:W-:Y:S02]  /*0d20*/  VIADD R27, R13.reuse, 0x43 ;  /* 0x000000430d1b7836 */ /* 0x042fe40000000000 */
[----:B------:R1:W-:Y:S01]  /*0d30*/  STG.E.U16 desc[UR6][R4.64+0x3a], R14 ;  /* 0x00003a0e04007986 */ /* 0x0003e2000c101506 */
[----:B--2---:R-:W-:-:S03]  /*0d40*/  VIADD R29, R13, 0x44 ;  /* 0x000000440d1d7836 */ /* 0x004fc60000000000 */
[----:B------:R2:W-:Y:S01]  /*0d50*/  STG.E.U16 desc[UR6][R4.64+0x7a], R17 ;  /* 0x00007a1104007986 */ /* 0x0005e2000c101506 */
[----:B0-----:R-:W-:-:S03]  /*0d60*/  VIADD R16, R13, 0x46 ;  /* 0x000000460d107836 */ /* 0x001fc60000000000 */
[----:B------:R0:W-:Y:S01]  /*0d70*/  STG.E.U16 desc[UR6][R4.64+0x7c], R19 ;  /* 0x00007c1304007986 */ /* 0x0001e2000c101506 */
[----:B-1----:R-:W-:-:S03]  /*0d80*/  IADD3 R14, PT, PT, R13, 0x27, RZ ;  /* 0x000000270d0e7810 */ /* 0x002fc60007ffe0ff */
[----:B------:R1:W-:Y:S01]  /*0d90*/  STG.E.U16 desc[UR6][R4.64+0x7e], R21 ;  /* 0x00007e1504007986 */ /* 0x0003e2000c101506 */
[----:B--2---:R-:W-:-:S03]  /*0da0*/  VIADD R17, R13, 0x47 ;  /* 0x000000470d117836 */ /* 0x004fc60000000000 */
        /* <DEDUP_REMOVED lines=10> */
[C---:B---3--:R-:W-:Y:S02]  /*0e50*/  VIADD R15, R13.reuse, 0x4c ;  /* 0x0000004c0d0f7836 */ /* 0x048fe40000000000 */
[C---:B-1----:R-:W-:Y:S01]  /*0e60*/  VIADD R27, R13.reuse, 0x4d ;  /* 0x0000004d0d1b7836 */ /* 0x042fe20000000000 */
[----:B------:R1:W-:Y:S01]  /*0e70*/  STG.E.U16 desc[UR6][R4.64+0x4e], R14 ;  /* 0x00004e0e04007986 */ /* 0x0003e2000c101506 */
[----:B--2---:R-:W-:-:S03]  /*0e80*/  IADD3 R29, PT, PT, R13, 0x4e, RZ ;  /* 0x0000004e0d1d7810 */ /* 0x004fc60007ffe0ff */
[----:B------:R2:W-:Y:S01]  /*0e90*/  STG.E.U16 desc[UR6][R4.64+0x8e], R17 ;  /* 0x00008e1104007986 */ /* 0x0005e2000c101506 */
[----:B0-----:R-:W-:-:S03]  /*0ea0*/  VIADD R16, R13, 0x50 ;  /* 0x000000500d107836 */ /* 0x001fc60000000000 */
[----:B------:R0:W-:Y:S01]  /*0eb0*/  STG.E.U16 desc[UR6][R4.64+0x90], R19 ;  /* 0x0000901304007986 */ /* 0x0001e2000c101506 */
[----:B-1----:R-:W-:-:S03]  /*0ec0*/  VIADD R14, R13, 0x31 ;  /* 0x000000310d0e7836 */ /* 0x002fc60000000000 */
[----:B------:R1:W-:Y:S01]  /*0ed0*/  STG.E.U16 desc[UR6][R4.64+0x92], R21 ;  /* 0x0000921504007986 */ /* 0x0003e2000c101506 */
[----:B--2---:R-:W-:-:S03]  /*0ee0*/  IADD3 R17, PT, PT, R13, 0x5a, RZ ;  /* 0x0000005a0d117810 */ /* 0x004fc60007ffe0ff */
        /* <DEDUP_REMOVED lines=14> */
[----:B------:R-:W-:Y:S01]  /*0fd0*/  STG.E.U16 desc[UR6][R4.64+0xa2], R19 ;  /* 0x0000a21304007986 */ /* 0x000fe2000c101506 */
[----:B0-----:R-:W-:-:S03]  /*0fe0*/  VIADD R16, R13, 0x58 ;  /* 0x000000580d107836 */ /* 0x001fc60000000000 */
[----:B------:R-:W-:Y:S01]  /*0ff0*/  STG.E.U16 desc[UR6][R4.64+0xa4], R21 ;  /* 0x0000a41504007986 */ /* 0x000fe2000c101506 */
[----:B-1----:R-:W-:-:S03]  /*1000*/  VIADD R14, R13, 0x3b ;  /* 0x0000003b0d0e7836 */ /* 0x002fc60000000000 */
[----:B------:R-:W-:Y:S04]  /*1010*/  STG.E.U16 desc[UR6][R4.64+0xa6], R23 ;  /* 0x0000a61704007986 */ /* 0x000fe8000c101506 */
[----:B------:R-:W-:Y:S04]  /*1020*/  STG.E.U16 desc[UR6][R4.64+0xa8], R25 ;  /* 0x0000a81904007986 */ /* 0x000fe8000c101506 */
[----:B------:R-:W-:Y:S04]  /*1030*/  STG.E.U16 desc[UR6][R4.64+0xaa], R18 ;  /* 0x0000aa1204007986 */ /* 0x000fe8000c101506 */
[----:B------:R-:W-:Y:S04]  /*1040*/  STG.E.U16 desc[UR6][R4.64+0xac], R27 ;  /* 0x0000ac1b04007986 */ /* 0x000fe8000c101506 */
[----:B------:R-:W-:Y:S04]  /*1050*/  STG.E.U16 desc[UR6][R4.64+0xae], R29 ;  /* 0x0000ae1d04007986 */ /* 0x000fe8000c101506 */
[----:B------:R-:W-:Y:S04]  /*1060*/  STG.E.U16 desc[UR6][R4.64+0xb0], R16 ;  /* 0x0000b01004007986 */ /* 0x000fe8000c101506 */
[----:B------:R-:W-:Y:S04]  /*1070*/  STG.E.U16 desc[UR6][R4.64+0xb2], R15 ;  /* 0x0000b20f04007986 */ /* 0x000fe8000c101506 */
[----:B------:R-:W-:Y:S04]  /*1080*/  STG.E.U16 desc[UR6][R4.64+0xb4], R17 ;  /* 0x0000b41104007986 */ /* 0x000fe8000c101506 */
[----:B------:R0:W-:Y:S04]  /*1090*/  STG.E.U16 desc[UR6][R4.64+0x76], R14 ;  /* 0x0000760e04007986 */ /* 0x0001e8000c101506 */
[----:B------:R-:W-:Y:S01]  /*10a0*/  STG.E.U16 desc[UR6][R4.64], R13 ;  /* 0x0000000d04007986 */ /* 0x000fe2000c101506 */
[----:B0-----:R-:W-:-:S05]  /*10b0*/  IADD3 R14, PT, PT, R13, 0x45, RZ ;  /* 0x000000450d0e7810 */ /* 0x001fca0007ffe0ff */
[----:B------:R0:W-:Y:S02]  /*10c0*/  STG.E.U16 desc[UR6][R4.64+0x8a], R14 ;  /* 0x00008a0e04007986 */ /* 0x0001e4000c101506 */
[----:B0-----:R-:W-:-:S05]  /*10d0*/  VIADD R14, R13, 0x4f ;  /* 0x0000004f0d0e7836 */ /* 0x001fca0000000000 */
[----:B------:R0:W-:Y:S02]  /*10e0*/  STG.E.U16 desc[UR6][R4.64+0x9e], R14 ;  /* 0x00009e0e04007986 */ /* 0x0001e4000c101506 */
[----:B0-----:R-:W-:-:S05]  /*10f0*/  VIADD R14, R13, 0x5c ;  /* 0x0000005c0d0e7836 */ /* 0x001fca0000000000 */
[----:B------:R-:W-:Y:S01]  /*1100*/  PRMT R13, R14, 0x7610, R13 ;  /* 0x000076100e0d7816 */ /* 0x000fe2000000000d */
[----:B------:R-:W-:Y:S06]  /*1110*/  BRA.U UP0, `(.L_x_4) ;  /* 0xfffffff500007547 */ /* 0x000fec000b83ffff */
[----:B------:R-:W0:Y:S01]  /*1120*/  LDC.64 R2, c[0x4][0x10] ;  /* 0x01000400ff027b82 */ /* 0x000e220000000a00 */
[----:B------:R-:W-:Y:S02]  /*1130*/  IMAD.MOV.U32 R4, RZ, RZ, 0x8 ;  /* 0x00000008ff047424 */ /* 0x000fe400078e00ff */
[----:B------:R-:W-:Y:S02]  /*1140*/  HFMA2 R5, -RZ, RZ, 0, 5.36441802978515625e-07 ;  /* 0x00000009ff057431 */ /* 0x000fe400000001ff */
[----:B------:R-:W-:Y:S01]  /*1150*/  IMAD.MOV.U32 R13, RZ, RZ, 0xa ;  /* 0x0000000aff0d7424 */ /* 0x000fe200078e00ff */
[----:B------:R-:W-:Y:S01]  /*1160*/  UMOV UR5, 0x40 ;  /* 0x0000004000057882 */ /* 0x000fe20000000000 */
[----:B------:R-:W-:Y:S01]  /*1170*/  IMAD.MOV.U32 R14, RZ, RZ, 0xb ;  /* 0x0000000bff0e7424 */ /* 0x000fe200078e00ff */
[----:B------:R-:W-:Y:S01]  /*1180*/  UMOV UR4, URZ ;  /* 0x000000ff00047c82 */ /* 0x000fe20008000000 */
[----:B0-----:R-:W-:-:S05]  /*1190*/  IMAD.WIDE R2, R0, 0x998, R2 ;  /* 0x0000099800027825 */ /* 0x001fca00078e0202 */
[----:B------:R0:W-:Y:S04]  /*11a0*/  STG.E.U16 desc[UR6][R2.64+0xc], R11 ;  /* 0x00000c0b02007986 */ /* 0x0001e8000c101506 */
[----:B------:R1:W-:Y:S04]  /*11b0*/  STG.E.U16 desc[UR6][R2.64+0xa], R10 ;  /* 0x00000a0a02007986 */ /* 0x0003e8000c101506 */
[----:B------:R2:W-:Y:S01]  /*11c0*/  STG.E.U16 desc[UR6][R2.64+0x8], R9 ;  /* 0x0000080902007986 */ /* 0x0005e2000c101506 */
[----:B0-----:R-:W-:-:S03]  /*11d0*/  HFMA2 R11, -RZ, RZ, 0, 8.94069671630859375e-07 ;  /* 0x0000000fff0b7431 */ /* 0x001fc600000001ff */
[----:B------:R0:W-:Y:S01]  /*11e0*/  STG.E.U16 desc[UR6][R2.64+0x10], R4 ;  /* 0x0000100402007986 */ /* 0x0001e2000c101506 */
[----:B-1----:R-:W-:-:S03]  /*11f0*/  IMAD.MOV.U32 R10, RZ, RZ, 0xe ;  /* 0x0000000eff0a7424 */ /* 0x002fc600078e00ff */
[----:B------:R1:W-:Y:S01]  /*1200*/  STG.E.U16 desc[UR6][R2.64+0x2], R6 ;  /* 0x0000020602007986 */ /* 0x0003e2000c101506 */
[----:B--2---:R-:W-:-:S03]  /*1210*/  IMAD.MOV.U32 R9, RZ, RZ, 0xd ;  /* 0x0000000dff097424 */ /* 0x004fc600078e00ff */
[----:B------:R2:W-:Y:S04]  /*1220*/  STG.E.U16 desc[UR6][R2.64+0x1c], R10 ;  /* 0x00001c0a02007986 */ /* 0x0005e8000c101506 */
[----:B------:R3:W-:Y:S01]  /*1230*/  STG.E.U16 desc[UR6][R2.64+0x6], R8 ;  /* 0x0000060802007986 */ /* 0x0007e2000c101506 */
[----:B0-----:R-:W-:Y:S01]  /*1240*/  PRMT R4, R11, 0x7610, R4 ;  /* 0x000076100b047816 */ /* 0x001fe20000000004 */
[----:B------:R-:W-:Y:S02]  /*1250*/  IMAD.MOV.U32 R11, RZ, RZ, 0x13 ;  /* 0x00000013ff0b7424 */ /* 0x000fe400078e00ff */
[----:B------:R0:W-:Y:S01]  /*1260*/  STG.E.U16 desc[UR6][R2.64+0x1a], R9 ;  /* 0x00001a0902007986 */ /* 0x0001e2000c101506 */
[----:B-1----:R-:W-:Y:S01]  /*1270*/  PRMT R6, R13, 0x7610, R6 ;  /* 0x000076100d067816 */ /* 0x002fe20000000006 */
[----:B------:R-:W-:-:S02]  /*1280*/  IMAD.MOV.U32 R13, RZ, RZ, 0x1f ;  /* 0x0000001fff0d7424 */ /* 0x000fc400078e00ff */
[----:B--2---:R-:W-:Y:S01]  /*1290*/  HFMA2 R10, -RZ, RZ, 0, 1.251697540283203125e-06 ;  /* 0x00000015ff0a7431 */ /* 0x004fe200000001ff */
[----:B------:R1:W-:Y:S01]  /*12a0*/  STG.E.U16 desc[UR6][R2.64+0x12], R5 ;  /* 0x0000120502007986 */ /* 0x0003e2000c101506 */
[----:B---3--:R-:W-:-:S03]  /*12b0*/  MOV R8, 0xc ;  /* 0x0000000c00087802 */ /* 0x008fc60000000f00 */
[----:B------:R2:W-:Y:S01]  /*12c0*/  STG.E.U16 desc[UR6][R2.64+0x1e], R4 ;  /* 0x00001e0402007986 */ /* 0x0005e2000c101506 */
[----:B0-----:R-:W-:-:S03]  /*12d0*/  IMAD.MOV.U32 R9, RZ, RZ, 0x14 ;  /* 0x00000014ff097424 */ /* 0x001fc600078e00ff */
[----:B------:R0:W-:Y:S01]  /*12e0*/  STG.E.U16 desc[UR6][R2.64+0x14], R6 ;  /* 0x0000140602007986 */ /* 0x0001e2000c101506 */
[----:B-1----:R-:W-:-:S03]  /*12f0*/  IMAD.MOV.U32 R5, RZ, RZ, 0x10 ;  /* 0x00000010ff057424 */ /* 0x002fc600078e00ff */
[----:B------:R1:W-:Y:S01]  /*1300*/  STG.E.U16 desc[UR6][R2.64+0x18], R8 ;  /* 0x0000180802007986 */ /* 0x0003e2000c101506 */
[----:B--2---:R-:W-:-:S03]  /*1310*/  PRMT R4, R9, 0x7610, R4 ;  /* 0x0000761009047816 */ /* 0x004fc60000000004 */
[----:B------:R2:W-:Y:S01]  /*1320*/  STG.E.U16 desc[UR6][R2.64+0x20], R5 ;  /* 0x0000200502007986 */ /* 0x0005e2000c101506 */
[----:B------:R-:W-:Y:S01]  /*1330*/  PRMT R9, R10, 0x7610, R9 ;  /* 0x000076100a097816 */ /* 0x000fe20000000009 */
[----:B------:R-:W-:Y:S02]  /*1340*/  IMAD.MOV.U32 R10, RZ, RZ, 0x17 ;  /* 0x00000017ff0a7424 */ /* 0x000fe400078e00ff */
[----:B0-----:R-:W-:Y:S01]  /*1350*/  IMAD.MOV.U32 R6, RZ, RZ, 0x11 ;  /* 0x00000011ff067424 */ /* 0x001fe200078e00ff */
[----:B------:R0:W-:Y:S01]  /*1360*/  STG.E.U16 desc[UR6][R2.64+0xe], R12 ;  /* 0x00000e0c02007986 */ /* 0x0001e2000c101506 */
[----:B-1----:R-:W-:Y:S01]  /*1370*/  PRMT R8, R11, 0x7610, R8 ;  /* 0x000076100b087816 */ /* 0x002fe20000000008 */
[----:B------:R-:W-:Y:S02]  /*1380*/  IMAD.MOV.U32 R11, RZ, RZ, 0x1a ;  /* 0x0000001aff0b7424 */ /* 0x000fe400078e00ff */
[----:B------:R1:W-:Y:S01]  /*1390*/  STG.E.U16 desc[UR6][R2.64+0x22], R6 ;  /* 0x0000220602007986 */ /* 0x0003e2000c101506 */
[----:B--2---:R-:W-:-:S03]  /*13a0*/  IMAD.MOV.U32 R5, RZ, RZ, 0x16 ;  /* 0x00000016ff057424 */ /* 0x004fc600078e00ff */
[----:B------:R2:W-:Y:S01]  /*13b0*/  STG.E.U16 desc[UR6][R2.64+0x26], R8 ;  /* 0x0000260802007986 */ /* 0x0005e2000c101506 */
[----:B0-----:R-:W-:-:S03]  /*13c0*/  MOV R12, 0x1e ;  /* 0x0000001e000c7802 */ /* 0x001fc60000000f00 */
[----:B------:R0:W-:Y:S01]  /*13d0*/  STG.E.U16 desc[UR6][R2.64+0x2a], R9 ;  /* 0x00002a0902007986 */ /* 0x0001e2000c101506 */
[----:B-1----:R-:W-:-:S03]  /*13e0*/  MOV R6, 0x18 ;  /* 0x0000001800067802 */ /* 0x002fc60000000f00 */
[----:B------:R1:W-:Y:S01]  /*13f0*/  STG.E.U16 desc[UR6][R2.64+0x28], R4 ;  /* 0x0000280402007986 */ /* 0x0003e2000c101506 */
[----:B--2---:R-:W-:Y:S01]  /*1400*/  PRMT R8, R11, 0x7610, R8 ;  /* 0x000076100b087816 */ /* 0x004fe20000000008 */
[----:B------:R-:W-:Y:S02]  /*1410*/  IMAD.MOV.U32 R11, RZ, RZ, 0x1d ;  /* 0x0000001dff0b7424 */ /* 0x000fe400078e00ff */
[----:B------:R2:W-:Y:S01]  /*1420*/  STG.E.U16 desc[UR6][R2.64+0x2c], R5 ;  /* 0x00002c0502007986 */ /* 0x0005e2000c101506 */
[----:B0-----:R-:W-:-:S03]  /*1430*/  IMAD.MOV.U32 R9, RZ, RZ, 0x1c ;  /* 0x0000001cff097424 */ /* 0x001fc600078e00ff */
[----:B------:R0:W-:Y:S01]  /*1440*/  STG.E.U16 desc[UR6][R2.64+0x2e], R10 ;  /* 0x00002e0a02007986 */ /* 0x0001e2000c101506 */
[----:B-1----:R-:W-:-:S03]  /*1450*/  HFMA2 R4, -RZ, RZ, 0, 1.609325408935546875e-06 ;  /* 0x0000001bff047431 */ /* 0x002fc600000001ff */
[----:B------:R1:W-:Y:S01]  /*1460*/  STG.E.U16 desc[UR6][R2.64+0x30], R6 ;  /* 0x0000300602007986 */ /* 0x0003e2000c101506 */
[----:B--2---:R-:W-:-:S03]  /*1470*/  PRMT R5, R9, 0x7610, R5 ;  /* 0x0000761009057816 */ /* 0x004fc60000000005 */
[----:B------:R-:W-:Y:S01]  /*1480*/  STG.E.U16 desc[UR6][R2.64+0x34], R8 ;  /* 0x0000340802007986 */ /* 0x000fe2000c101506 */
[----:B------:R-:W-:Y:S02]  /*1490*/  PRMT R9, R11, 0x7610, R9 ;  /* 0x000076100b097816 */ /* 0x000fe40000000009 */
[----:B0-----:R-:W-:Y:S01]  /*14a0*/  PRMT R10, R12, 0x7610, R10 ;  /* 0x000076100c0a7816 */ /* 0x001fe2000000000a */
[----:B------:R-:W-:Y:S01]  /*14b0*/  STG.E.U16 desc[UR6][R2.64+0x36], R4 ;  /* 0x0000360402007986 */ /* 0x000fe2000c101506 */
[----:B-1----:R-:W-:-:S03]  /*14c0*/  PRMT R6, R13, 0x7610, R6 ;  /* 0x000076100d067816 */ /* 0x002fc60000000006 */
[----:B------:R-:W-:Y:S04]  /*14d0*/  STG.E.U16 desc[UR6][R2.64+0x38], R5 ;  /* 0x0000380502007986 */ /* 0x000fe8000c101506 */
[----:B------:R-:W-:Y:S04]  /*14e0*/  STG.E.U16 desc[UR6][R2.64+0x3a], R9 ;  /* 0x00003a0902007986 */ /* 0x000fe8000c101506 */
[----:B------:R-:W-:Y:S04]  /*14f0*/  STG.E.U16 desc[UR6][R2.64+0x3c], R10 ;  /* 0x00003c0a02007986 */ /* 0x000fe8000c101506 */
[----:B------:R-:W-:Y:S04]  /*1500*/  STG.E.U16 desc[UR6][R2.64+0x3e], R6 ;  /* 0x00003e0602007986 */ /* 0x000fe8000c101506 */
[----:B------:R-:W-:Y:S04]  /*1510*/  STG.E.U16 desc[UR6][R2.64], RZ ;  /* 0x000000ff02007986 */ /* 0x000fe8000c101506 */
[----:B------:R0:W-:Y:S02]  /*1520*/  STG.E.U16 desc[UR6][R2.64+0x4], R7 ;  /* 0x0000040702007986 */ /* 0x0001e4000c101506 */
[----:B0-----:R-:W-:-:S05]  /*1530*/  PRMT R7, R14, 0x7610, R7 ;  /* 0x000076100e077816 */ /* 0x001fca0000000007 */
[----:B------:R0:W-:Y:S02]  /*1540*/  STG.E.U16 desc[UR6][R2.64+0x16], R7 ;  /* 0x0000160702007986 */ /* 0x0001e4000c101506 */
[----:B0-----:R-:W-:-:S05]  /*1550*/  MOV R7, 0x12 ;  /* 0x0000001200077802 */ /* 0x001fca0000000f00 */
[----:B------:R0:W-:Y:S02]  /*1560*/  STG.E.U16 desc[UR6][R2.64+0x24], R7 ;  /* 0x0000240702007986 */ /* 0x0001e4000c101506 */
[----:B0-----:R-:W-:-:S05]  /*1570*/  IMAD.MOV.U32 R7, RZ, RZ, 0x19 ;  /* 0x00000019ff077424 */ /* 0x001fca00078e00ff */
[----:B------:R0:W-:Y:S02]  /*1580*/  STG.E.U16 desc[UR6][R2.64+0x32], R7 ;  /* 0x0000320702007986 */ /* 0x0001e4000c101506 */
[----:B0-----:R-:W-:-:S07]  /*1590*/  IMAD.MOV.U32 R7, RZ, RZ, 0x20 ;  /* 0x00000020ff077424 */ /* 0x001fce00078e00ff */
.L_x_5:
[----:B------:R-:W-:Y:S01]  /*15a0*/  IADD3 R4, P0, PT, R2, UR5, RZ ;  /* 0x0000000502047c10 */ /* 0x000fe2000ff1e0ff */
[C---:B------:R-:W-:Y:S01]  /*15b0*/  VIADD R11, R7.reuse, 0x1 ;  /* 0x00000001070b7836 */ /* 0x040fe20000000000 */
[C---:B------:R-:W-:Y:S01]  /*15c0*/  IADD3 R9, PT, PT, R7.reuse, 0x5b, RZ ;  /* 0x0000005b07097810 */ /* 0x040fe20007ffe0ff */
[----:B------:R-:W-:Y:S01]  /*15d0*/  VIADD R13, R7, 0x2 ;  /* 0x00000002070d7836 */ /* 0x000fe20000000000 */
[----:B------:R-:W-:Y:S01]  /*15e0*/  IADD3.X R5, PT, PT, R3, UR4, RZ, P0, !PT ;  /* 0x0000000403057c10 */ /* 0x000fe200087fe4ff */
        /* <DEDUP_REMOVED lines=9> */
[C---:B------:R-:W-:Y:S01]  /*1680*/  IADD3 R29, PT, PT, R7.reuse, 0x55, RZ ;  /* 0x00000055071d7810 */ /* 0x040fe20007ffe0ff */
[----:B------:R-:W-:Y:S01]  /*1690*/  UIADD3 UR5, UP0, UPT, UR5, 0xb8, URZ ;  /* 0x000000b805057890 */ /* 0x000fe2000ff1e0ff */
[C---:B------:R-:W-:Y:S01]  /*16a0*/  IADD3 R6, PT, PT, R7.reuse, 0x5c, RZ ;  /* 0x0000005c07067810 */ /* 0x040fe20007ffe0ff */
[----:B------:R2:W-:Y:S02]  /*16b0*/  STG.E.U16 desc[UR6][R4.64+0x4], R13 ;  /* 0x0000040d04007986 */ /* 0x0005e4000c101506 */
[----:B------:R-:W-:Y:S01]  /*16c0*/  UIADD3.X UR4, UPT, UPT, URZ, UR4, URZ, UP0, !UPT ;  /* 0x00000004ff047290 */ /* 0x000fe200087fe4ff */
[C---:B0-----:R-:W-:Y:S01]  /*16d0*/  VIADD R9, R7.reuse, 0x8 ;  /* 0x0000000807097836 */ /* 0x041fe20000000000 */
[----:B------:R0:W-:Y:S01]  /*16e0*/  STG.E.U16 desc[UR6][R4.64+0x6], R15 ;  /* 0x0000060f04007986 */ /* 0x0001e2000c101506 */
[----:B------:R-:W-:Y:S01]  /*16f0*/  UISETP.NE.U32.AND UP0, UPT, UR5, 0x998, UPT ;  /* 0x000009980500788c */ /* 0x000fe2000bf05070 */
[----:B-1----:R-:W-:-:S02]  /*1700*/  IADD3 R11, PT, PT, R7, 0xb, RZ ;  /* 0x0000000b070b7810 */ /* 0x002fc40007ffe0ff */
[----:B------:R1:W-:Y:S01]  /*1710*/  STG.E.U16 desc[UR6][R4.64+0x8], R17 ;  /* 0x0000081104007986 */ /* 0x0003e2000c101506 */
[----:B------:R-:W-:Y:S01]  /*1720*/  UISETP.NE.AND.EX UP0, UPT, UR4, URZ, UPT, UP0 ;  /* 0x000000ff0400728c */ /* 0x000fe2000bf05300 */
[C---:B--2---:R-:W-:Y:S02]  /*1730*/  VIADD R13, R7.reuse, 0xc ;  /* 0x0000000c070d7836 */ /* 0x044fe40000000000 */
[----:B------:R2:W-:Y:S04]  /*1740*/  STG.E.U16 desc[UR6][R4.64+0xa], R19 ;  /* 0x00000a1304007986 */ /* 0x0005e8000c101506 */
[----:B------:R3:W-:Y:S01]  /*1750*/  STG.E.U16 desc[UR6][R4.64+0xc], R21 ;  /* 0x00000c1504007986 */ /* 0x0007e2000c101506 */
[----:B0-----:R-:W-:-:S03]  /*1760*/  IADD3 R15, PT, PT, R7, 0xd, RZ ;  /* 0x0000000d070f7810 */ /* 0x001fc60007ffe0ff */
[----:B------:R0:W-:Y:S01]  /*1770*/  STG.E.U16 desc[UR6][R4.64+0xe], R23 ;  /* 0x00000e1704007986 */ /* 0x0001e2000c101506 */
[----:B-1----:R-:W-:-:S03]  /*1780*/  VIADD R17, R7, 0xe ;  /* 0x0000000e07117836 */ /* 0x002fc60000000000 */
[----:B------:R1:W-:Y:S01]  /*1790*/  STG.E.U16 desc[UR6][R4.64+0x10], R9 ;  /* 0x0000100904007986 */ /* 0x0003e2000c101506 */
[----:B--2---:R-:W-:-:S03]  /*17a0*/  IADD3 R19, PT, PT, R7, 0xf, RZ ;  /* 0x0000000f07137810 */ /* 0x004fc60007ffe0ff */
[----:B------:R2:W-:Y:S01]  /*17b0*/  STG.E.U16 desc[UR6][R4.64+0x12], R25 ;  /* 0x0000121904007986 */ /* 0x0005e2000c101506 */
[C---:B---3--:R-:W-:Y:S01]  /*17c0*/  IADD3 R21, PT, PT, R7.reuse, 0x11, RZ ;  /* 0x0000001107157810 */ /* 0x048fe20007ffe0ff */
[C---:B0-----:R-:W-:Y:S02]  /*17d0*/  VIADD R23, R7.reuse, 0x12 ;  /* 0x0000001207177836 */ /* 0x041fe40000000000 */
[----:B------:R0:W-:Y:S01]  /*17e0*/  STG.E.U16 desc[UR6][R4.64+0x14], R27 ;  /* 0x0000141b04007986 */ /* 0x0001e2000c101506 */
[----:B-1----:R-:W-:-:S03]  /*17f0*/  VIADD R9, R7, 0x10 ;  /* 0x0000001007097836 */ /* 0x002fc60000000000 */
[----:B------:R1:W-:Y:S01]  /*1800*/  STG.E.U16 desc[UR6][R4.64+0x16], R11 ;  /* 0x0000160b04007986 */ /* 0x0003e2000c101506 */
[----:B--2---:R-:W-:-:S03]  /*1810*/  IADD3 R25, PT, PT, R7, 0x13, RZ ;  /* 0x0000001307197810 */ /* 0x004fc60007ffe0ff */
[----:B------:R2:W-:Y:S04]  /*1820*/  STG.E.U16 desc[UR6][R4.64+0x18], R13 ;  /* 0x0000180d04007986 */ /* 0x0005e8000c101506 */
[----:B------:R3:W-:Y:S01]  /*1830*/  STG.E.U16 desc[UR6][R4.64+0x1a], R15 ;  /* 0x00001a0f04007986 */ /* 0x0007e2000c101506 */
[----:B0-----:R-:W-:-:S03]  /*1840*/  VIADD R27, R7, 0x14 ;  /* 0x00000014071b7836 */ /* 0x001fc60000000000 */
[----:B------:R0:W-:Y:S01]  /*1850*/  STG.E.U16 desc[UR6][R4.64+0x1c], R17 ;  /* 0x00001c1104007986 */ /* 0x0001e2000c101506 */
[----:B-1----:R-:W-:-:S03]  /*1860*/  IADD3 R11, PT, PT, R7, 0x15, RZ ;  /* 0x00000015070b7810 */ /* 0x002fc60007ffe0ff */
[----:B------:R1:W-:Y:S01]  /*1870*/  STG.E.U16 desc[UR6][R4.64+0x1e], R19 ;  /* 0x00001e1304007986 */ /* 0x0003e2000c101506 */
[----:B--2---:R-:W-:-:S03]  /*1880*/  VIADD R13, R7, 0x16 ;  /* 0x00000016070d7836 */ /* 0x004fc60000000000 */
[----:B------:R2:W-:Y:S01]  /*1890*/  STG.E.U16 desc[UR6][R4.64+0x20], R9 ;  /* 0x0000200904007986 */ /* 0x0005e2000c101506 */
[----:B---3--:R-:W-:-:S03]  /*18a0*/  IADD3 R15, PT, PT, R7, 0x17, RZ ;  /* 0x00000017070f7810 */ /* 0x008fc60007ffe0ff */
[----:B------:R3:W-:Y:S01]  /*18b0*/  STG.E.U16 desc[UR6][R4.64+0x22], R21 ;  /* 0x0000221504007986 */ /* 0x0007e2000c101506 */
[----:B0-----:R-:W-:-:S03]  /*18c0*/  VIADD R17, R7, 0x18 ;  /* 0x0000001807117836 */ /* 0x001fc60000000000 */
[----:B------:R0:W-:Y:S01]  /*18d0*/  STG.E.U16 desc[UR6][R4.64+0x24], R23 ;  /* 0x0000241704007986 */ /* 0x0001e2000c101506 */
[----:B-1----:R-:W-:-:S03]  /*18e0*/  IADD3 R19, PT, PT, R7, 0x19, RZ ;  /* 0x0000001907137810 */ /* 0x002fc60007ffe0ff */
[----:B------:R1:W-:Y:S01]  /*18f0*/  STG.E.U16 desc[UR6][R4.64+0x26], R25 ;  /* 0x0000261904007986 */ /* 0x0003e2000c101506 */
[C---:B--2---:R-:W-:Y:S01]  /*1900*/  VIADD R9, R7.reuse, 0x1a ;  /* 0x0000001a07097836 */ /* 0x044fe20000000000 */
[C---:B---3--:R-:W-:Y:S02]  /*1910*/  IADD3 R21, PT, PT, R7.reuse, 0x1b, RZ ;  /* 0x0000001b07157810 */ /* 0x048fe40007ffe0ff */
[----:B------:R2:W-:Y:S01]  /*1920*/  STG.E.U16 desc[UR6][R4.64+0x28], R27 ;  /* 0x0000281b04007986 */ /* 0x0005e2000c101506 */
[----:B0-----:R-:W-:-:S03]  /*1930*/  VIADD R23, R7, 0x1c ;  /* 0x0000001c07177836 */ /* 0x001fc60000000000 */
[----:B------:R0:W-:Y:S01]  /*1940*/  STG.E.U16 desc[UR6][R4.64+0x2a], R11 ;  /* 0x00002a0b04007986 */ /* 0x0001e2000c101506 */
[----:B-1----:R-:W-:-:S03]  /*1950*/  IADD3 R25, PT, PT, R7, 0x1d, RZ ;  /* 0x0000001d07197810 */ /* 0x002fc60007ffe0ff */
[----:B------:R1:W-:Y:S04]  /*1960*/  STG.E.U16 desc[UR6][R4.64+0x2c], R13 ;  /* 0x00002c0d04007986 */ /* 0x0003e8000c101506 */
[----:B------:R3:W-:Y:S01]  /*1970*/  STG.E.U16 desc[UR6][R4.64+0x2e], R15 ;  /* 0x00002e0f04007986 */ /* 0x0007e2000c101506 */
[----:B--2---:R-:W-:-:S03]  /*1980*/  VIADD R27, R7, 0x1e ;  /* 0x0000001e071b7836 */ /* 0x004fc60000000000 */
[----:B------:R2:W-:Y:S01]  /*1990*/  STG.E.U16 desc[UR6][R4.64+0x30], R17 ;  /* 0x0000301104007986 */ /* 0x0005e2000c101506 */
[----:B0-----:R-:W-:-:S03]  /*19a0*/  IADD3 R11, PT, PT, R7, 0x1f, RZ ;  /* 0x0000001f070b7810 */ /* 0x001fc60007ffe0ff */
[----:B------:R0:W-:Y:S01]  /*19b0*/  STG.E.U16 desc[UR6][R4.64+0x32], R19 ;  /* 0x0000321304007986 */ /* 0x0001e2000c101506 */
[----:B-1----:R-:W-:-:S03]  /*19c0*/  VIADD R13, R7, 0x20 ;  /* 0x00000020070d7836 */ /* 0x002fc60000000000 */
[----:B------:R1:W-:Y:S01]  /*19d0*/  STG.E.U16 desc[UR6][R4.64+0x34], R9 ;  /* 0x0000340904007986 */ /* 0x0003e2000c101506 */
[----:B---3--:R-:W-:-:S03]  /*19e0*/  IADD3 R15, PT, PT, R7, 0x21, RZ ;  /* 0x00000021070f7810 */ /* 0x008fc60007ffe0ff */
[----:B------:R3:W-:Y:S01]  /*19f0*/  STG.E.U16 desc[UR6][R4.64+0x36], R21 ;  /* 0x0000361504007986 */ /* 0x0007e2000c101506 */
[----:B--2---:R-:W-:-:S03]  /*1a00*/  VIADD R17, R7, 0x22 ;  /* 0x0000002207117836 */ /* 0x004fc60000000000 */
[----:B------:R2:W-:Y:S01]  /*1a10*/  STG.E.U16 desc[UR6][R4.64+0x38], R23 ;  /* 0x0000381704007986 */ /* 0x0005e2000c101506 */
[----:B0-----:R-:W-:-:S03]  /*1a20*/  IADD3 R19, PT, PT, R7, 0x23, RZ ;  /* 0x0000002307137810 */ /* 0x001fc60007ffe0ff */
[----:B------:R0:W-:Y:S01]  /*1a30*/  STG.E.U16 desc[UR6][R4.64+0x3a], R25 ;  /* 0x00003a1904007986 */ /* 0x0001e2000c101506 */
[C---:B-1----:R-:W-:Y:S01]  /*1a40*/  VIADD R9, R7.reuse, 0x24 ;  /* 0x0000002407097836 */ /* 0x042fe20000000000 */
[C---:B---3--:R-:W-:Y:S02]  /*1a50*/  IADD3 R21, PT, PT, R7.reuse, 0x25, RZ ;  /* 0x0000002507157810 */ /* 0x048fe40007ffe0ff */
        /* <DEDUP_REMOVED lines=12> */
[----:B---3--:R-:W-:-:S03]  /*1b20*/  IADD3 R15, PT, PT, R7, 0x2b, RZ ;  /* 0x0000002b070f7810 */ /* 0x008fc60007ffe0ff */
[----:B------:R3:W-:Y:S01]  /*1b30*/  STG.E.U16 desc[UR6][R4.64+0x4a], R21 ;  /* 0x00004a1504007986 */ /* 0x0007e2000c101506 */
[----:B-1----:R-:W-:-:S03]  /*1b40*/  VIADD R17, R7, 0x2c ;  /* 0x0000002c07117836 */ /* 0x002fc60000000000 */
[----:B------:R1:W-:Y:S01]  /*1b50*/  STG.E.U16 desc[UR6][R4.64+0x4c], R23 ;  /* 0x00004c1704007986 */ /* 0x0003e2000c101506 */
[----:B--2---:R-:W-:-:S03]  /*1b60*/  IADD3 R19, PT, PT, R7, 0x2d, RZ ;  /* 0x0000002d07137810 */ /* 0x004fc60007ffe0ff */
[----:B------:R2:W-:Y:S01]  /*1b70*/  STG.E.U16 desc[UR6][R4.64+0x4e], R25 ;  /* 0x00004e1904007986 */ /* 0x0005e2000c101506 */
[C---:B0-----:R-:W-:Y:S01]  /*1b80*/  VIADD R9, R7.reuse, 0x2e ;  /* 0x0000002e07097836 */ /* 0x041fe20000000000 */
[C---:B---3--:R-:W-:Y:S02]  /*1b90*/  IADD3 R21, PT, PT, R7.reuse, 0x2f, RZ ;  /* 0x0000002f07157810 */ /* 0x048fe40007ffe0ff */
        /* <DEDUP_REMOVED lines=72> */
[----:B---3--:R-:W-:-:S03]  /*2020*/  VIADD R15, R7, 0x52 ;  /* 0x00000052070f7836 */ /* 0x008fc60000000000 */
[----:B------:R3:W-:Y:S01]  /*2030*/  STG.E.U16 desc[UR6][R4.64+0x9a], R21 ;  /* 0x00009a1504007986 */ /* 0x0007e2000c101506 */
[----:B0-----:R-:W-:-:S03]  /*2040*/  IADD3 R17, PT, PT, R7, 0x53, RZ ;  /* 0x0000005307117810 */ /* 0x001fc60007ffe0ff */
[----:B------:R0:W-:Y:S01]  /*2050*/  STG.E.U16 desc[UR6][R4.64+0x9c], R23 ;  /* 0x00009c1704007986 */ /* 0x0001e2000c101506 */
[----:B-1----:R-:W-:-:S03]  /*2060*/  VIADD R19, R7, 0x54 ;  /* 0x0000005407137836 */ /* 0x002fc60000000000 */
[----:B------:R1:W-:Y:S01]  /*2070*/  STG.E.U16 desc[UR6][R4.64+0x9e], R25 ;  /* 0x00009e1904007986 */ /* 0x0003e2000c101506 */
[C---:B--2---:R-:W-:Y:S01]  /*2080*/  IADD3 R9, PT, PT, R7.reuse, 0x59, RZ ;  /* 0x0000005907097810 */ /* 0x044fe20007ffe0ff */
[C---:B---3--:R-:W-:Y:S02]  /*2090*/  VIADD R21, R7.reuse, 0x56 ;  /* 0x0000005607157836 */ /* 0x048fe40000000000 */
[----:B------:R-:W-:Y:S01]  /*20a0*/  STG.E.U16 desc[UR6][R4.64+0xa0], R27 ;  /* 0x0000a01b04007986 */ /* 0x000fe2000c101506 */
[----:B0-----:R-:W-:-:S03]  /*20b0*/  IADD3 R23, PT, PT, R7, 0x57, RZ ;  /* 0x0000005707177810 */ /* 0x001fc60007ffe0ff */
        /* <DEDUP_REMOVED lines=11> */
[----:B------:R0:W-:Y:S02]  /*2170*/  STG.E.U16 desc[UR6][R4.64], R7 ;  /* 0x0000000704007986 */ /* 0x0001e4000c101506 */
[----:B0-----:R-:W-:Y:S01]  /*2180*/  PRMT R7, R6, 0x7610, R7 ;  /* 0x0000761006077816 */ /* 0x001fe20000000007 */
[----:B------:R-:W-:Y:S06]  /*2190*/  BRA.U UP0, `(.L_x_5) ;  /* 0xfffffff500007547 */ /* 0x000fec000b83ffff */
[----:B------:R-:W0:Y:S01]  /*21a0*/  LDC.64 R2, c[0x4][RZ] ;  /* 0x01000000ff027b82 */ /* 0x000e220000000a00 */
[----:B------:R-:W-:Y:S02]  /*21b0*/  HFMA2 R9, -RZ, RZ, 0, 0 ;  /* 0x00000000ff097431 */ /* 0x000fe400000001ff */
[----:B------:R-:W-:Y:S02]  /*21c0*/  IMAD.MOV.U32 R7, RZ, RZ, RZ ;  /* 0x000000ffff077224 */ /* 0x000fe400078e00ff */
[----:B0-----:R-:W-:-:S07]  /*21d0*/  IMAD.WIDE R2, R0, 0x3000, R2 ;  /* 0x0000300000027825 */ /* 0x001fce00078e0202 */
.L_x_21:
[----:B------:R-:W-:Y:S01]  /*21e0*/  ISETP.GT.U32.AND P1, PT, R7, 0x4cb, PT ;  /* 0x000004cb0700780c */ /* 0x000fe20003f24070 */
[----:B01----:R-:W-:Y:S01]  /*21f0*/  IMAD.MOV.U32 R0, RZ, RZ, 0x1 ;  /* 0x00000001ff007424 */ /* 0x003fe200078e00ff */
[----:B------:R-:W-:Y:S02]  /*2200*/  IADD3 R4, P0, PT, R2, R7, RZ ;  /* 0x0000000702047210 */ /* 0x000fe40007f1e0ff */
[----:B------:R-:W-:Y:S02]  /*2210*/  ISETP.GT.U32.AND.EX P1, PT, R9, RZ, PT, P1 ;  /* 0x000000ff0900720c */ /* 0x000fe40003f24110 */
[----:B------:R-:W-:Y:S02]  /*2220*/  IADD3.X R5, PT, PT, R3, R9, RZ, P0, !PT ;  /* 0x0000000903057210 */ /* 0x000fe400007fe4ff */
[----:B------:R-:W-:-:S04]  /*2230*/  ISETP.GE.U32.AND P0, PT, R7, 0x4cb, PT ;  /* 0x000004cb0700780c */ /* 0x000fc80003f06070 */
[----:B------:R-:W-:-:S05]  /*2240*/  ISETP.GE.U32.AND.EX P0, PT, R9, RZ, PT, P0 ;  /* 0x000000ff0900720c */ /* 0x000fca0003f06100 */
[----:B------:R0:W-:Y:S01]  /*2250*/  @!P1 STG.E.U8 desc[UR6][R4.64], R0 ;  /* 0x0000000004009986 */ /* 0x0001e2000c101106 */
[----:B------:R-:W-:Y:S07]  /*2260*/  @!P1 BRA `(.L_x_6) ;  /* 0x0000000000149947 */ /* 0x000fee0003800000 */
[----:B------:R-:W-:Y:S01]  /*2270*/  ISETP.GT.U32.AND P1, PT, R7, 0x997, PT ;  /* 0x000009970700780c */ /* 0x000fe20003f24070 */
[----:B0-----:R-:W-:-:S03]  /*2280*/  IMAD.MOV.U32 R0, RZ, RZ, 0xff ;  /* 0x000000ffff007424 */ /* 0x001fc600078e00ff */
[----:B------:R-:W-:-:S13]  /*2290*/  ISETP.GT.U32.AND.EX P1, PT, R9, RZ, PT, P1 ;  /* 0x000000ff0900720c */ /* 0x000fda0003f24110 */
[----:B------:R1:W-:Y:S04]  /*22a0*/  @!P1 STG.E.U8 desc[UR6][R4.64], R0 ;  /* 0x0000000004009986 */ /* 0x0003e8000c101106 */
[----:B------:R1:W-:Y:S02]  /*22b0*/  @P1 STG.E.U8 desc[UR6][R4.64], RZ ;  /* 0x000000ff04001986 */ /* 0x0003e4000c101106 */
.L_x_6:
[----:B------:R-:W-:Y:S05]  /*22c0*/  @!P0 BRA `(.L_x_7) ;  /* 0x0000000000188947 */ /* 0x000fea0003800000 */
[----:B------:R-:W-:Y:S02]  /*22d0*/  ISETP.GE.U32.AND P0, PT, R7, 0x997, PT ;  /* 0x000009970700780c */ /* 0x000fe40003f06070 */
[----:B01----:R-:W-:Y:S02]  /*22e0*/  MOV R0, 0xff ;  /* 0x000000ff00007802 */ /* 0x003fe40000000f00 */
[----:B------:R-:W-:-:S13]  /*22f0*/  ISETP.GE.U32.AND.EX P0, PT, R9, RZ, PT, P0 ;  /* 0x000000ff0900720c */ /* 0x000fda0003f06100 */
[----:B------:R1:W-:Y:S04]  /*2300*/  @P0 STG.E.U8 desc[UR6][R4.64+0x1], RZ ;  /* 0x000001ff04000986 */ /* 0x0003e8000c101106 */
[----:B------:R1:W-:Y:S01]  /*2310*/  @!P0 STG.E.U8 desc[UR6][R4.64+0x1], R0 ;  /* 0x0000010004008986 */ /* 0x0003e2000c101106 */
[----:B------:R-:W-:Y:S05]  /*2320*/  BRA `(.L_x_8) ;  /* 0x0000000000087947 */ /* 0x000fea0003800000 */
.L_x_7:
[----:B01----:R-:W-:-:S05]  /*2330*/  IMAD.MOV.U32 R0, RZ, RZ, 0x1 ;  /* 0x00000001ff007424 */ /* 0x003fca00078e00ff */
[----:B------:R0:W-:Y:S02]  /*2340*/  STG.E.U8 desc[UR6][R4.64+0x1], R0 ;  /* 0x0000010004007986 */ /* 0x0001e4000c101106 */
.L_x_8:
[----:B------:R-:W-:-:S04]  /*2350*/  ISETP.GE.U32.AND P0, PT, R7, 0x4ca, PT ;  /* 0x000004ca0700780c */ /* 0x000fc80003f06070 */
[----:B------:R-:W-:-:S13]  /*2360*/  ISETP.GE.U32.AND.EX P0, PT, R9, RZ, PT, P0 ;  /* 0x000000ff0900720c */ /* 0x000fda0003f06100 */
[----:B------:R-:W-:Y:S05]  /*2370*/  @!P0 BRA `(.L_x_9) ;  /* 0x0000000000188947 */ /* 0x000fea0003800000 */
[----:B------:R-:W-:Y:S01]  /*2380*/  ISETP.GE.U32.AND P0, PT, R7, 0x996, PT ;  /* 0x000009960700780c */ /* 0x000fe20003f06070 */
[----:B01----:R-:W-:-:S03]  /*2390*/  HFMA2 R0, -RZ, RZ, 0, 1.5199184417724609375e-05 ;  /* 0x000000ffff007431 */ /* 0x003fc600000001ff */
[----:B------:R-:W-:-:S13]  /*23a0*/  ISETP.GE.U32.AND.EX P0, PT, R9, RZ, PT, P0 ;  /* 0x000000ff0900720c */ /* 0x000fda0003f06100 */
[----:B------:R0:W-:Y:S04]  /*23b0*/  @P0 STG.E.U8 desc[UR6][R4.64+0x2], RZ ;  /* 0x000002ff04000986 */ /* 0x0001e8000c101106 */
[----:B------:R0:W-:Y:S01]  /*23c0*/  @!P0 STG.E.U8 desc[UR6][R4.64+0x2], R0 ;  /* 0x0000020004008986 */ /* 0x0001e2000c101106 */
[----:B------:R-:W-:Y:S05]  /*23d0*/  BRA `(.L_x_10) ;  /* 0x0000000000087947 */ /* 0x000fea0003800000 */
.L_x_9:
[----:B01----:R-:W-:-:S05]  /*23e0*/  IMAD.MOV.U32 R0, RZ, RZ, 0x1 ;  /* 0x00000001ff007424 */ /* 0x003fca00078e00ff */
[----:B------:R1:W-:Y:S02]  /*23f0*/  STG.E.U8 desc[UR6][R4.64+0x2], R0 ;  /* 0x0000020004007986 */ /* 0x0003e4000c101106 */
.L_x_10:
[----:B------:R-:W-:-:S04]  /*2400*/  ISETP.GE.U32.AND P0, PT, R7, 0x4c9, PT ;  /* 0x000004c90700780c */ /* 0x000fc80003f06070 */
[----:B------:R-:W-:-:S13]  /*2410*/  ISETP.GE.U32.AND.EX P0, PT, R9, RZ, PT, P0 ;  /* 0x000000ff0900720c */ /* 0x000fda0003f06100 */
[----:B------:R-:W-:Y:S05]  /*2420*/  @!P0 BRA `(.L_x_11) ;  /* 0x0000000000188947 */ /* 0x000fea0003800000 */
[----:B------:R-:W-:Y:S02]  /*2430*/  ISETP.GE.U32.AND P0, PT, R7, 0x995, PT ;  /* 0x000009950700780c */ /* 0x000fe40003f06070 */
[----:B01----:R-:W-:Y:S02]  /*2440*/  MOV R0, 0xff ;  /* 0x000000ff00007802 */ /* 0x003fe40000000f00 */
[----:B------:R-:W-:-:S13]  /*2450*/  ISETP.GE.U32.AND.EX P0, PT, R9, RZ, PT, P0 ;  /* 0x000000ff0900720c */ /* 0x000fda0003f06100 */
[----:B------:R1:W-:Y:S04]  /*2460*/  @P0 STG.E.U8 desc[UR6][R4.64+0x3], RZ ;  /* 0x000003ff04000986 */ /* 0x0003e8000c101106 */
[----:B------:R1:W-:Y:S01]  /*2470*/  @!P0 STG.E.U8 desc[UR6][R4.64+0x3], R0 ;  /* 0x0000030004008986 */ /* 0x0003e2000c101106 */
[----:B------:R-:W-:Y:S05]  /*2480*/  BRA `(.L_x_12) ;  /* 0x0000000000087947 */ /* 0x000fea0003800000 */
.L_x_11:
[----:B01----:R-:W-:-:S05]  /*2490*/  IMAD.MOV.U32 R0, RZ, RZ, 0x1 ;  /* 0x00000001ff007424 */ /* 0x003fca00078e00ff */
[----:B------:R0:W-:Y:S02]  /*24a0*/  STG.E.U8 desc[UR6][R4.64+0x3], R0 ;  /* 0x0000030004007986 */ /* 0x0001e4000c101106 */
.L_x_12:
        /* <DEDUP_REMOVED lines=9> */
.L_x_13:
[----:B01----:R-:W-:-:S05]  /*2540*/  IMAD.MOV.U32 R0, RZ, RZ, 0x1 ;  /* 0x00000001ff007424 */ /* 0x003fca00078e00ff */
[----:B------:R1:W-:Y:S02]  /*2550*/  STG.E.U8 desc[UR6][R4.64+0x4], R0 ;  /* 0x0000040004007986 */ /* 0x0003e4000c101106 */
.L_x_14:
        /* <DEDUP_REMOVED lines=9> */
.L_x_15:
[----:B01----:R-:W-:-:S05]  /*25f0*/  IMAD.MOV.U32 R0, RZ, RZ, 0x1 ;  /* 0x00000001ff007424 */ /* 0x003fca00078e00ff */
[----:B------:R0:W-:Y:S02]  /*2600*/  STG.E.U8 desc[UR6][R4.64+0x5], R0 ;  /* 0x0000050004007986 */ /* 0x0001e4000c101106 */
.L_x_16:
        /* <DEDUP_REMOVED lines=9> */
.L_x_17:
[----:B01----:R-:W-:-:S05]  /*26a0*/  IMAD.MOV.U32 R0, RZ, RZ, 0x1 ;  /* 0x00000001ff007424 */ /* 0x003fca00078e00ff */
[----:B------:R1:W-:Y:S02]  /*26b0*/  STG.E.U8 desc[UR6][R4.64+0x6], R0 ;  /* 0x0000060004007986 */ /* 0x0003e4000c101106 */
.L_x_18:
        /* <DEDUP_REMOVED lines=9> */
.L_x_19:
[----:B01----:R-:W-:-:S05]  /*2750*/  IMAD.MOV.U32 R0, RZ, RZ, 0x1 ;  /* 0x00000001ff007424 */ /* 0x003fca00078e00ff */
[----:B------:R1:W-:Y:S02]  /*2760*/  STG.E.U8 desc[UR6][R4.64+0x7], R0 ;  /* 0x0000070004007986 */ /* 0x0003e4000c101106 */
.L_x_20:
[----:B------:R-:W-:-:S04]  /*2770*/  IADD3 R7, P0, PT, R7, 0x8, RZ ;  /* 0x0000000807077810 */ /* 0x000fc80007f1e0ff */
[----:B------:R-:W-:Y:S02]  /*2780*/  IADD3.X R9, PT, PT, RZ, R9, RZ, P0, !PT ;  /* 0x00000009ff097210 */ /* 0x000fe400007fe4ff */
[----:B------:R-:W-:-:S04]  /*2790*/  ISETP.NE.U32.AND P0, PT, R7, 0x3000, PT ;  /* 0x000030000700780c */ /* 0x000fc80003f05070 */
[----:B------:R-:W-:-:S13]  /*27a0*/  ISETP.NE.AND.EX P0, PT, R9, RZ, PT, P0 ;  /* 0x000000ff0900720c */ /* 0x000fda0003f05300 */
[----:B------:R-:W-:Y:S05]  /*27b0*/  @P0 BRA `(.L_x_21) ;  /* 0xfffffff800880947 */ /* 0x000fea000383ffff */
[----:B------:R-:W-:Y:S05]  /*27c0*/  EXIT ;  /* 0x000000000000794d */ /* 0x000fea0003800000 */
.L_x_22:
        /* <DEDUP_REMOVED lines=11> */
.L_x_25:


//--------------------- .nv.shared.reserved.0     --------------------------
	.section	.nv.shared.reserved.0,"aw",@nobits
	.weak		__nv_reservedSMEM_offset_0_alias
	.size		__nv_reservedSMEM_offset_0_alias, 0, 64
	.other		__nv_reservedSMEM_offset_0_alias,@"STO_CUDA_RESERVED_SHARED STV_DEFAULT"
__nv_reservedSMEM_offset_0_alias:
	.zero		0
	.zero		64


//--------------------- .nv.global                --------------------------
	.section	.nv.global,"aw",@nobits
	.align	2
.nv.global:
	.type		W_map_negative,@object
	.size		W_map_negative,(W_map - W_map_negative)
W_map_negative:
	.zero		30179328
	.type		W_map,@object
	.size		W_map,(W_mat - W_map)
W_map:
	.zero		30179328
	.type		W_mat,@object
	.size		W_mat,(.L_0 - W_mat)
W_mat:
	.zero		150994944
.L_0:


//--------------------- .nv.constant0._Z9cuMatMul2PKcPi --------------------------
	.section	.nv.constant0._Z9cuMatMul2PKcPi,"a",@progbits
	.sectionflags	@""
	.align	4
.nv.constant0._Z9cuMatMul2PKcPi:
	.zero		912


//--------------------- .nv.constant0._Z8tcMatMulPKaPi --------------------------
	.section	.nv.constant0._Z8tcMatMulPKaPi,"a",@progbits
	.sectionflags	@""
	.align	4
.nv.constant0._Z8tcMatMulPKaPi:
	.zero		912


//--------------------- .nv.constant0._Z8prepareWv --------------------------
	.section	.nv.constant0._Z8prepareWv,"a",@progbits
	.sectionflags	@""
	.align	4
.nv.constant0._Z8prepareWv:
	.zero		896


//--------------------- SYMBOLS --------------------------

	.type		.nv.reservedSmem.offset0,@object
	.size		.nv.reservedSmem.offset0,0x4
